def matmul_kernel(
    a_ptr,
    b_ptr,
    c_ptr,
    M,
    N,
    K,
    stride_am,
    stride_ak,
    stride_bk,
    stride_bn,
    stride_cm,
    stride_cn,
    BLOCK_M: tl.constexpr,
    BLOCK_N: tl.constexpr,
    BLOCK_K: tl.constexpr,
    GROUP_M: tl.constexpr,
):
    pid = tl.program_id(axis=0)
    num_pid_m = tl.cdiv(M, BLOCK_M)
    num_pid_n = tl.cdiv(N, BLOCK_N)
    num_pid_in_group = GROUP_M * num_pid_n
    group_id = pid // num_pid_in_group
    first_pid_m = group_id * GROUP_M
    group_size_m = min(num_pid_m - first_pid_m, GROUP_M)
    pid_m = first_pid_m + ((pid % num_pid_in_group) % group_size_m)
    pid_n = (pid % num_pid_in_group) // group_size_m

    offs_am = (pid_m * BLOCK_M + tl.arange(0, BLOCK_M)) % M
    offs_bn = (pid_n * BLOCK_N + tl.arange(0, BLOCK_N)) % N
    offs_k = tl.arange(0, BLOCK_K)
    a_ptrs = a_ptr + offs_am[:, None] * stride_am + offs_k[None, :] * stride_ak
    b_ptrs = b_ptr + offs_k[:, None] * stride_bk + offs_bn[None, :] * stride_bn

    acc = tl.zeros((BLOCK_M, BLOCK_N), dtype=tl.float32)
    for kk in range(0, tl.cdiv(K, BLOCK_K)):
        a = tl.load(a_ptrs, mask=offs_k[None, :] < K - kk * BLOCK_K, other=0.0)
        b = tl.load(b_ptrs, mask=offs_k[:, None] < K - kk * BLOCK_K, other=0.0)
        acc = tl.dot(a, b, acc)
        a_ptrs += BLOCK_K * stride_ak
        b_ptrs += BLOCK_K * stride_bk

    c = acc.to(c_ptr.dtype.element_ty)
    offs_cm = pid_m * BLOCK_M + tl.arange(0, BLOCK_M)
    offs_cn = pid_n * BLOCK_N + tl.arange(0, BLOCK_N)
    c_ptrs = c_ptr + offs_cm[:, None] * stride_cm + offs_cn[None, :] * stride_cn
    mask = (offs_cm[:, None] < M) & (offs_cn[None, :] < N)
    tl.store(c_ptrs, c, mask=mask)

# config = {"BLOCK_K": 32, "BLOCK_M": 64, "BLOCK_N": 512, "GROUP_M": 8, "arch": "sm_100", "dtype": "fp8e4m3", "num_ctas": 1, "num_stages": 2, "num_warps": 2}
# arch = sm_100


// ===== COMPILED SASS (sm_100a) =====

	.target	sm_100a

	.elftype	@"ET_EXEC"


//--------------------- .note.nv.tkinfo           --------------------------
	.section	.note.nv.tkinfo,"",@"SHT_NOTE"
	.sectionflags	@"SHF_NOTE_NV_TKINFO"
	.tkinfo
        /*0018*/ 	.word	0x00000081
        /*0030*/ 	.string	""
        /*0030*/ 	.string	"ptxas-blackwell"
        /*0030*/ 	.string	"Cuda compilation tools, release 12.9, V12.9.86"
        /*0030*/ 	.string	"Build cuda_12.9.r12.9/compiler.36037853_0"
        /*0030*/ 	.string	"-v  -suppress-debug-info  -lineinfo  -arch sm_100a "



//--------------------- .note.nv.cuver            --------------------------
	.section	.note.nv.cuver,"",@"SHT_NOTE"
	.sectionflags	@"SHF_NOTE_NV_CUVER"
        /*0018*/ 	.short	0x0001
        /*001a*/ 	.short	0x0064
        /*001c*/ 	.short	0x0001
        /*001e*/ 	.short	0x0000
        /*0020*/ 	.short	0x0001
        /*0022*/ 	.short	0x0000


//--------------------- .nv.info                  --------------------------
	.section	.nv.info,"",@"SHT_CUDA_INFO"
	.align	4


	//----- nvinfo : EIATTR_REGCOUNT
	.align		4
        /*0000*/ 	.byte	0x04, 0x2f
        /*0002*/ 	.short	(.L_1 - .L_0)
	.align		4
.L_0:
        /*0004*/ 	.word	index@(matmul_kernel)
        /*0008*/ 	.word	0x00000020


	//----- nvinfo : EIATTR_FRAME_SIZE
	.align		4
.L_1:
        /*000c*/ 	.byte	0x04, 0x11
        /*000e*/ 	.short	(.L_3 - .L_2)
	.align		4
.L_2:
        /*0010*/ 	.word	index@(matmul_kernel)
        /*0014*/ 	.word	0x00002a98


	//----- nvinfo : EIATTR_MIN_STACK_SIZE
	.align		4
.L_3:
        /*0018*/ 	.byte	0x04, 0x12
        /*001a*/ 	.short	(.L_5 - .L_4)
	.align		4
.L_4:
        /*001c*/ 	.word	index@(matmul_kernel)
        /*0020*/ 	.word	0x00002a98
.L_5:


//--------------------- .nv.info.matmul_kernel    --------------------------
	.section	.nv.info.matmul_kernel,"",@"SHT_CUDA_INFO"
	.sectionflags	@""
	.align	4


	//----- nvinfo : EIATTR_CUDA_API_VERSION
	.align		4
        /*0000*/ 	.byte	0x04, 0x37
        /*0002*/ 	.short	(.L_7 - .L_6)
.L_6:
        /*0004*/ 	.word	0x00000081


	//----- nvinfo : EIATTR_KPARAM_INFO
	.align		4
.L_7:
        /*0008*/ 	.byte	0x04, 0x17
        /*000a*/ 	.short	(.L_9 - .L_8)
.L_8:
        /*000c*/ 	.word	0x00000000
        /*0010*/ 	.short	0x000d
        /*0012*/ 	.short	0x0048
        /*0014*/ 	.byte	0x00, 0xf4, 0x21, 0x00


	//----- nvinfo : EIATTR_KPARAM_INFO
	.align		4
.L_9:
        /*0018*/ 	.byte	0x04, 0x17
        /*001a*/ 	.short	(.L_11 - .L_10)
.L_10:
        /*001c*/ 	.word	0x00000000
        /*0020*/ 	.short	0x000c
        /*0022*/ 	.short	0x0040
        /*0024*/ 	.byte	0x00, 0xf4, 0x21, 0x00


	//----- nvinfo : EIATTR_KPARAM_INFO
	.align		4
.L_11:
        /*0028*/ 	.byte	0x04, 0x17
        /*002a*/ 	.short	(.L_13 - .L_12)
.L_12:
        /*002c*/ 	.word	0x00000000
        /*0030*/ 	.short	0x000b
        /*0032*/ 	.short	0x0038
        /*0034*/ 	.byte	0x00, 0xf0, 0x11, 0x00


	//----- nvinfo : EIATTR_KPARAM_INFO
	.align		4
.L_13:
        /*0038*/ 	.byte	0x04, 0x17
        /*003a*/ 	.short	(.L_15 - .L_14)
.L_14:
        /*003c*/ 	.word	0x00000000
        /*0040*/ 	.short	0x000a
        /*0042*/ 	.short	0x0034
        /*0044*/ 	.byte	0x00, 0xf0, 0x11, 0x00


	//----- nvinfo : EIATTR_KPARAM_INFO
	.align		4
.L_15:
        /*0048*/ 	.byte	0x04, 0x17
        /*004a*/ 	.short	(.L_17 - .L_16)
.L_16:
        /*004c*/ 	.word	0x00000000
        /*0050*/ 	.short	0x0009
        /*0052*/ 	.short	0x0030
        /*0054*/ 	.byte	0x00, 0xf0, 0x11, 0x00


	//----- nvinfo : EIATTR_KPARAM_INFO
	.align		4
.L_17:
        /*0058*/ 	.byte	0x04, 0x17
        /*005a*/ 	.short	(.L_19 - .L_18)
.L_18:
        /*005c*/ 	.word	0x00000000
        /*0060*/ 	.short	0x0008
        /*0062*/ 	.short	0x002c
        /*0064*/ 	.byte	0x00, 0xf0, 0x11, 0x00


	//----- nvinfo : EIATTR_KPARAM_INFO
	.align		4
.L_19:
        /*0068*/ 	.byte	0x04, 0x17
        /*006a*/ 	.short	(.L_21 - .L_20)
.L_20:
        /*006c*/ 	.word	0x00000000
        /*0070*/ 	.short	0x0007
        /*0072*/ 	.short	0x0028
        /*0074*/ 	.byte	0x00, 0xf0, 0x11, 0x00


	//----- nvinfo : EIATTR_KPARAM_INFO
	.align		4
.L_21:
        /*0078*/ 	.byte	0x04, 0x17
        /*007a*/ 	.short	(.L_23 - .L_22)
.L_22:
        /*007c*/ 	.word	0x00000000
        /*0080*/ 	.short	0x0006
        /*0082*/ 	.short	0x0024
        /*0084*/ 	.byte	0x00, 0xf0, 0x11, 0x00


	//----- nvinfo : EIATTR_KPARAM_INFO
	.align		4
.L_23:
        /*0088*/ 	.byte	0x04, 0x17
        /*008a*/ 	.short	(.L_25 - .L_24)
.L_24:
        /*008c*/ 	.word	0x00000000
        /*0090*/ 	.short	0x0005
        /*0092*/ 	.short	0x0020
        /*0094*/ 	.byte	0x00, 0xf0, 0x11, 0x00


	//----- nvinfo : EIATTR_KPARAM_INFO
	.align		4
.L_25:
        /*0098*/ 	.byte	0x04, 0x17
        /*009a*/ 	.short	(.L_27 - .L_26)
.L_26:
        /*009c*/ 	.word	0x00000000
        /*00a0*/ 	.short	0x0004
        /*00a2*/ 	.short	0x001c
        /*00a4*/ 	.byte	0x00, 0xf0, 0x11, 0x00


	//----- nvinfo : EIATTR_KPARAM_INFO
	.align		4
.L_27:
        /*00a8*/ 	.byte	0x04, 0x17
        /*00aa*/ 	.short	(.L_29 - .L_28)
.L_28:
        /*00ac*/ 	.word	0x00000000
        /*00b0*/ 	.short	0x0003
        /*00b2*/ 	.short	0x0018
        /*00b4*/ 	.byte	0x00, 0xf0, 0x11, 0x00


	//----- nvinfo : EIATTR_KPARAM_INFO
	.align		4
.L_29:
        /*00b8*/ 	.byte	0x04, 0x17
        /*00ba*/ 	.short	(.L_31 - .L_30)
.L_30:
        /*00bc*/ 	.word	0x00000000
        /*00c0*/ 	.short	0x0002
        /*00c2*/ 	.short	0x0010
        /*00c4*/ 	.byte	0x00, 0xf4, 0x21, 0x00


	//----- nvinfo : EIATTR_KPARAM_INFO
	.align		4
.L_31:
        /*00c8*/ 	.byte	0x04, 0x17
        /*00ca*/ 	.short	(.L_33 - .L_32)
.L_32:
        /*00cc*/ 	.word	0x00000000
        /*00d0*/ 	.short	0x0001
        /*00d2*/ 	.short	0x0008
        /*00d4*/ 	.byte	0x00, 0xf4, 0x21, 0x00


	//----- nvinfo : EIATTR_KPARAM_INFO
	.align		4
.L_33:
        /*00d8*/ 	.byte	0x04, 0x17
        /*00da*/ 	.short	(.L_35 - .L_34)
.L_34:
        /*00dc*/ 	.word	0x00000000
        /*00e0*/ 	.short	0x0000
        /*00e2*/ 	.short	0x0000
        /*00e4*/ 	.byte	0x00, 0xf4, 0x21, 0x00


	//----- nvinfo : EIATTR_SPARSE_MMA_MASK
	.align		4
.L_35:
        /*00e8*/ 	.byte	0x03, 0x50
        /*00ea*/ 	.short	0x0000


	//----- nvinfo : EIATTR_MAXREG_COUNT
	.align		4
        /*00ec*/ 	.byte	0x03, 0x1b
        /*00ee*/ 	.short	0x00ff


	//----- nvinfo : EIATTR_NUM_BARRIERS
	.align		4
        /*00f0*/ 	.byte	0x02, 0x4c
        /*00f2*/ 	.byte	0x01
	.zero		1


	//----- nvinfo : EIATTR_ANNOTATIONS
	.align		4
        /*00f4*/ 	.byte	0x04, 0x55
        /*00f6*/ 	.short	(.L_37 - .L_36)


	//   ....[0]....
.L_36:
        /*00f8*/ 	.word	0x00000001
        /*00fc*/ 	.byte	0x50, 0x00, 0x00, 0x00, 0x01, 0x00, 0x00, 0x00, 0x90, 0x00, 0x00, 0x00, 0x01, 0x00, 0x00, 0x00
        /* <DEDUP_REMOVED lines=2503> */
        /*9d7c*/ 	.byte	0x70, 0xc1, 0x02, 0x00


	//----- nvinfo : EIATTR_VRC_CTA_INIT_COUNT
	.align		4
.L_37:
        /*9d80*/ 	.byte	0x02, 0x4a
	.zero		1
	.zero		1


	//----- nvinfo : EIATTR_EXIT_INSTR_OFFSETS
	.align		4
        /*9d84*/ 	.byte	0x04, 0x1c
        /*9d86*/ 	.short	(.L_39 - .L_38)


	//   ....[0]....
.L_38:
        /*9d88*/ 	.word	0x0006cf70


	//   ....[1]....
        /*9d8c*/ 	.word	0x0006cfa0


	//----- nvinfo : EIATTR_REQNTID
	.align		4
.L_39:
        /*9d90*/ 	.byte	0x04, 0x10
        /*9d92*/ 	.short	(.L_41 - .L_40)
.L_40:
        /*9d94*/ 	.word	0x00000040
        /*9d98*/ 	.word	0x00000001
        /*9d9c*/ 	.word	0x00000001


	//----- nvinfo : EIATTR_CBANK_PARAM_SIZE
	.align		4
.L_41:
        /*9da0*/ 	.byte	0x03, 0x19
        /*9da2*/ 	.short	0x0050


	//----- nvinfo : EIATTR_PARAM_CBANK
	.align		4
        /*9da4*/ 	.byte	0x04, 0x0a
        /*9da6*/ 	.short	(.L_43 - .L_42)
	.align		4
.L_42:
        /*9da8*/ 	.word	index@(.nv.constant0.matmul_kernel)
        /*9dac*/ 	.short	0x0380
        /*9dae*/ 	.short	0x0050


	//----- nvinfo : EIATTR_SW_WAR
	.align		4
.L_43:
        /*9db0*/ 	.byte	0x04, 0x36
        /*9db2*/ 	.short	(.L_45 - .L_44)
.L_44:
        /*9db4*/ 	.word	0x00000008
.L_45:


//--------------------- .nv.compat                --------------------------
	.section	.nv.compat,"",@"SHT_CUDA_COMPAT_INFO"
	.align	4
        /*0000*/ 	.byte	0x02, 0x02, 0x02, 0x00, 0x02, 0x05, 0x05, 0x00, 0x02, 0x03, 0x00, 0x00, 0x02, 0x06, 0x01, 0x00


//--------------------- .nv.callgraph             --------------------------
	.section	.nv.callgraph,"",@"SHT_CUDA_CALLGRAPH"
	.align	4
	.sectionentsize	8
	.align		4
        /*0000*/ 	.word	0x00000000
	.align		4
        /*0004*/ 	.word	0xffffffff
	.align		4
        /*0008*/ 	.word	0x00000000
	.align		4
        /*000c*/ 	.word	0xfffffffe
	.align		4
        /*0010*/ 	.word	0x00000000
	.align		4
        /*0014*/ 	.word	0xfffffffd
	.align		4
        /*0018*/ 	.word	0x00000000
	.align		4
        /*001c*/ 	.word	0xfffffffc


//--------------------- .text.matmul_kernel       --------------------------
	.section	.text.matmul_kernel,"ax",@progbits
	.align	128
        .global         matmul_kernel
        .type           matmul_kernel,@function
        .size           matmul_kernel,(.L_x_3 - matmul_kernel)
        .other          matmul_kernel,@"STO_CUDA_ENTRY STV_DEFAULT"
matmul_kernel:
.text.matmul_kernel:
[----:B------:R-:W0:Y:S02]  /*0000*/  LDC R1, c[0x0][0x37c] ;  /* 0x0000df00ff017b82 */ /* 0x000e240000000800 */
[----:B0-----:R-:W-:-:S06]  /*0010*/  VIADD R1, R1, 0xffffd568 ;  /* 0xffffd56801017836 */ /* 0x001fcc0000000000 */
[----:B------:R-:W0:Y:S01]  /*0020*/  LDC.64 R2, c[0x0][0x398] ;  /* 0x0000e600ff027b82 */ /* 0x000e220000000a00 */
[----:B------:R-:W1:Y:S01]  /*0030*/  S2R R14, SR_TID.X ;  /* 0x00000000000e7919 */ /* 0x000e620000002100 */
[----:B------:R-:W2:Y:S01]  /*0040*/  LDCU UR6, c[0x0][0x3a0] ;  /* 0x00007400ff0677ac */ /* 0x000ea20008000800 */
[----:B------:R3:W-:Y:S01]  /*0050*/  STL [R1+0x190], RZ ;  /* 0x000190ff01007387 */ /* 0x0007e20000100800 */
[----:B------:R-:W-:Y:S01]  /*0060*/  UMOV UR4, 0x400 ;  /* 0x0000040000047882 */ /* 0x000fe20000000000 */
[----:B------:R-:W4:Y:S03]  /*0070*/  LDCU.64 UR40, c[0x0][0x358] ;  /* 0x00006b00ff2877ac */ /* 0x000f260008000a00 */
[----:B------:R-:W5:Y:S01]  /*0080*/  S2UR UR7, SR_CgaCtaId ;  /* 0x00000000000779c3 */ /* 0x000f620000008800 */
[----:B------:R3:W-:Y:S04]  /*0090*/  STL [R1+0x194], RZ ;  /* 0x000194ff01007387 */ /* 0x0007e80000100800 */
[----:B------:R3:W-:Y:S04]  /*00a0*/  STL [R1+0x198], RZ ;  /* 0x000198ff01007387 */ /* 0x0007e80000100800 */
[----:B------:R3:W-:Y:S01]  /*00b0*/  STL [R1+0x19c], RZ ;  /* 0x00019cff01007387 */ /* 0x0007e20000100800 */
[----:B--2---:R-:W-:-:S03]  /*00c0*/  UIADD3 UR6, UPT, UPT, UR6, 0x1f, URZ ;  /* 0x0000001f06067890 */ /* 0x004fc6000fffe0ff */
[----:B------:R3:W-:Y:S01]  /*00d0*/  STL [R1+0x200], RZ ;  /* 0x000200ff01007387 */ /* 0x0007e20000100800 */
[----:B0-----:R-:W-:-:S03]  /*00e0*/  VIADD R0, R3, 0x1ff ;  /* 0x000001ff03007836 */ /* 0x001fc60000000000 */
[----:B------:R3:W-:Y:S01]  /*00f0*/  STL [R1+0x204], RZ ;  /* 0x000204ff01007387 */ /* 0x0007e20000100800 */
[----:B------:R-:W-:-:S03]  /*0100*/  UISETP.GE.AND UP0, UPT, UR6, 0x20, UPT ;  /* 0x000000200600788c */ /* 0x000fc6000bf06270 */
[----:B------:R3:W-:Y:S01]  /*0110*/  STL [R1+0x208], RZ ;  /* 0x000208ff01007387 */ /* 0x0007e20000100800 */
[----:B------:R-:W-:Y:S01]  /*0120*/  SHF.R.S32.HI R5, RZ, 0x1f, R0 ;  /* 0x0000001fff057819 */ /* 0x000fe20000011400 */
[----:B-----5:R-:W-:Y:S02]  /*0130*/  ULEA UR4, UR7, UR4, 0x18 ;  /* 0x0000000407047291 */ /* 0x020fe4000f8ec0ff */
[----:B------:R3:W-:Y:S01]  /*0140*/  STL [R1+0x20c], RZ ;  /* 0x00020cff01007387 */ /* 0x0007e20000100800 */
[----:B------:R-:W-:-:S03]  /*0150*/  LEA.HI R5, R5, R0, RZ, 0x9 ;  /* 0x0000000005057211 */ /* 0x000fc600078f48ff */
[----:B------:R3:W-:Y:S01]  /*0160*/  STL [R1+0x220], RZ ;  /* 0x000220ff01007387 */ /* 0x0007e20000100800 */
[----:B------:R-:W-:-:S03]  /*0170*/  SHF.R.S32.HI R0, RZ, 0x9, R5 ;  /* 0x00000009ff007819 */ /* 0x000fc60000011405 */
[----:B------:R3:W-:Y:S02]  /*0180*/  STL [R1+0x224], RZ ;  /* 0x000224ff01007387 */ /* 0x0007e40000100800 */
[----:B------:R-:W-:Y:S02]  /*0190*/  IMAD.SHL.U32 R0, R0, 0x8, RZ ;  /* 0x0000000800007824 */ /* 0x000fe400078e00ff */
[----:B------:R3:W-:Y:S03]  /*01a0*/  STL [R1+0x228], RZ ;  /* 0x000228ff01007387 */ /* 0x0007e60000100800 */
[-C--:B------:R-:W-:Y:S01]  /*01b0*/  IABS R9, R0.reuse ;  /* 0x0000000000097213 */ /* 0x080fe20000000000 */
[----:B------:R3:W-:Y:S01]  /*01c0*/  STL [R1+0x22c], RZ ;  /* 0x00022cff01007387 */ /* 0x0007e20000100800 */
[----:B------:R-:W-:Y:S02]  /*01d0*/  IABS R12, R0 ;  /* 0x00000000000c7213 */ /* 0x000fe40000000000 */
[----:B------:R-:W0:Y:S01]  /*01e0*/  I2F.RP R4, R9 ;  /* 0x0000000900047306 */ /* 0x000e220000209400 */
[----:B------:R3:W-:Y:S04]  /*01f0*/  STL [R1+0x240], RZ ;  /* 0x000240ff01007387 */ /* 0x0007e80000100800 */
[----:B------:R3:W-:Y:S04]  /*0200*/  STL [R1+0x244], RZ ;  /* 0x000244ff01007387 */ /* 0x0007e80000100800 */
[----:B------:R3:W-:Y:S04]  /*0210*/  STL [R1+0x248], RZ ;  /* 0x000248ff01007387 */ /* 0x0007e80000100800 */
[----:B------:R3:W-:Y:S01]  /*0220*/  STL [R1+0x24c], RZ ;  /* 0x00024cff01007387 */ /* 0x0007e20000100800 */
[----:B0-----:R-:W0:Y:S03]  /*0230*/  MUFU.RCP R4, R4 ;  /* 0x0000000400047308 */ /* 0x001e260000001000 */
[----:B------:R3:W-:Y:S04]  /*0240*/  STL [R1+0x260], RZ ;  /* 0x000260ff01007387 */ /* 0x0007e80000100800 */
[----:B------:R3:W-:Y:S04]  /*0250*/  STL [R1+0x264], RZ ;  /* 0x000264ff01007387 */ /* 0x0007e80000100800 */
[----:B------:R3:W-:Y:S04]  /*0260*/  STL [R1+0x268], RZ ;  /* 0x000268ff01007387 */ /* 0x0007e80000100800 */
[----:B------:R3:W-:Y:S01]  /*0270*/  STL [R1+0x26c], RZ ;  /* 0x00026cff01007387 */ /* 0x0007e20000100800 */
[----:B0-----:R-:W-:-:S03]  /*0280*/  VIADD R6, R4, 0xffffffe ;  /* 0x0ffffffe04067836 */ /* 0x001fc60000000000 */
[----:B------:R3:W-:Y:S01]  /*0290*/  STL [R1+0x280], RZ ;  /* 0x000280ff01007387 */ /* 0x0007e20000100800 */
[----:B------:R-:W-:Y:S01]  /*02a0*/  IMAD.MOV R4, RZ, RZ, -R12 ;  /* 0x000000ffff047224 */ /* 0x000fe200078e0a0c */
[----:B------:R0:W2:Y:S02]  /*02b0*/  F2I.FTZ.U32.TRUNC.NTZ R7, R6 ;  /* 0x0000000600077305 */ /* 0x0000a4000021f000 */
[----:B------:R3:W-:Y:S04]  /*02c0*/  STL [R1+0x284], RZ ;  /* 0x000284ff01007387 */ /* 0x0007e80000100800 */
[----:B------:R3:W-:Y:S04]  /*02d0*/  STL [R1+0x288], RZ ;  /* 0x000288ff01007387 */ /* 0x0007e80000100800 */
[----:B------:R3:W-:Y:S01]  /*02e0*/  STL [R1+0x28c], RZ ;  /* 0x00028cff01007387 */ /* 0x0007e20000100800 */
[----:B0-----:R-:W-:-:S03]  /*02f0*/  IMAD.MOV.U32 R6, RZ, RZ, RZ ;  /* 0x000000ffff067224 */ /* 0x001fc600078e00ff */
[----:B------:R3:W-:Y:S01]  /*0300*/  STL [R1+0x2a0], RZ ;  /* 0x0002a0ff01007387 */ /* 0x0007e20000100800 */
[----:B--2---:R-:W-:-:S03]  /*0310*/  IMAD.MOV R8, RZ, RZ, -R7 ;  /* 0x000000ffff087224 */ /* 0x004fc600078e0a07 */
[----:B------:R3:W-:Y:S01]  /*0320*/  STL [R1+0x2a4], RZ ;  /* 0x0002a4ff01007387 */ /* 0x0007e20000100800 */
[----:B------:R-:W-:-:S03]  /*0330*/  IMAD R11, R8, R9, RZ ;  /* 0x00000009080b7224 */ /* 0x000fc600078e02ff */
[----:B------:R3:W-:Y:S01]  /*0340*/  STL [R1+0x2a8], RZ ;  /* 0x0002a8ff01007387 */ /* 0x0007e20000100800 */
[----:B------:R-:W-:-:S03]  /*0350*/  IMAD.HI.U32 R7, R7, R11, R6 ;  /* 0x0000000b07077227 */ /* 0x000fc600078e0006 */
[----:B------:R3:W-:Y:S04]  /*0360*/  STL [R1+0x2ac], RZ ;  /* 0x0002acff01007387 */ /* 0x0007e80000100800 */
        /* <DEDUP_REMOVED lines=200> */
[----:B------:R3:W-:Y:S01]  /*0ff0*/  STL [R1+0x800], RZ ;  /* 0x000800ff01007387 */ /* 0x0007e20000100800 */
[----:B------:R-:W0:Y:S03]  /*1000*/  S2R R5, SR_CTAID.X ;  /* 0x0000000000057919 */ /* 0x000e260000002500 */
        /* <DEDUP_REMOVED lines=8> */
[----:B0-----:R-:W-:-:S03]  /*1090*/  IABS R10, R5 ;  /* 0x00000005000a7213 */ /* 0x001fc60000000000 */
[----:B------:R3:W-:Y:S02]  /*10a0*/  STL [R1+0x7e4], RZ ;  /* 0x0007e4ff01007387 */ /* 0x0007e40000100800 */
[----:B------:R-:W-:Y:S02]  /*10b0*/  IMAD.MOV.U32 R8, RZ, RZ, R10 ;  /* 0x000000ffff087224 */ /* 0x000fe400078e000a */
[----:B------:R3:W-:Y:S02]  /*10c0*/  STL [R1+0x7e8], RZ ;  /* 0x0007e8ff01007387 */ /* 0x0007e40000100800 */
[----:B------:R-:W-:Y:S02]  /*10d0*/  IMAD.HI.U32 R7, R7, R8, RZ ;  /* 0x0000000807077227 */ /* 0x000fe400078e00ff */
[----:B------:R3:W-:Y:S02]  /*10e0*/  STL [R1+0x7ec], RZ ;  /* 0x0007ecff01007387 */ /* 0x0007e40000100800 */
[----:B------:R-:W-:-:S02]  /*10f0*/  IMAD R4, R7, R4, R8 ;  /* 0x0000000407047224 */ /* 0x000fc400078e0208 */
[----:B------:R3:W-:Y:S03]  /*1100*/  STL [R1+0x7d0], RZ ;  /* 0x0007d0ff01007387 */ /* 0x0007e60000100800 */
[----:B------:R-:W-:Y:S01]  /*1110*/  ISETP.GT.U32.AND P1, PT, R9, R4, PT ;  /* 0x000000040900720c */ /* 0x000fe20003f24070 */
[----:B------:R3:W-:Y:S04]  /*1120*/  STL [R1+0x7d4], RZ ;  /* 0x0007d4ff01007387 */ /* 0x0007e80000100800 */
[----:B------:R3:W-:Y:S04]  /*1130*/  STL [R1+0x7d8], RZ ;  /* 0x0007d8ff01007387 */ /* 0x0007e80000100800 */
[----:B------:R3:W-:Y:S04]  /*1140*/  STL [R1+0x7dc], RZ ;  /* 0x0007dcff01007387 */ /* 0x0007e80000100800 */
[----:B------:R3:W-:Y:S01]  /*1150*/  STL [R1+0x7c0], RZ ;  /* 0x0007c0ff01007387 */ /* 0x0007e20000100800 */
[----:B------:R-:W-:-:S02]  /*1160*/  @!P1 IMAD.IADD R4, R4, 0x1, -R9 ;  /* 0x0000000104049824 */ /* 0x000fc400078e0a09 */
[----:B------:R-:W-:Y:S01]  /*1170*/  @!P1 VIADD R7, R7, 0x1 ;  /* 0x0000000107079836 */ /* 0x000fe20000000000 */
[----:B------:R3:W-:Y:S01]  /*1180*/  STL [R1+0x7c4], RZ ;  /* 0x0007c4ff01007387 */ /* 0x0007e20000100800 */
[----:B------:R-:W-:Y:S02]  /*1190*/  ISETP.NE.AND P1, PT, R0, RZ, PT ;  /* 0x000000ff0000720c */ /* 0x000fe40003f25270 */
[----:B------:R-:W-:Y:S01]  /*11a0*/  ISETP.GE.U32.AND P0, PT, R4, R9, PT ;  /* 0x000000090400720c */ /* 0x000fe20003f06070 */
[----:B------:R3:W-:Y:S01]  /*11b0*/  STL [R1+0x7c8], RZ ;  /* 0x0007c8ff01007387 */ /* 0x0007e20000100800 */
[----:B------:R-:W-:-:S03]  /*11c0*/  LOP3.LUT R4, R5, R0, RZ, 0x3c, !PT ;  /* 0x0000000005047212 */ /* 0x000fc600078e3cff */
[----:B------:R3:W-:Y:S01]  /*11d0*/  STL [R1+0x7cc], RZ ;  /* 0x0007ccff01007387 */ /* 0x0007e20000100800 */
[----:B------:R-:W-:Y:S01]  /*11e0*/  ISETP.GE.AND P2, PT, R4, RZ, PT ;  /* 0x000000ff0400720c */ /* 0x000fe20003f46270 */
[----:B------:R-:W-:Y:S02]  /*11f0*/  VIADD R4, R2, 0x3f ;  /* 0x0000003f02047836 */ /* 0x000fe40000000000 */
[----:B------:R3:W-:Y:S04]  /*1200*/  STL [R1+0x7b0], RZ ;  /* 0x0007b0ff01007387 */ /* 0x0007e80000100800 */
[----:B------:R3:W-:Y:S01]  /*1210*/  STL [R1+0x7b4], RZ ;  /* 0x0007b4ff01007387 */ /* 0x0007e20000100800 */
[----:B------:R-:W-:-:S03]  /*1220*/  @P0 VIADD R7, R7, 0x1 ;  /* 0x0000000107070836 */ /* 0x000fc60000000000 */
[----:B------:R3:W-:Y:S01]  /*1230*/  STL [R1+0x7b8], RZ ;  /* 0x0007b8ff01007387 */ /* 0x0007e20000100800 */
[----:B------:R-:W-:Y:S01]  /*1240*/  IMAD.MOV.U32 R6, RZ, RZ, R7 ;  /* 0x000000ffff067224 */ /* 0x000fe200078e0007 */
[----:B------:R-:W-:Y:S02]  /*1250*/  SHF.R.S32.HI R7, RZ, 0x1f, R4 ;  /* 0x0000001fff077819 */ /* 0x000fe40000011404 */
[----:B------:R3:W-:Y:S01]  /*1260*/  STL [R1+0x7bc], RZ ;  /* 0x0007bcff01007387 */ /* 0x0007e20000100800 */
[----:B------:R-:W-:Y:S01]  /*1270*/  @!P2 IMAD.MOV R6, RZ, RZ, -R6 ;  /* 0x000000ffff06a224 */ /* 0x000fe200078e0a06 */
[----:B------:R-:W-:Y:S02]  /*1280*/  @!P1 LOP3.LUT R6, RZ, R0, RZ, 0x33, !PT ;  /* 0x00000000ff069212 */ /* 0x000fe400078e33ff */
[----:B------:R3:W-:Y:S01]  /*1290*/  STL [R1+0x590], RZ ;  /* 0x000590ff01007387 */ /* 0x0007e20000100800 */
[----:B------:R-:W-:Y:S02]  /*12a0*/  LEA.HI R7, R7, R4, RZ, 0x6 ;  /* 0x0000000407077211 */ /* 0x000fe400078f30ff */
[----:B------:R-:W-:Y:S01]  /*12b0*/  IMAD.SHL.U32 R4, R6, 0x8, RZ ;  /* 0x0000000806047824 */ /* 0x000fe200078e00ff */
[----:B------:R3:W-:Y:S01]  /*12c0*/  STL [R1+0x594], RZ ;  /* 0x000594ff01007387 */ /* 0x0007e20000100800 */
[----:B------:R-:W-:-:S03]  /*12d0*/  IMAD.MOV R6, RZ, RZ, -R6 ;  /* 0x000000ffff067224 */ /* 0x000fc600078e0a06 */
[----:B------:R3:W-:Y:S01]  /*12e0*/  STL [R1+0x598], RZ ;  /* 0x000598ff01007387 */ /* 0x0007e20000100800 */
[----:B------:R-:W-:Y:S01]  /*12f0*/  LEA.HI.SX32 R7, R7, -R4, 0x1a ;  /* 0x8000000407077211 */ /* 0x000fe200078fd2ff */
[----:B------:R-:W-:Y:S02]  /*1300*/  IMAD R13, R0, R6, R5 ;  /* 0x00000006000d7224 */ /* 0x000fe400078e0205 */
[----:B------:R3:W-:Y:S01]  /*1310*/  STL [R1+0x59c], RZ ;  /* 0x00059cff01007387 */ /* 0x0007e20000100800 */
[----:B------:R-:W-:Y:S01]  /*1320*/  VIMNMX R8, PT, PT, R7, 0x8, PT ;  /* 0x0000000807087848 */ /* 0x000fe20003fe0100 */
[----:B------:R-:W-:Y:S02]  /*1330*/  IMAD.MOV.U32 R6, RZ, RZ, RZ ;  /* 0x000000ffff067224 */ /* 0x000fe400078e00ff */
[----:B------:R3:W-:Y:S01]  /*1340*/  STL [R1+0x7a0], RZ ;  /* 0x0007a0ff01007387 */ /* 0x0007e20000100800 */
[-C--:B------:R-:W-:Y:S02]  /*1350*/  IABS R10, R8.reuse ;  /* 0x00000008000a7213 */ /* 0x080fe40000000000 */
[----:B------:R-:W-:Y:S01]  /*1360*/  IABS R0, R8 ;  /* 0x0000000800007213 */ /* 0x000fe20000000000 */
[----:B------:R3:W-:Y:S01]  /*1370*/  STL [R1+0x7a4], RZ ;  /* 0x0007a4ff01007387 */ /* 0x0007e20000100800 */
[----:B------:R-:W0:Y:S03]  /*1380*/  I2F.RP R9, R10 ;  /* 0x0000000a00097306 */ /* 0x000e260000209400 */
        /* <DEDUP_REMOVED lines=10> */
[----:B------:R3:W-:Y:S04]  /*1430*/  STL [R1+0x788], RZ ;  /* 0x000788ff01007387 */ /* 0x0007e80000100800 */
[----:B------:R3:W-:Y:S01]  /*1440*/  STL [R1+0x78c], RZ ;  /* 0x00078cff01007387 */ /* 0x0007e20000100800 */
[----:B------:R-:W0:Y:S03]  /*1450*/  F2I.FTZ.U32.TRUNC.NTZ R7, R7 ;  /* 0x0000000700077305 */ /* 0x000e26000021f000 */
[----:B------:R3:W-:Y:S04]  /*1460*/  STL [R1+0x770], RZ ;  /* 0x000770ff01007387 */ /* 0x0007e80000100800 */
[----:B------:R3:W-:Y:S04]  /*1470*/  STL [R1+0x774], RZ ;  /* 0x000774ff01007387 */ /* 0x0007e80000100800 */
[----:B------:R3:W-:Y:S04]  /*1480*/  STL [R1+0x778], RZ ;  /* 0x000778ff01007387 */ /* 0x0007e80000100800 */
[----:B------:R3:W-:Y:S01]  /*1490*/  STL [R1+0x77c], RZ ;  /* 0x00077cff01007387 */ /* 0x0007e20000100800 */
[----:B0-----:R-:W-:-:S03]  /*14a0*/  IMAD.MOV R11, RZ, RZ, -R7 ;  /* 0x000000ffff0b7224 */ /* 0x001fc600078e0a07 */
[----:B------:R3:W-:Y:S01]  /*14b0*/  STL [R1+0x760], RZ ;  /* 0x000760ff01007387 */ /* 0x0007e20000100800 */
[----:B------:R-:W-:Y:S01]  /*14c0*/  IMAD.MOV.U32 R5, RZ, RZ, R11 ;  /* 0x000000ffff057224 */ /* 0x000fe200078e000b */
[----:B------:R-:W-:Y:S02]  /*14d0*/  IABS R11, R13 ;  /* 0x0000000d000b7213 */ /* 0x000fe40000000000 */
[----:B------:R3:W-:Y:S01]  /*14e0*/  STL [R1+0x764], RZ ;  /* 0x000764ff01007387 */ /* 0x0007e20000100800 */
[----:B------:R-:W-:-:S03]  /*14f0*/  IMAD R5, R5, R10, RZ ;  /* 0x0000000a05057224 */ /* 0x000fc600078e02ff */
[----:B------:R3:W-:Y:S01]  /*1500*/  STL [R1+0x768], RZ ;  /* 0x000768ff01007387 */ /* 0x0007e20000100800 */
[----:B------:R-:W-:-:S03]  /*1510*/  IMAD.HI.U32 R6, R7, R5, R6 ;  /* 0x0000000507067227 */ /* 0x000fc600078e0006 */
[----:B------:R3:W-:Y:S01]  /*1520*/  STL [R1+0x76c], RZ ;  /* 0x00076cff01007387 */ /* 0x0007e20000100800 */
[----:B------:R-:W-:Y:S02]  /*1530*/  IMAD.MOV R5, RZ, RZ, -R0 ;  /* 0x000000ffff057224 */ /* 0x000fe400078e0a00 */
[----:B------:R-:W-:Y:S01]  /*1540*/  IMAD.HI.U32 R0, R6, R11, RZ ;  /* 0x0000000b06007227 */ /* 0x000fe200078e00ff */
[----:B------:R3:W-:Y:S01]  /*1550*/  STL [R1+0x750], RZ ;  /* 0x000750ff01007387 */ /* 0x0007e20000100800 */
[----:B-1----:R-:W-:Y:S02]  /*1560*/  LOP3.LUT R6, R14, 0x20, RZ, 0xc0, !PT ;  /* 0x000000200e067812 */ /* 0x002fe400078ec0ff */
[----:B------:R-:W-:Y:S01]  /*1570*/  IMAD R5, R0, R5, R11 ;  /* 0x0000000500057224 */ /* 0x000fe200078e020b */
[----:B------:R3:W-:Y:S01]  /*1580*/  STL [R1+0x754], RZ ;  /* 0x000754ff01007387 */ /* 0x0007e20000100800 */
[----:B------:R-:W-:-:S03]  /*1590*/  R2UR UR5, R6 ;  /* 0x00000000060572ca */ /* 0x000fc600000e0000 */
[----:B------:R3:W-:Y:S01]  /*15a0*/  STL [R1+0x758], RZ ;  /* 0x000758ff01007387 */ /* 0x0007e20000100800 */
[----:B------:R-:W-:-:S03]  /*15b0*/  ISETP.GT.U32.AND P1, PT, R10, R5, PT ;  /* 0x000000050a00720c */ /* 0x000fc60003f24070 */
[----:B------:R3:W-:Y:S04]  /*15c0*/  STL [R1+0x75c], RZ ;  /* 0x00075cff01007387 */ /* 0x0007e80000100800 */
[----:B------:R3:W-:Y:S04]  /*15d0*/  STL [R1+0x740], RZ ;  /* 0x000740ff01007387 */ /* 0x0007e80000100800 */
[----:B------:R3:W-:Y:S02]  /*15e0*/  STL [R1+0x744], RZ ;  /* 0x000744ff01007387 */ /* 0x0007e40000100800 */
[----:B------:R-:W-:-:S02]  /*15f0*/  @!P1 IMAD.IADD R5, R5, 0x1, -R10 ;  /* 0x0000000105059824 */ /* 0x000fc400078e0a0a */
[----:B------:R3:W-:Y:S01]  /*1600*/  STL [R1+0x748], RZ ;  /* 0x000748ff01007387 */ /* 0x0007e20000100800 */
[----:B------:R-:W-:Y:S01]  /*1610*/  @!P1 VIADD R0, R0, 0x1 ;  /* 0x0000000100009836 */ /* 0x000fe20000000000 */
[----:B------:R-:W-:Y:S02]  /*1620*/  ISETP.NE.AND P1, PT, R8, RZ, PT ;  /* 0x000000ff0800720c */ /* 0x000fe40003f25270 */
[----:B------:R3:W-:Y:S01]  /*1630*/  STL [R1+0x74c], RZ ;  /* 0x00074cff01007387 */ /* 0x0007e20000100800 */
[----:B------:R-:W-:Y:S02]  /*1640*/  ISETP.GE.U32.AND P0, PT, R5, R10, PT ;  /* 0x0000000a0500720c */ /* 0x000fe40003f06070 */
[----:B------:R-:W-:Y:S01]  /*1650*/  LOP3.LUT R5, R13, R8, RZ, 0x3c, !PT ;  /* 0x000000080d057212 */ /* 0x000fe200078e3cff */
[----:B------:R3:W-:Y:S03]  /*1660*/  STL [R1+0x730], RZ ;  /* 0x000730ff01007387 */ /* 0x0007e60000100800 */
[----:B------:R-:W-:Y:S01]  /*1670*/  ISETP.GE.AND P2, PT, R5, RZ, PT ;  /* 0x000000ff0500720c */ /* 0x000fe20003f46270 */
[----:B------:R3:W-:Y:S04]  /*1680*/  STL [R1+0x734], RZ ;  /* 0x000734ff01007387 */ /* 0x0007e80000100800 */
[----:B------:R3:W-:Y:S02]  /*1690*/  STL [R1+0x738], RZ ;  /* 0x000738ff01007387 */ /* 0x0007e40000100800 */
[----:B------:R-:W-:-:S02]  /*16a0*/  @P0 VIADD R0, R0, 0x1 ;  /* 0x0000000100000836 */ /* 0x000fc40000000000 */
[----:B------:R3:W-:Y:S04]  /*16b0*/  STL [R1+0x73c], RZ ;  /* 0x00073cff01007387 */ /* 0x0007e80000100800 */
[----:B------:R3:W-:Y:S01]  /*16c0*/  STL [R1+0x720], RZ ;  /* 0x000720ff01007387 */ /* 0x0007e20000100800 */
[----:B------:R-:W-:Y:S01]  /*16d0*/  @!P2 IMAD.MOV R0, RZ, RZ, -R0 ;  /* 0x000000ffff00a224 */ /* 0x000fe200078e0a00 */
[----:B------:R-:W-:Y:S02]  /*16e0*/  @!P1 LOP3.LUT R0, RZ, R8, RZ, 0x33, !PT ;  /* 0x00000008ff009212 */ /* 0x000fe400078e33ff */
[----:B------:R3:W-:Y:S03]  /*16f0*/  STL [R1+0x724], RZ ;  /* 0x000724ff01007387 */ /* 0x0007e60000100800 */
[----:B------:R-:W-:Y:S01]  /*1700*/  IMAD.MOV R5, RZ, RZ, -R0 ;  /* 0x000000ffff057224 */ /* 0x000fe200078e0a00 */
[----:B------:R3:W-:Y:S01]  /*1710*/  STL [R1+0x728], RZ ;  /* 0x000728ff01007387 */ /* 0x0007e20000100800 */
[----:B------:R-:W-:-:S02]  /*1720*/  IMAD.SHL.U32 R0, R0, 0x200, RZ ;  /* 0x0000020000007824 */ /* 0x000fc400078e00ff */
[----:B------:R-:W-:Y:S01]  /*1730*/  IMAD R5, R8, R5, R13 ;  /* 0x0000000508057224 */ /* 0x000fe200078e020d */
[----:B------:R3:W-:Y:S03]  /*1740*/  STL [R1+0x72c], RZ ;  /* 0x00072cff01007387 */ /* 0x0007e60000100800 */
[----:B------:R-:W-:Y:S01]  /*1750*/  IMAD.IADD R4, R4, 0x1, R5 ;  /* 0x0000000104047824 */ /* 0x000fe200078e0205 */
[----:B------:R3:W-:Y:S01]  /*1760*/  STL [R1+0x710], RZ ;  /* 0x000710ff01007387 */ /* 0x0007e20000100800 */
[----:B------:R-:W-:-:S03]  /*1770*/  LOP3.LUT R5, R14, 0x3f, RZ, 0xc0, !PT ;  /* 0x0000003f0e057812 */ /* 0x000fc600078ec0ff */
[----:B------:R3:W-:Y:S02]  /*1780*/  STL [R1+0x714], RZ ;  /* 0x000714ff01007387 */ /* 0x0007e40000100800 */
[----:B------:R-:W-:Y:S02]  /*1790*/  IMAD R4, R4, 0x40, R5 ;  /* 0x0000004004047824 */ /* 0x000fe400078e0205 */
        /* <DEDUP_REMOVED lines=188> */
[----:B------:R3:W-:Y:S04]  /*2360*/  STL [R1+0x15d0], R4 ;  /* 0x0015d00401007387 */ /* 0x0007e80000100800 */
        /* <DEDUP_REMOVED lines=30> */
[----:B----4-:R-:W-:Y:S05]  /*2550*/  BRA.U !UP0, `(.L_x_0) ;  /* 0x000003d508387547 */ /* 0x010fea000b800000 */
[----:B---3--:R-:W-:Y:S01]  /*2560*/  IABS R4, R3 ;  /* 0x0000000300047213 */ /* 0x008fe20000000000 */
[----:B------:R-:W-:Y:S01]  /*2570*/  IMAD.U32 R5, RZ, RZ, UR5 ;  /* 0x00000005ff057e24 */ /* 0x000fe2000f8e00ff */
[----:B------:R-:W-:Y:S01]  /*2580*/  STL [R1+0x1704], R3 ;  /* 0x0017040301007387 */ /* 0x000fe20000100800 */
[----:B------:R-:W0:Y:S01]  /*2590*/  LDCU UR7, c[0x0][0x3ac] ;  /* 0x00007580ff0777ac */ /* 0x000e220008000800 */
[----:B------:R-:W1:Y:S02]  /*25a0*/  I2F.RP R6, R4 ;  /* 0x0000000400067306 */ /* 0x000e640000209400 */
[----:B------:R-:W-:Y:S01]  /*25b0*/  LEA.HI R5, R5, R0, RZ, 0x1b ;  /* 0x0000000005057211 */ /* 0x000fe200078fd8ff */
[----:B------:R2:W-:Y:S01]  /*25c0*/  STL [R1+0x15d4], R0 ;  /* 0x0015d40001007387 */ /* 0x0005e20000100800 */
[----:B------:R-:W3:Y:S03]  /*25d0*/  LDCU.64 UR8, c[0x0][0x388] ;  /* 0x00007100ff0877ac */ /* 0x000ee60008000a00 */
[C---:B------:R-:W-:Y:S01]  /*25e0*/  VIADD R7, R5.reuse, 0x1fe ;  /* 0x000001fe05077836 */ /* 0x040fe20000000000 */
[----:B------:R-:W4:Y:S01]  /*25f0*/  LDCU UR10, c[0x0][0x3b0] ;  /* 0x00007600ff0a77ac */ /* 0x000f220008000800 */
[----:B------:R-:W-:-:S02]  /*2600*/  VIADD R13, R5, 0x1fc ;  /* 0x000001fc050d7836 */ /* 0x000fc40000000000 */
[C---:B------:R-:W-:Y:S01]  /*2610*/  VIADD R12, R5.reuse, 0x1fa ;  /* 0x000001fa050c7836 */ /* 0x040fe20000000000 */
[----:B------:R-:W-:Y:S01]  /*2620*/  IABS R19, R7 ;  /* 0x0000000700137213 */ /* 0x000fe20000000000 */
[C---:B------:R-:W-:Y:S01]  /*2630*/  VIADD R14, R5.reuse, 0x1f6 ;  /* 0x000001f6050e7836 */ /* 0x040fe20000000000 */
[----:B------:R-:W-:Y:S01]  /*2640*/  IABS R23, R13 ;  /* 0x0000000d00177213 */ /* 0x000fe20000000000 */
[----:B-1----:R-:W1:Y:S01]  /*2650*/  MUFU.RCP R6, R6 ;  /* 0x0000000600067308 */ /* 0x002e620000001000 */
[----:B------:R-:W-:Y:S01]  /*2660*/  IABS R17, R12 ;  /* 0x0000000c00117213 */ /* 0x000fe20000000000 */
[----:B------:R-:W-:Y:S01]  /*2670*/  VIADD R16, R5, 0x1f2 ;  /* 0x000001f205107836 */ /* 0x000fe20000000000 */
[----:B------:R-:W-:Y:S01]  /*2680*/  ISETP.GE.AND P4, PT, R7, RZ, PT ;  /* 0x000000ff0700720c */ /* 0x000fe20003f86270 */
[----:B------:R-:W0:Y:S01]  /*2690*/  LDCU UR11, c[0x0][0x3a4] ;  /* 0x00007480ff0b77ac */ /* 0x000e220008000800 */
[----:B------:R-:W-:Y:S02]  /*26a0*/  IABS R7, R14 ;  /* 0x0000000e00077213 */ /* 0x000fe40000000000 */
[----:B------:R-:W-:Y:S01]  /*26b0*/  ISETP.GE.AND P1, PT, R12, RZ, PT ;  /* 0x000000ff0c00720c */ /* 0x000fe20003f26270 */
[----:B------:R-:W-:Y:S01]  /*26c0*/  VIADD R12, R5, 0x1f0 ;  /* 0x000001f0050c7836 */ /* 0x000fe20000000000 */
[----:B------:R-:W0:Y:S01]  /*26d0*/  LDCU.64 UR12, c[0x0][0x380] ;  /* 0x00007000ff0c77ac */ /* 0x000e220008000a00 */
[----:B-1----:R-:W-:-:S04]  /*26e0*/  VIADD R8, R6, 0xffffffe ;  /* 0x0ffffffe06087836 */ /* 0x002fc80000000000 */
[----:B------:R1:W0:Y:S02]  /*26f0*/  F2I.FTZ.U32.TRUNC.NTZ R9, R8 ;  /* 0x0000000800097305 */ /* 0x000224000021f000 */
[----:B-1----:R-:W-:Y:S02]  /*2700*/  IMAD.MOV.U32 R8, RZ, RZ, RZ ;  /* 0x000000ffff087224 */ /* 0x002fe400078e00ff */
[----:B0-----:R-:W-:-:S04]  /*2710*/  IMAD.MOV R11, RZ, RZ, -R9 ;  /* 0x000000ffff0b7224 */ /* 0x001fc800078e0a09 */
[----:B------:R-:W-:-:S04]  /*2720*/  IMAD R11, R11, R4, RZ ;  /* 0x000000040b0b7224 */ /* 0x000fc800078e02ff */
[----:B------:R-:W-:-:S04]  /*2730*/  IMAD.HI.U32 R6, R9, R11, R8 ;  /* 0x0000000b09067227 */ /* 0x000fc800078e0008 */
[----:B------:R-:W-:Y:S02]  /*2740*/  VIADD R11, R5, 0x1f8 ;  /* 0x000001f8050b7836 */ /* 0x000fe40000000000 */
[----:B------:R-:W-:-:S03]  /*2750*/  IMAD.HI.U32 R8, R6, R19, RZ ;  /* 0x0000001306087227 */ /* 0x000fc600078e00ff */
[----:B------:R-:W-:Y:S01]  /*2760*/  IABS R21, R11 ;  /* 0x0000000b00157213 */ /* 0x000fe20000000000 */
[----:B------:R-:W-:Y:S02]  /*2770*/  IMAD.MOV R8, RZ, RZ, -R8 ;  /* 0x000000ffff087224 */ /* 0x000fe400078e0a08 */
[----:B------:R-:W-:-:S04]  /*2780*/  IMAD.HI.U32 R9, R6, R17, RZ ;  /* 0x0000001106097227 */ /* 0x000fc800078e00ff */
[----:B------:R-:W-:Y:S02]  /*2790*/  IMAD R19, R4, R8, R19 ;  /* 0x0000000804137224 */ /* 0x000fe400078e0213 */
[----:B------:R-:W-:-:S03]  /*27a0*/  IMAD.HI.U32 R8, R6, R23, RZ ;  /* 0x0000001706087227 */ /* 0x000fc600078e00ff */
[----:B------:R-:W-:Y:S01]  /*27b0*/  ISETP.GT.U32.AND P0, PT, R4, R19, PT ;  /* 0x000000130400720c */ /* 0x000fe20003f04070 */
[----:B------:R-:W-:Y:S02]  /*27c0*/  IMAD.MOV R10, RZ, RZ, -R8 ;  /* 0x000000ffff0a7224 */ /* 0x000fe400078e0a08 */
[----:B------:R-:W-:-:S04]  /*27d0*/  IMAD.HI.U32 R8, R6, R21, RZ ;  /* 0x0000001506087227 */ /* 0x000fc800078e00ff */
[----:B------:R-:W-:Y:S02]  /*27e0*/  IMAD.MOV R8, RZ, RZ, -R8 ;  /* 0x000000ffff087224 */ /* 0x000fe400078e0a08 */
[----:B------:R-:W-:Y:S02]  /*27f0*/  IMAD.MOV R9, RZ, RZ, -R9 ;  /* 0x000000ffff097224 */ /* 0x000fe400078e0a09 */
[C---:B------:R-:W-:Y:S02]  /*2800*/  IMAD R21, R4.reuse, R8, R21 ;  /* 0x0000000804157224 */ /* 0x040fe400078e0215 */
[C---:B------:R-:W-:Y:S01]  /*2810*/  IMAD R17, R4.reuse, R9, R17 ;  /* 0x0000000904117224 */ /* 0x040fe200078e0211 */
[----:B------:R-:W-:Y:S01]  /*2820*/  IABS R9, R12 ;  /* 0x0000000c00097213 */ /* 0x000fe20000000000 */
[C---:B------:R-:W-:Y:S01]  /*2830*/  IMAD R23, R4.reuse, R10, R23 ;  /* 0x0000000a04177224 */ /* 0x040fe200078e0217 */
[C---:B------:R-:W-:Y:S01]  /*2840*/  ISETP.GT.U32.AND P5, PT, R4.reuse, R21, PT ;  /* 0x000000150400720c */ /* 0x040fe20003fa4070 */
[----:B------:R-:W-:Y:S01]  /*2850*/  @!P0 IMAD.IADD R19, R19, 0x1, -R4 ;  /* 0x0000000113138824 */ /* 0x000fe200078e0a04 */
[C---:B------:R-:W-:Y:S01]  /*2860*/  ISETP.GT.U32.AND P2, PT, R4.reuse, R17, PT ;  /* 0x000000110400720c */ /* 0x040fe20003f44070 */
[----:B------:R-:W-:Y:S01]  /*2870*/  VIADD R10, R5, 0x1f4 ;  /* 0x000001f4050a7836 */ /* 0x000fe20000000000 */
[----:B------:R-:W-:Y:S01]  /*2880*/  ISETP.GE.AND P0, PT, R13, RZ, PT ;  /* 0x000000ff0d00720c */ /* 0x000fe20003f06270 */
[----:B------:R-:W-:Y:S01]  /*2890*/  IMAD.MOV.U32 R13, RZ, RZ, R7 ;  /* 0x000000ffff0d7224 */ /* 0x000fe200078e0007 */
[----:B------:R-:W-:-:S02]  /*28a0*/  ISETP.GT.U32.AND P3, PT, R4, R23, PT ;  /* 0x000000170400720c */ /* 0x000fc40003f64070 */
[----:B------:R-:W-:Y:S01]  /*28b0*/  ISETP.GT.U32.AND P6, PT, R4, R19, PT ;  /* 0x000000130400720c */ /* 0x000fe20003fc4070 */
[----:B------:R-:W-:Y:S01]  /*28c0*/  IMAD.HI.U32 R7, R6, R13, RZ ;  /* 0x0000000d06077227 */ /* 0x000fe200078e00ff */
[----:B------:R-:W-:-:S03]  /*28d0*/  IABS R15, R10 ;  /* 0x0000000a000f7213 */ /* 0x000fc60000000000 */
[--C-:B------:R-:W-:Y:S02]  /*28e0*/  @!P5 IMAD.IADD R21, R21, 0x1, -R4.reuse ;  /* 0x000000011515d824 */ /* 0x100fe400078e0a04 */
[----:B------:R-:W-:Y:S02]  /*28f0*/  @!P2 IMAD.IADD R17, R17, 0x1, -R4 ;  /* 0x000000011111a824 */ /* 0x000fe400078e0a04 */
[----:B------:R-:W-:Y:S01]  /*2900*/  IMAD.MOV R8, RZ, RZ, -R7 ;  /* 0x000000ffff087224 */ /* 0x000fe200078e0a07 */
[----:B------:R-:W-:Y:S01]  /*2910*/  ISETP.GT.U32.AND P5, PT, R4, R21, PT ;  /* 0x000000150400720c */ /* 0x000fe20003fa4070 */
[----:B------:R-:W-:Y:S01]  /*2920*/  IMAD.HI.U32 R7, R6, R15, RZ ;  /* 0x0000000f06077227 */ /* 0x000fe200078e00ff */
[----:B------:R-:W-:-:S03]  /*2930*/  ISETP.GT.U32.AND P2, PT, R4, R17, PT ;  /* 0x000000110400720c */ /* 0x000fc60003f44070 */
[--C-:B------:R-:W-:Y:S01]  /*2940*/  @!P3 IMAD.IADD R23, R23, 0x1, -R4.reuse ;  /* 0x000000011717b824 */ /* 0x100fe200078e0a04 */
[----:B------:R-:W-:Y:S01]  /*2950*/  ISETP.GE.AND P3, PT, R11, RZ, PT ;  /* 0x000000ff0b00720c */ /* 0x000fe20003f66270 */
[----:B------:R-:W-:Y:S01]  /*2960*/  IMAD.MOV R7, RZ, RZ, -R7 ;  /* 0x000000ffff077224 */ /* 0x000fe200078e0a07 */
[----:B------:R-:W-:Y:S01]  /*2970*/  IABS R11, R16 ;  /* 0x00000010000b7213 */ /* 0x000fe20000000000 */
[--C-:B------:R-:W-:Y:S01]  /*2980*/  @!P6 IMAD.IADD R19, R19, 0x1, -R4.reuse ;  /* 0x000000011313e824 */ /* 0x100fe200078e0a04 */
[C---:B------:R-:W-:Y:S01]  /*2990*/  ISETP.GT.U32.AND P6, PT, R4.reuse, R23, PT ;  /* 0x000000170400720c */ /* 0x040fe20003fc4070 */
[C---:B------:R-:W-:Y:S02]  /*29a0*/  IMAD R15, R4.reuse, R7, R15 ;  /* 0x00000007040f7224 */ /* 0x040fe400078e020f */
[--C-:B------:R-:W-:Y:S02]  /*29b0*/  @!P5 IMAD.IADD R21, R21, 0x1, -R4.reuse ;  /* 0x000000011515d824 */ /* 0x100fe400078e0a04 */
[----:B------:R-:W-:Y:S01]  /*29c0*/  @!P2 IMAD.IADD R17, R17, 0x1, -R4 ;  /* 0x000000011111a824 */ /* 0x000fe200078e0a04 */
[C---:B------:R-:W-:Y:S01]  /*29d0*/  ISETP.GT.U32.AND P5, PT, R4.reuse, R15, PT ;  /* 0x0000000f0400720c */ /* 0x040fe20003fa4070 */
[----:B------:R-:W-:Y:S01]  /*29e0*/  IMAD R13, R4, R8, R13 ;  /* 0x00000008040d7224 */ /* 0x000fe200078e020d */
[----:B------:R-:W-:Y:S01]  /*29f0*/  ISETP.GE.AND P2, PT, R14, RZ, PT ;  /* 0x000000ff0e00720c */ /* 0x000fe20003f46270 */
[----:B------:R-:W-:-:S02]  /*2a00*/  VIADD R14, R5, 0x1ee ;  /* 0x000001ee050e7836 */ /* 0x000fc40000000000 */
[----:B------:R-:W-:-:S03]  /*2a10*/  IMAD.HI.U32 R7, R6, R11, RZ ;  /* 0x0000000b06077227 */ /* 0x000fc600078e00ff */
[----:B------:R-:W-:Y:S01]  /*2a20*/  IABS R22, R14 ;  /* 0x0000000e00167213 */ /* 0x000fe20000000000 */
[----:B------:R-:W-:Y:S01]  /*2a30*/  @!P6 IMAD.IADD R23, R23, 0x1, -R4 ;  /* 0x000000011717e824 */ /* 0x000fe200078e0a04 */
[----:B------:R-:W-:Y:S01]  /*2a40*/  ISETP.GT.U32.AND P6, PT, R4, R13, PT ;  /* 0x0000000d0400720c */ /* 0x000fe20003fc4070 */
[----:B------:R-:W-:-:S04]  /*2a50*/  IMAD.HI.U32 R8, R6, R9, RZ ;  /* 0x0000000906087227 */ /* 0x000fc800078e00ff */
[----:B------:R-:W-:Y:S02]  /*2a60*/  @!P5 IMAD.IADD R15, R15, 0x1, -R4 ;  /* 0x000000010f0fd824 */ /* 0x000fe400078e0a04 */
[----:B------:R-:W-:Y:S02]  /*2a70*/  IMAD.MOV R18, RZ, RZ, -R7 ;  /* 0x000000ffff127224 */ /* 0x000fe400078e0a07 */
[----:B------:R-:W-:Y:S01]  /*2a80*/  IMAD.MOV.U32 R7, RZ, RZ, R22 ;  /* 0x000000ffff077224 */ /* 0x000fe200078e0016 */
[C---:B------:R-:W-:Y:S01]  /*2a90*/  ISETP.GT.U32.AND P5, PT, R4.reuse, R15, PT ;  /* 0x0000000f0400720c */ /* 0x040fe20003fa4070 */
[----:B------:R-:W-:Y:S02]  /*2aa0*/  IMAD.MOV R20, RZ, RZ, -R8 ;  /* 0x000000ffff147224 */ /* 0x000fe400078e0a08 */
[----:B------:R-:W-:Y:S02]  /*2ab0*/  IMAD R11, R4, R18, R11 ;  /* 0x00000012040b7224 */ /* 0x000fe400078e020b */
[----:B------:R-:W-:-:S04]  /*2ac0*/  IMAD.HI.U32 R18, R6, R7, RZ ;  /* 0x0000000706127227 */ /* 0x000fc800078e00ff */
[----:B------:R-:W-:Y:S02]  /*2ad0*/  IMAD R9, R4, R20, R9 ;  /* 0x0000001404097224 */ /* 0x000fe400078e0209 */
[----:B--2---:R-:W-:Y:S02]  /*2ae0*/  IMAD.MOV.U32 R0, RZ, RZ, R21 ;  /* 0x000000ffff007224 */ /* 0x004fe400078e0015 */
[----:B------:R-:W-:Y:S02]  /*2af0*/  IMAD.MOV.U32 R24, RZ, RZ, R23 ;  /* 0x000000ffff187224 */ /* 0x000fe400078e0017 */
[----:B------:R-:W-:Y:S01]  /*2b00*/  @!P6 IMAD.IADD R13, R13, 0x1, -R4 ;  /* 0x000000010d0de824 */ /* 0x000fe200078e0a04 */
[----:B------:R-:W-:Y:S01]  /*2b10*/  ISETP.GE.AND P6, PT, R10, RZ, PT ;  /* 0x000000ff0a00720c */ /* 0x000fe20003fc6270 */
[----:B------:R-:W-:Y:S02]  /*2b20*/  IMAD.MOV.U32 R25, RZ, RZ, R19 ;  /* 0x000000ffff197224 */ /* 0x000fe400078e0013 */
[----:B------:R-:W-:-:S02]  /*2b30*/  IMAD.MOV R18, RZ, RZ, -R18 ;  /* 0x000000ffff127224 */ /* 0x000fc400078e0a12 */
[----:B------:R-:W-:Y:S01]  /*2b40*/  @!P3 IMAD.MOV R0, RZ, RZ, -R0 ;  /* 0x000000ffff00b224 */ /* 0x000fe200078e0a00 */
[C---:B------:R-:W-:Y:S01]  /*2b50*/  ISETP.GT.U32.AND P3, PT, R4.reuse, R9, PT ;  /* 0x000000090400720c */ /* 0x040fe20003f64070 */
[----:B------:R-:W-:Y:S01]  /*2b60*/  @!P0 IMAD.MOV R24, RZ, RZ, -R24 ;  /* 0x000000ffff188224 */ /* 0x000fe200078e0a18 */
[C---:B------:R-:W-:Y:S01]  /*2b70*/  ISETP.GT.U32.AND P0, PT, R4.reuse, R11, PT ;  /* 0x0000000b0400720c */ /* 0x040fe20003f04070 */
[----:B------:R-:W-:Y:S01]  /*2b80*/  @!P4 IMAD.MOV R25, RZ, RZ, -R25 ;  /* 0x000000ffff19c224 */ /* 0x000fe200078e0a19 */
[C---:B------:R-:W-:Y:S01]  /*2b90*/  ISETP.GT.U32.AND P4, PT, R4.reuse, R13, PT ;  /* 0x0000000d0400720c */ /* 0x040fe20003f84070 */
[C---:B------:R-:W-:Y:S02]  /*2ba0*/  IMAD R7, R4.reuse, R18, R7 ;  /* 0x0000001204077224 */ /* 0x040fe400078e0207 */
[----:B------:R-:W-:Y:S01]  /*2bb0*/  IMAD.MOV.U32 R3, RZ, RZ, R17 ;  /* 0x000000ffff037224 */ /* 0x000fe200078e0011 */
[----:B------:R-:W-:Y:S01]  /*2bc0*/  STL [R1+0x64], R25 ;  /* 0x0000641901007387 */ /* 0x000fe20000100800 */
[--C-:B------:R-:W-:Y:S01]  /*2bd0*/  @!P5 IMAD.IADD R15, R15, 0x1, -R4.reuse ;  /* 0x000000010f0fd824 */ /* 0x100fe200078e0a04 */
[----:B------:R-:W-:Y:S01]  /*2be0*/  ISETP.GT.U32.AND P5, PT, R4, R7, PT ;  /* 0x000000070400720c */ /* 0x000fe20003fa4070 */
[C---:B------:R-:W-:Y:S01]  /*2bf0*/  VIADD R8, R5.reuse, 0x1ec ;  /* 0x000001ec05087836 */ /* 0x040fe20000000000 */
[----:B------:R-:W-:Y:S01]  /*2c00*/  STL [R1+0x68], R24 ;  /* 0x0000681801007387 */ /* 0x000fe20000100800 */
[----:B------:R-:W-:Y:S01]  /*2c10*/  @!P1 IMAD.MOV R3, RZ, RZ, -R3 ;  /* 0x000000ffff039224 */ /* 0x000fe200078e0a03 */
[----:B------:R-:W-:Y:S01]  /*2c20*/  ISETP.GE.AND P1, PT, R16, RZ, PT ;  /* 0x000000ff1000720c */ /* 0x000fe20003f26270 */
[----:B------:R-:W-:Y:S01]  /*2c30*/  VIADD R16, R5, 0x1ea ;  /* 0x000001ea05107836 */ /* 0x000fe20000000000 */
[----:B------:R-:W-:Y:S01]  /*2c40*/  IABS R10, R8 ;  /* 0x00000008000a7213 */ /* 0x000fe20000000000 */
[--C-:B------:R-:W-:Y:S01]  /*2c50*/  @!P3 IMAD.IADD R9, R9, 0x1, -R4.reuse ;  /* 0x000000010909b824 */ /* 0x100fe200078e0a04 */
[----:B------:R-:W-:Y:S01]  /*2c60*/  STL [R1+0x6c], R3 ;  /* 0x00006c0301007387 */ /* 0x000fe20000100800 */
[--C-:B------:R-:W-:Y:S01]  /*2c70*/  @!P0 IMAD.IADD R11, R11, 0x1, -R4.reuse ;  /* 0x000000010b0b8824 */ /* 0x100fe200078e0a04 */
[----:B------:R-:W-:Y:S01]  /*2c80*/  ISETP.GE.AND P0, PT, R14, RZ, PT ;  /* 0x000000ff0e00720c */ /* 0x000fe20003f06270 */
[----:B------:R-:W-:Y:S01]  /*2c90*/  @!P4 IMAD.IADD R13, R13, 0x1, -R4 ;  /* 0x000000010d0dc824 */ /* 0x000fe200078e0a04 */
[----:B------:R-:W-:Y:S01]  /*2ca0*/  IABS R14, R16 ;  /* 0x00000010000e7213 */ /* 0x000fe20000000000 */
[----:B------:R-:W-:Y:S01]  /*2cb0*/  IMAD.HI.U32 R17, R6, R10, RZ ;  /* 0x0000000a06117227 */ /* 0x000fe200078e00ff */
[----:B------:R0:W-:Y:S01]  /*2cc0*/  STL [R1+0x7c], R0 ;  /* 0x00007c0001007387 */ /* 0x0001e20000100800 */
[----:B------:R-:W-:-:S02]  /*2cd0*/  ISETP.GT.U32.AND P3, PT, R4, R9, PT ;  /* 0x000000090400720c */ /* 0x000fc40003f64070 */
[----:B------:R-:W-:Y:S01]  /*2ce0*/  @!P5 IMAD.IADD R7, R7, 0x1, -R4 ;  /* 0x000000010707d824 */ /* 0x000fe200078e0a04 */
[----:B------:R-:W-:Y:S01]  /*2cf0*/  ISETP.GE.AND P4, PT, R12, RZ, PT ;  /* 0x000000ff0c00720c */ /* 0x000fe20003f86270 */
[----:B------:R-:W-:-:S03]  /*2d00*/  VIADD R12, R5, 0x1e8 ;  /* 0x000001e8050c7836 */ /* 0x000fc60000000000 */
[C---:B------:R-:W-:Y:S01]  /*2d10*/  ISETP.GT.U32.AND P5, PT, R4.reuse, R7, PT ;  /* 0x000000070400720c */ /* 0x040fe20003fa4070 */
[----:B0-----:R-:W-:Y:S02]  /*2d20*/  IMAD.MOV.U32 R0, RZ, RZ, R13 ;  /* 0x000000ffff007224 */ /* 0x001fe400078e000d */
[----:B------:R-:W-:Y:S02]  /*2d30*/  IMAD.MOV R13, RZ, RZ, -R17 ;  /* 0x000000ffff0d7224 */ /* 0x000fe400078e0a11 */
[----:B------:R-:W-:Y:S02]  /*2d40*/  IMAD.MOV.U32 R17, RZ, RZ, R14 ;  /* 0x000000ffff117224 */ /* 0x000fe400078e000e */
[C---:B------:R-:W-:Y:S02]  /*2d50*/  IMAD R13, R4.reuse, R13, R10 ;  /* 0x0000000d040d7224 */ /* 0x040fe400078e020a */
[----:B------:R-:W-:Y:S01]  /*2d60*/  @!P2 IMAD.MOV R0, RZ, RZ, -R0 ;  /* 0x000000ffff00a224 */ /* 0x000fe200078e0a00 */
[----:B------:R-:W-:Y:S01]  /*2d70*/  ISETP.GT.U32.AND P2, PT, R4, R11, PT ;  /* 0x0000000b0400720c */ /* 0x000fe20003f44070 */
[----:B------:R-:W-:-:S03]  /*2d80*/  IMAD.HI.U32 R10, R6, R17, RZ ;  /* 0x00000011060a7227 */ /* 0x000fc600078e00ff */
[----:B------:R0:W-:Y:S01]  /*2d90*/  STL [R1+0x84], R0 ;  /* 0x0000840001007387 */ /* 0x0001e20000100800 */
[----:B------:R-:W-:Y:S02]  /*2da0*/  IMAD.MOV R10, RZ, RZ, -R10 ;  /* 0x000000ffff0a7224 */ /* 0x000fe400078e0a0a */
[--C-:B------:R-:W-:Y:S01]  /*2db0*/  @!P3 IMAD.IADD R9, R9, 0x1, -R4.reuse ;  /* 0x000000010909b824 */ /* 0x100fe200078e0a04 */
[----:B------:R-:W-:Y:S01]  /*2dc0*/  ISETP.GE.AND P3, PT, R16, RZ, PT ;  /* 0x000000ff1000720c */ /* 0x000fe20003f66270 */
[C---:B------:R-:W-:Y:S02]  /*2dd0*/  IMAD R16, R4.reuse, R10, R17 ;  /* 0x0000000a04107224 */ /* 0x040fe400078e0211 */
[--C-:B------:R-:W-:Y:S02]  /*2de0*/  @!P5 IMAD.IADD R7, R7, 0x1, -R4.reuse ;  /* 0x000000010707d824 */ /* 0x100fe400078e0a04 */
[----:B------:R-:W-:Y:S01]  /*2df0*/  @!P2 IMAD.IADD R11, R11, 0x1, -R4 ;  /* 0x000000010b0ba824 */ /* 0x000fe200078e0a04 */
[C---:B------:R-:W-:Y:S01]  /*2e00*/  ISETP.GT.U32.AND P5, PT, R4.reuse, R16, PT ;  /* 0x000000100400720c */ /* 0x040fe20003fa4070 */
[----:B0-----:R-:W-:Y:S01]  /*2e10*/  IMAD.MOV.U32 R0, RZ, RZ, R15 ;  /* 0x000000ffff007224 */ /* 0x001fe200078e000f */
[----:B------:R-:W-:Y:S01]  /*2e20*/  ISETP.GT.U32.AND P2, PT, R4, R13, PT ;  /* 0x0000000d0400720c */ /* 0x000fe20003f44070 */
[C---:B------:R-:W-:Y:S01]  /*2e30*/  VIADD R10, R5.reuse, 0x1e4 ;  /* 0x000001e4050a7836 */ /* 0x040fe20000000000 */
[----:B------:R-:W-:Y:S01]  /*2e40*/  IABS R15, R12 ;  /* 0x0000000c000f7213 */ /* 0x000fe20000000000 */
[----:B------:R-:W-:Y:S01]  /*2e50*/  @!P6 IMAD.MOV R0, RZ, RZ, -R0 ;  /* 0x000000ffff00e224 */ /* 0x000fe200078e0a00 */
[----:B------:R-:W-:Y:S01]  /*2e60*/  ISETP.GE.AND P6, PT, R8, RZ, PT ;  /* 0x000000ff0800720c */ /* 0x000fe20003fc6270 */
[----:B------:R-:W-:Y:S01]  /*2e70*/  VIADD R8, R5, 0x1e6 ;  /* 0x000001e605087836 */ /* 0x000fe20000000000 */
[----:B------:R-:W-:Y:S01]  /*2e80*/  IABS R14, R10 ;  /* 0x0000000a000e7213 */ /* 0x000fe20000000000 */
[----:B------:R-:W-:Y:S01]  /*2e90*/  IMAD.HI.U32 R18, R6, R15, RZ ;  /* 0x0000000f06127227 */ /* 0x000fe200078e00ff */
[----:B------:R0:W-:Y:S02]  /*2ea0*/  STL [R1+0x8c], R0 ;  /* 0x00008c0001007387 */ /* 0x0001e40000100800 */
[----:B------:R-:W-:Y:S01]  /*2eb0*/  IABS R17, R8 ;  /* 0x0000000800117213 */ /* 0x000fe20000000000 */
[----:B------:R-:W-:-:S02]  /*2ec0*/  IMAD.MOV R18, RZ, RZ, -R18 ;  /* 0x000000ffff127224 */ /* 0x000fc400078e0a12 */
[--C-:B------:R-:W-:Y:S02]  /*2ed0*/  @!P5 IMAD.IADD R16, R16, 0x1, -R4.reuse ;  /* 0x000000011010d824 */ /* 0x100fe400078e0a04 */
[----:B------:R-:W-:Y:S01]  /*2ee0*/  @!P2 IMAD.IADD R13, R13, 0x1, -R4 ;  /* 0x000000010d0da824 */ /* 0x000fe200078e0a04 */
[----:B------:R-:W-:Y:S01]  /*2ef0*/  ISETP.GE.AND P2, PT, R12, RZ, PT ;  /* 0x000000ff0c00720c */ /* 0x000fe20003f46270 */
[C---:B------:R-:W-:Y:S01]  /*2f00*/  IMAD R15, R4.reuse, R18, R15 ;  /* 0x00000012040f7224 */ /* 0x040fe200078e020f */
[C---:B------:R-:W-:Y:S01]  /*2f10*/  ISETP.GT.U32.AND P5, PT, R4.reuse, R16, PT ;  /* 0x000000100400720c */ /* 0x040fe20003fa4070 */
[----:B0-----:R-:W-:Y:S02]  /*2f20*/  IMAD.MOV.U32 R0, RZ, RZ, R11 ;  /* 0x000000ffff007224 */ /* 0x001fe400078e000b */
[----:B------:R-:W-:Y:S02]  /*2f30*/  IMAD.MOV.U32 R3, RZ, RZ, R9 ;  /* 0x000000ffff037224 */ /* 0x000fe400078e0009 */
[----:B------:R-:W-:Y:S01]  /*2f40*/  @!P1 IMAD.MOV R0, RZ, RZ, -R0 ;  /* 0x000000ffff009224 */ /* 0x000fe200078e0a00 */
[----:B------:R-:W-:Y:S01]  /*2f50*/  ISETP.GT.U32.AND P1, PT, R4, R13, PT ;  /* 0x0000000d0400720c */ /* 0x000fe20003f24070 */
[----:B------:R-:W-:-:S03]  /*2f60*/  IMAD.HI.U32 R12, R6, R17, RZ ;  /* 0x00000011060c7227 */ /* 0x000fc600078e00ff */
[----:B------:R0:W-:Y:S01]  /*2f70*/  STL [R1+0x94], R0 ;  /* 0x0000940001007387 */ /* 0x0001e20000100800 */
[----:B------:R-:W-:Y:S01]  /*2f80*/  @!P4 IMAD.MOV R3, RZ, RZ, -R3 ;  /* 0x000000ffff03c224 */ /* 0x000fe200078e0a03 */
[----:B------:R-:W-:Y:S01]  /*2f90*/  ISETP.GT.U32.AND P4, PT, R4, R15, PT ;  /* 0x0000000f0400720c */ /* 0x000fe20003f84070 */
[----:B------:R-:W-:Y:S02]  /*2fa0*/  IMAD.MOV.U32 R11, RZ, RZ, R14 ;  /* 0x000000ffff0b7224 */ /* 0x000fe400078e000e */
[----:B------:R-:W-:Y:S01]  /*2fb0*/  @!P5 IMAD.IADD R16, R16, 0x1, -R4 ;  /* 0x000000011010d824 */ /* 0x000fe200078e0a04 */
[----:B------:R1:W-:Y:S01]  /*2fc0*/  STL [R1+0x9c], R3 ;  /* 0x00009c0301007387 */ /* 0x0003e20000100800 */
[----:B------:R-:W-:-:S04]  /*2fd0*/  IMAD.HI.U32 R9, R6, R11, RZ ;  /* 0x0000000b06097227 */ /* 0x000fc800078e00ff */
[----:B0-----:R-:W-:Y:S02]  /*2fe0*/  IMAD.MOV.U32 R0, RZ, RZ, R7 ;  /* 0x000000ffff007224 */ /* 0x001fe400078e0007 */
[----:B------:R-:W-:Y:S02]  /*2ff0*/  IMAD.MOV R7, RZ, RZ, -R12 ;  /* 0x000000ffff077224 */ /* 0x000fe400078e0a0c */
[----:B------:R-:W-:Y:S02]  /*3000*/  IMAD.MOV R9, RZ, RZ, -R9 ;  /* 0x000000ffff097224 */ /* 0x000fe400078e0a09 */
[----:B------:R-:W-:Y:S02]  /*3010*/  IMAD R7, R4, R7, R17 ;  /* 0x0000000704077224 */ /* 0x000fe400078e0211 */
[--C-:B------:R-:W-:Y:S01]  /*3020*/  @!P1 IMAD.IADD R13, R13, 0x1, -R4.reuse ;  /* 0x000000010d0d9824 */ /* 0x100fe200078e0a04 */
[----:B------:R-:W-:Y:S01]  /*3030*/  ISETP.GE.AND P1, PT, R10, RZ, PT ;  /* 0x000000ff0a00720c */ /* 0x000fe20003f26270 */
[----:B------:R-:W-:Y:S01]  /*3040*/  @!P4 IMAD.IADD R15, R15, 0x1, -R4 ;  /* 0x000000010f0fc824 */ /* 0x000fe200078e0a04 */
[C---:B------:R-:W-:Y:S01]  /*3050*/  ISETP.GT.U32.AND P5, PT, R4.reuse, R7, PT ;  /* 0x000000070400720c */ /* 0x040fe20003fa4070 */
[----:B------:R-:W-:-:S02]  /*3060*/  IMAD R11, R4, R9, R11 ;  /* 0x00000009040b7224 */ /* 0x000fc400078e020b */
[----:B-1----:R-:W-:Y:S01]  /*3070*/  IMAD.MOV.U32 R3, RZ, RZ, R13 ;  /* 0x000000ffff037224 */ /* 0x002fe200078e000d */
[----:B------:R-:W-:Y:S01]  /*3080*/  ISETP.GT.U32.AND P4, PT, R4, R15, PT ;  /* 0x0000000f0400720c */ /* 0x000fe20003f84070 */
[----:B------:R-:W-:Y:S01]  /*3090*/  @!P0 IMAD.MOV R0, RZ, RZ, -R0 ;  /* 0x000000ffff008224 */ /* 0x000fe200078e0a00 */
[----:B------:R-:W-:Y:S01]  /*30a0*/  ISETP.GE.AND P0, PT, R8, RZ, PT ;  /* 0x000000ff0800720c */ /* 0x000fe20003f06270 */
[----:B------:R-:W-:Y:S01]  /*30b0*/  @!P6 IMAD.MOV R3, RZ, RZ, -R3 ;  /* 0x000000ffff03e224 */ /* 0x000fe200078e0a03 */
[C---:B------:R-:W-:Y:S01]  /*30c0*/  ISETP.GT.U32.AND P6, PT, R4.reuse, R11, PT ;  /* 0x0000000b0400720c */ /* 0x040fe20003fc4070 */
[C---:B------:R-:W-:Y:S01]  /*30d0*/  VIADD R9, R5.reuse, 0x1e0 ;  /* 0x000001e005097836 */ /* 0x040fe20000000000 */
[----:B------:R0:W-:Y:S01]  /*30e0*/  STL [R1+0xb0], R0 ;  /* 0x0000b00001007387 */ /* 0x0001e20000100800 */
[----:B------:R-:W-:Y:S02]  /*30f0*/  VIADD R12, R5, 0x1e2 ;  /* 0x000001e2050c7836 */ /* 0x000fe40000000000 */
[--C-:B------:R-:W-:Y:S01]  /*3100*/  @!P5 IMAD.IADD R7, R7, 0x1, -R4.reuse ;  /* 0x000000010707d824 */ /* 0x100fe200078e0a04 */
[----:B------:R-:W-:Y:S01]  /*3110*/  IABS R14, R9 ;  /* 0x00000009000e7213 */ /* 0x000fe20000000000 */
[----:B------:R-:W-:Y:S01]  /*3120*/  STL [R1+0x3d4], R3 ;  /* 0x0003d40301007387 */ /* 0x000fe20000100800 */
[----:B------:R-:W-:Y:S01]  /*3130*/  IABS R10, R12 ;  /* 0x0000000c000a7213 */ /* 0x000fe20000000000 */
[----:B------:R-:W-:Y:S01]  /*3140*/  @!P4 IMAD.IADD R15, R15, 0x1, -R4 ;  /* 0x000000010f0fc824 */ /* 0x000fe200078e0a04 */
[----:B------:R-:W-:Y:S01]  /*3150*/  ISETP.GT.U32.AND P5, PT, R4, R7, PT ;  /* 0x000000070400720c */ /* 0x000fe20003fa4070 */
[----:B------:R-:W-:Y:S01]  /*3160*/  VIADD R8, R5, 0x1de ;  /* 0x000001de05087836 */ /* 0x000fe20000000000 */
[----:B------:R-:W-:Y:S01]  /*3170*/  ISETP.GE.AND P4, PT, R9, RZ, PT ;  /* 0x000000ff0900720c */ /* 0x000fe20003f86270 */
[----:B0-----:R-:W-:-:S02]  /*3180*/  IMAD.MOV.U32 R0, RZ, RZ, R16 ;  /* 0x000000ffff007224 */ /* 0x001fc400078e0010 */
[----:B------:R-:W-:Y:S01]  /*3190*/  @!P6 IMAD.IADD R11, R11, 0x1, -R4 ;  /* 0x000000010b0be824 */ /* 0x000fe200078e0a04 */
[----:B------:R-:W-:Y:S01]  /*31a0*/  IABS R13, R8 ;  /* 0x00000008000d7213 */ /* 0x000fe20000000000 */
[----:B------:R-:W-:Y:S01]  /*31b0*/  @!P3 IMAD.MOV R0, RZ, RZ, -R0 ;  /* 0x000000ffff00b224 */ /* 0x000fe200078e0a00 */
[----:B------:R-:W-:Y:S01]  /*31c0*/  ISETP.GE.AND P3, PT, R12, RZ, PT ;  /* 0x000000ff0c00720c */ /* 0x000fe20003f66270 */
[----:B------:R-:W-:Y:S01]  /*31d0*/  IMAD.MOV.U32 R12, RZ, RZ, R14 ;  /* 0x000000ffff0c7224 */ /* 0x000fe200078e000e */
[----:B------:R-:W-:Y:S01]  /*31e0*/  ISETP.GT.U32.AND P6, PT, R4, R11, PT ;  /* 0x0000000b0400720c */ /* 0x000fe20003fc4070 */
[C---:B------:R-:W-:Y:S01]  /*31f0*/  IMAD.HI.U32 R16, R6.reuse, R10, RZ ;  /* 0x0000000a06107227 */ /* 0x040fe200078e00ff */
[----:B------:R0:W-:Y:S03]  /*3200*/  STL [R1+0x3d8], R0 ;  /* 0x0003d80001007387 */ /* 0x0001e60000100800 */
[----:B------:R-:W-:-:S04]  /*3210*/  IMAD.HI.U32 R9, R6, R12, RZ ;  /* 0x0000000c06097227 */ /* 0x000fc800078e00ff */
[----:B------:R-:W-:Y:S02]  /*3220*/  IMAD.MOV R16, RZ, RZ, -R16 ;  /* 0x000000ffff107224 */ /* 0x000fe400078e0a10 */
[----:B------:R-:W-:Y:S02]  /*3230*/  IMAD.MOV R9, RZ, RZ, -R9 ;  /* 0x000000ffff097224 */ /* 0x000fe400078e0a09 */
[----:B0-----:R-:W-:Y:S02]  /*3240*/  IMAD.MOV.U32 R0, RZ, RZ, R15 ;  /* 0x000000ffff007224 */ /* 0x001fe400078e000f */
[----:B------:R-:W-:Y:S02]  /*3250*/  @!P5 IMAD.IADD R7, R7, 0x1, -R4 ;  /* 0x000000010707d824 */ /* 0x000fe400078e0a04 */
[----:B------:R-:W-:Y:S01]  /*3260*/  @!P2 IMAD.MOV R0, RZ, RZ, -R0 ;  /* 0x000000ffff00a224 */ /* 0x000fe200078e0a00 */
[----:B------:R-:W-:Y:S01]  /*3270*/  ISETP.GE.AND P2, PT, R8, RZ, PT ;  /* 0x000000ff0800720c */ /* 0x000fe20003f46270 */
[----:B------:R-:W-:-:S02]  /*3280*/  IMAD R10, R4, R16, R10 ;  /* 0x00000010040a7224 */ /* 0x000fc400078e020a */
[----:B------:R-:W-:Y:S01]  /*3290*/  IMAD R12, R4, R9, R12 ;  /* 0x00000009040c7224 */ /* 0x000fe200078e020c */
[----:B------:R0:W-:Y:S01]  /*32a0*/  STL [R1+0x3e0], R0 ;  /* 0x0003e00001007387 */ /* 0x0001e20000100800 */
[----:B------:R-:W-:Y:S01]  /*32b0*/  IMAD.HI.U32 R14, R6, R13, RZ ;  /* 0x0000000d060e7227 */ /* 0x000fe200078e00ff */
[----:B------:R-:W-:-:S03]  /*32c0*/  ISETP.GT.U32.AND P5, PT, R4, R10, PT ;  /* 0x0000000a0400720c */ /* 0x000fc60003fa4070 */
[----:B------:R-:W-:Y:S02]  /*32d0*/  IMAD.MOV R14, RZ, RZ, -R14 ;  /* 0x000000ffff0e7224 */ /* 0x000fe400078e0a0e */
[----:B------:R-:W-:Y:S02]  /*32e0*/  @!P6 IMAD.IADD R11, R11, 0x1, -R4 ;  /* 0x000000010b0be824 */ /* 0x000fe400078e0a04 */
[C---:B------:R-:W-:Y:S02]  /*32f0*/  IMAD R13, R4.reuse, R14, R13 ;  /* 0x0000000e040d7224 */ /* 0x040fe400078e020d */
[----:B0-----:R-:W-:Y:S02]  /*3300*/  IMAD.MOV.U32 R0, RZ, RZ, R7 ;  /* 0x000000ffff007224 */ /* 0x001fe400078e0007 */
[C---:B------:R-:W-:Y:S02]  /*3310*/  VIADD R18, R5.reuse, 0x1dc ;  /* 0x000001dc05127836 */ /* 0x040fe40000000000 */
[----:B------:R-:W-:Y:S01]  /*3320*/  @!P0 IMAD.MOV R0, RZ, RZ, -R0 ;  /* 0x000000ffff008224 */ /* 0x000fe200078e0a00 */
[----:B------:R-:W-:Y:S01]  /*3330*/  ISETP.GT.U32.AND P0, PT, R4, R12, PT ;  /* 0x0000000c0400720c */ /* 0x000fe20003f04070 */
[----:B------:R-:W-:Y:S01]  /*3340*/  @!P5 IMAD.IADD R10, R10, 0x1, -R4 ;  /* 0x000000010a0ad824 */ /* 0x000fe200078e0a04 */
[----:B------:R-:W-:Y:S01]  /*3350*/  ISETP.GE.AND P6, PT, R18, RZ, PT ;  /* 0x000000ff1200720c */ /* 0x000fe20003fc6270 */
[C---:B------:R-:W-:Y:S01]  /*3360*/  VIADD R15, R5.reuse, 0x1da ;  /* 0x000001da050f7836 */ /* 0x040fe20000000000 */
[----:B------:R0:W-:Y:S01]  /*3370*/  STL [R1+0x3e4], R0 ;  /* 0x0003e40001007387 */ /* 0x0001e20000100800 */
[----:B------:R-:W-:Y:S01]  /*3380*/  IABS R18, R18 ;  /* 0x0000001200127213 */ /* 0x000fe20000000000 */
[C---:B------:R-:W-:Y:S01]  /*3390*/  VIADD R9, R5.reuse, 0x1d8 ;  /* 0x000001d805097836 */ /* 0x040fe20000000000 */
[----:B------:R-:W-:Y:S01]  /*33a0*/  ISETP.GT.U32.AND P5, PT, R4, R10, PT ;  /* 0x0000000a0400720c */ /* 0x000fe20003fa4070 */
[----:B------:R-:W-:Y:S01]  /*33b0*/  VIADD R14, R5, 0x1d6 ;  /* 0x000001d6050e7836 */ /* 0x000fe20000000000 */
[----:B------:R-:W-:Y:S01]  /*33c0*/  IABS R16, R15 ;  /* 0x0000000f00107213 */ /* 0x000fe20000000000 */
[----:B------:R-:W-:Y:S01]  /*33d0*/  IMAD.HI.U32 R19, R6, R18, RZ ;  /* 0x0000001206137227 */ /* 0x000fe200078e00ff */
[----:B------:R-:W-:-:S02]  /*33e0*/  IABS R8, R9 ;  /* 0x0000000900087213 */ /* 0x000fc40000000000 */
[----:B------:R-:W-:Y:S01]  /*33f0*/  IABS R7, R14 ;  /* 0x0000000e00077213 */ /* 0x000fe20000000000 */
[----:B0-----:R-:W-:Y:S02]  /*3400*/  IMAD.MOV.U32 R0, RZ, RZ, R11 ;  /* 0x000000ffff007224 */ /* 0x001fe400078e000b */
[----:B------:R-:W-:Y:S02]  /*3410*/  @!P0 IMAD.IADD R12, R12, 0x1, -R4 ;  /* 0x000000010c0c8824 */ /* 0x000fe400078e0a04 */
[----:B------:R-:W-:Y:S01]  /*3420*/  @!P1 IMAD.MOV R0, RZ, RZ, -R0 ;  /* 0x000000ffff009224 */ /* 0x000fe200078e0a00 */
[C---:B------:R-:W-:Y:S01]  /*3430*/  ISETP.GT.U32.AND P1, PT, R4.reuse, R13, PT ;  /* 0x0000000d0400720c */ /* 0x040fe20003f24070 */
[----:B------:R-:W-:Y:S01]  /*3440*/  IMAD.MOV R19, RZ, RZ, -R19 ;  /* 0x000000ffff137224 */ /* 0x000fe200078e0a13 */
[----:B------:R-:W-:Y:S01]  /*3450*/  ISETP.GT.U32.AND P0, PT, R4, R12, PT ;  /* 0x0000000c0400720c */ /* 0x000fe20003f04070 */
[----:B------:R-:W-:Y:S01]  /*3460*/  IMAD.HI.U32 R17, R6, R16, RZ ;  /* 0x0000001006117227 */ /* 0x000fe200078e00ff */
[----:B------:R0:W-:Y:S03]  /*3470*/  STL [R1+0x3dc], R0 ;  /* 0x0003dc0001007387 */ /* 0x0001e60000100800 */
[----:B------:R-:W-:Y:S01]  /*3480*/  @!P5 IMAD.IADD R10, R10, 0x1, -R4 ;  /* 0x000000010a0ad824 */ /* 0x000fe200078e0a04 */
[----:B------:R-:W-:Y:S01]  /*3490*/  ISETP.GE.AND P5, PT, R15, RZ, PT ;  /* 0x000000ff0f00720c */ /* 0x000fe20003fa6270 */
[----:B------:R-:W-:-:S04]  /*34a0*/  IMAD.HI.U32 R11, R6, R8, RZ ;  /* 0x00000008060b7227 */ /* 0x000fc800078e00ff */
[----:B------:R-:W-:Y:S02]  /*34b0*/  @!P1 IMAD.IADD R13, R13, 0x1, -R4 ;  /* 0x000000010d0d9824 */ /* 0x000fe400078e0a04 */
[----:B------:R-:W-:Y:S02]  /*34c0*/  IMAD R15, R4, R19, R18 ;  /* 0x00000013040f7224 */ /* 0x000fe400078e0212 */
[----:B------:R-:W-:Y:S01]  /*34d0*/  @!P0 IMAD.IADD R12, R12, 0x1, -R4 ;  /* 0x000000010c0c8824 */ /* 0x000fe200078e0a04 */
[C---:B------:R-:W-:Y:S01]  /*34e0*/  ISETP.GT.U32.AND P1, PT, R4.reuse, R13, PT ;  /* 0x0000000d0400720c */ /* 0x040fe20003f24070 */
[----:B------:R-:W-:Y:S01]  /*34f0*/  IMAD.MOV R17, RZ, RZ, -R17 ;  /* 0x000000ffff117224 */ /* 0x000fe200078e0a11 */
[----:B------:R-:W-:Y:S01]  /*3500*/  ISETP.GT.U32.AND P0, PT, R4, R15, PT ;  /* 0x0000000f0400720c */ /* 0x000fe20003f04070 */
[----:B------:R-:W-:Y:S02]  /*3510*/  IMAD.MOV.U32 R3, RZ, RZ, R10 ;  /* 0x000000ffff037224 */ /* 0x000fe400078e000a */
[----:B------:R-:W-:-:S02]  /*3520*/  IMAD.MOV R11, RZ, RZ, -R11 ;  /* 0x000000ffff0b7224 */ /* 0x000fc400078e0a0b */
[----:B0-----:R-:W-:Y:S02]  /*3530*/  IMAD.MOV.U32 R0, RZ, RZ, R12 ;  /* 0x000000ffff007224 */ /* 0x001fe400078e000c */
[----:B------:R-:W-:Y:S02]  /*3540*/  IMAD R16, R4, R17, R16 ;  /* 0x0000001104107224 */ /* 0x000fe400078e0210 */
[----:B------:R-:W-:-:S04]  /*3550*/  IMAD.HI.U32 R17, R6, R7, RZ ;  /* 0x0000000706117227 */ /* 0x000fc800078e00ff */
[----:B------:R-:W-:Y:S01]  /*3560*/  @!P3 IMAD.MOV R3, RZ, RZ, -R3 ;  /* 0x000000ffff03b224 */ /* 0x000fe200078e0a03 */
[C---:B------:R-:W-:Y:S01]  /*3570*/  ISETP.GT.U32.AND P3, PT, R4.reuse, R16, PT ;  /* 0x000000100400720c */ /* 0x040fe20003f64070 */
[----:B------:R-:W-:Y:S01]  /*3580*/  @!P4 IMAD.MOV R0, RZ, RZ, -R0 ;  /* 0x000000ffff00c224 */ /* 0x000fe200078e0a00 */
[----:B------:R-:W-:Y:S01]  /*3590*/  ISETP.GE.AND P4, PT, R9, RZ, PT ;  /* 0x000000ff0900720c */ /* 0x000fe20003f86270 */
[C---:B------:R-:W-:Y:S01]  /*35a0*/  IMAD R8, R4.reuse, R11, R8 ;  /* 0x0000000b04087224 */ /* 0x040fe200078e0208 */
[----:B------:R-:W-:Y:S01]  /*35b0*/  STL [R1+0xb8], R3 ;  /* 0x0000b80301007387 */ /* 0x000fe20000100800 */
[----:B------:R-:W-:Y:S02]  /*35c0*/  IMAD.MOV R10, RZ, RZ, -R17 ;  /* 0x000000ffff0a7224 */ /* 0x000fe400078e0a11 */
[----:B------:R-:W-:Y:S01]  /*35d0*/  @!P1 IMAD.IADD R13, R13, 0x1, -R4 ;  /* 0x000000010d0d9824 */ /* 0x000fe200078e0a04 */
[----:B------:R0:W-:Y:S01]  /*35e0*/  STL [R1+0x3cc], R0 ;  /* 0x0003cc0001007387 */ /* 0x0001e20000100800 */
[C---:B------:R-:W-:Y:S01]  /*35f0*/  ISETP.GT.U32.AND P1, PT, R4.reuse, R8, PT ;  /* 0x000000080400720c */ /* 0x040fe20003f24070 */
[----:B------:R-:W-:-:S02]  /*3600*/  IMAD R7, R4, R10, R7 ;  /* 0x0000000a04077224 */ /* 0x000fc400078e0207 */
[--C-:B------:R-:W-:Y:S02]  /*3610*/  @!P0 IMAD.IADD R15, R15, 0x1, -R4.reuse ;  /* 0x000000010f0f8824 */ /* 0x100fe400078e0a04 */
[C---:B------:R-:W-:Y:S02]  /*3620*/  VIADD R9, R5.reuse, 0x1d4 ;  /* 0x000001d405097836 */ /* 0x040fe40000000000 */
[----:B------:R-:W-:Y:S01]  /*3630*/  VIADD R10, R5, 0x1d2 ;  /* 0x000001d2050a7836 */ /* 0x000fe20000000000 */
[----:B------:R-:W-:Y:S01]  /*3640*/  ISETP.GT.U32.AND P0, PT, R4, R15, PT ;  /* 0x0000000f0400720c */ /* 0x000fe20003f04070 */
[----:B0-----:R-:W-:Y:S01]  /*3650*/  IMAD.MOV.U32 R0, RZ, RZ, R13 ;  /* 0x000000ffff007224 */ /* 0x001fe200078e000d */
[----:B------:R-:W-:Y:S01]  /*3660*/  IABS R12, R9 ;  /* 0x00000009000c7213 */ /* 0x000fe20000000000 */
[----:B------:R-:W-:Y:S01]  /*3670*/  @!P3 IMAD.IADD R16, R16, 0x1, -R4 ;  /* 0x000000011010b824 */ /* 0x000fe200078e0a04 */
[----:B------:R-:W-:Y:S01]  /*3680*/  IABS R13, R10 ;  /* 0x0000000a000d7213 */ /* 0x000fe20000000000 */
[----:B------:R-:W-:Y:S01]  /*3690*/  @!P2 IMAD.MOV R0, RZ, RZ, -R0 ;  /* 0x000000ffff00a224 */ /* 0x000fe200078e0a00 */
[----:B------:R-:W-:Y:S01]  /*36a0*/  ISETP.GT.U32.AND P2, PT, R4, R7, PT ;  /* 0x000000070400720c */ /* 0x000fe20003f44070 */
[--C-:B------:R-:W-:Y:S01]  /*36b0*/  @!P1 IMAD.IADD R8, R8, 0x1, -R4.reuse ;  /* 0x0000000108089824 */ /* 0x100fe200078e0a04 */
[----:B------:R-:W-:Y:S01]  /*36c0*/  ISETP.GT.U32.AND P3, PT, R4, R16, PT ;  /* 0x000000100400720c */ /* 0x000fe20003f64070 */
[----:B------:R-:W-:Y:S01]  /*36d0*/  IMAD.HI.U32 R17, R6, R12, RZ ;  /* 0x0000000c06117227 */ /* 0x000fe200078e00ff */
[----:B------:R0:W-:Y:S02]  /*36e0*/  STL [R1+0x3d0], R0 ;  /* 0x0003d00001007387 */ /* 0x0001e40000100800 */
[----:B------:R-:W-:Y:S01]  /*36f0*/  ISETP.GT.U32.AND P1, PT, R4, R8, PT ;  /* 0x000000080400720c */ /* 0x000fe20003f24070 */
[----:B------:R-:W-:Y:S01]  /*3700*/  @!P0 IMAD.IADD R15, R15, 0x1, -R4 ;  /* 0x000000010f0f8824 */ /* 0x000fe200078e0a04 */
[----:B------:R-:W-:Y:S01]  /*3710*/  ISETP.GE.AND P0, PT, R14, RZ, PT ;  /* 0x000000ff0e00720c */ /* 0x000fe20003f06270 */
[----:B------:R-:W-:-:S02]  /*3720*/  IMAD.MOV R17, RZ, RZ, -R17 ;  /* 0x000000ffff117224 */ /* 0x000fc400078e0a11 */
[----:B------:R-:W-:-:S04]  /*3730*/  IMAD.HI.U32 R14, R6, R13, RZ ;  /* 0x0000000d060e7227 */ /* 0x000fc800078e00ff */
[----:B------:R-:W-:Y:S02]  /*3740*/  @!P2 IMAD.IADD R7, R7, 0x1, -R4 ;  /* 0x000000010707a824 */ /* 0x000fe400078e0a04 */
[----:B------:R-:W-:Y:S02]  /*3750*/  VIADD R11, R5, 0x1d0 ;  /* 0x000001d0050b7836 */ /* 0x000fe40000000000 */
[C---:B------:R-:W-:Y:S01]  /*3760*/  IMAD R12, R4.reuse, R17, R12 ;  /* 0x00000011040c7224 */ /* 0x040fe200078e020c */
[----:B------:R-:W-:Y:S01]  /*3770*/  ISETP.GT.U32.AND P2, PT, R4, R7, PT ;  /* 0x000000070400720c */ /* 0x000fe20003f44070 */
[----:B------:R-:W-:Y:S01]  /*3780*/  IMAD.MOV R14, RZ, RZ, -R14 ;  /* 0x000000ffff0e7224 */ /* 0x000fe200078e0a0e */
[----:B------:R-:W-:Y:S01]  /*3790*/  IABS R24, R11 ;  /* 0x0000000b00187213 */ /* 0x000fe20000000000 */
[--C-:B------:R-:W-:Y:S01]  /*37a0*/  @!P1 IMAD.IADD R8, R8, 0x1, -R4.reuse ;  /* 0x0000000108089824 */ /* 0x100fe200078e0a04 */
[----:B------:R-:W-:Y:S01]  /*37b0*/  ISETP.GE.AND P1, PT, R11, RZ, PT ;  /* 0x000000ff0b00720c */ /* 0x000fe20003f26270 */
[----:B------:R-:W-:Y:S01]  /*37c0*/  @!P3 IMAD.IADD R16, R16, 0x1, -R4 ;  /* 0x000000011010b824 */ /* 0x000fe200078e0a04 */
[C---:B------:R-:W-:Y:S01]  /*37d0*/  ISETP.GT.U32.AND P3, PT, R4.reuse, R12, PT ;  /* 0x0000000c0400720c */ /* 0x040fe20003f64070 */
[----:B------:R-:W-:-:S02]  /*37e0*/  IMAD R11, R4, R14, R13 ;  /* 0x0000000e040b7224 */ /* 0x000fc400078e020d */
[----:B------:R-:W-:Y:S02]  /*37f0*/  IMAD.MOV.U32 R3, RZ, RZ, R15 ;  /* 0x000000ffff037224 */ /* 0x000fe400078e000f */
[----:B0-----:R-:W-:Y:S02]  /*3800*/  IMAD.MOV.U32 R0, RZ, RZ, R16 ;  /* 0x000000ffff007224 */ /* 0x001fe400078e0010 */
[--C-:B------:R-:W-:Y:S01]  /*3810*/  @!P2 IMAD.IADD R7, R7, 0x1, -R4.reuse ;  /* 0x000000010707a824 */ /* 0x100fe200078e0a04 */
[----:B------:R-:W-:Y:S01]  /*3820*/  ISETP.GT.U32.AND P2, PT, R4, R11, PT ;  /* 0x0000000b0400720c */ /* 0x000fe20003f44070 */
[----:B------:R-:W-:Y:S01]  /*3830*/  @!P6 IMAD.MOV R3, RZ, RZ, -R3 ;  /* 0x000000ffff03e224 */ /* 0x000fe200078e0a03 */
[----:B------:R-:W-:Y:S01]  /*3840*/  ISETP.GE.AND P6, PT, R9, RZ, PT ;  /* 0x000000ff0900720c */ /* 0x000fe20003fc6270 */
[----:B------:R-:W-:Y:S02]  /*3850*/  VIADD R9, R5, 0x1ce ;  /* 0x000001ce05097836 */ /* 0x000fe40000000000 */
[----:B------:R-:W-:Y:S01]  /*3860*/  @!P3 IMAD.IADD R12, R12, 0x1, -R4 ;  /* 0x000000010c0cb824 */ /* 0x000fe200078e0a04 */
[----:B------:R0:W-:Y:S01]  /*3870*/  STL [R1+0xc0], R3 ;  /* 0x0000c00301007387 */ /* 0x0001e20000100800 */
[----:B------:R-:W-:Y:S01]  /*3880*/  @!P5 IMAD.MOV R0, RZ, RZ, -R0 ;  /* 0x000000ffff00d224 */ /* 0x000fe200078e0a00 */
[----:B------:R-:W-:Y:S01]  /*3890*/  IABS R23, R9 ;  /* 0x0000000900177213 */ /* 0x000fe20000000000 */
[----:B------:R-:W-:Y:S01]  /*38a0*/  IMAD.HI.U32 R15, R6, R24, RZ ;  /* 0x00000018060f7227 */ /* 0x000fe200078e00ff */
[----:B------:R-:W-:-:S02]  /*38b0*/  ISETP.GT.U32.AND P3, PT, R4, R12, PT ;  /* 0x0000000c0400720c */ /* 0x000fc40003f64070 */
[----:B------:R-:W-:Y:S01]  /*38c0*/  ISETP.GE.AND P5, PT, R10, RZ, PT ;  /* 0x000000ff0a00720c */ /* 0x000fe20003fa6270 */
[----:B------:R-:W-:Y:S01]  /*38d0*/  @!P2 IMAD.IADD R11, R11, 0x1, -R4 ;  /* 0x000000010b0ba824 */ /* 0x000fe200078e0a04 */
[----:B------:R1:W-:Y:S01]  /*38e0*/  STL [R1+0xc4], R0 ;  /* 0x0000c40001007387 */ /* 0x0003e20000100800 */
[----:B------:R-:W-:-:S03]  /*38f0*/  IMAD.HI.U32 R10, R6, R23, RZ ;  /* 0x00000017060a7227 */ /* 0x000fc600078e00ff */
[----:B------:R-:W-:Y:S01]  /*3900*/  ISETP.GT.U32.AND P2, PT, R4, R11, PT ;  /* 0x0000000b0400720c */ /* 0x000fe20003f44070 */
[----:B0-----:R-:W-:Y:S02]  /*3910*/  IMAD.MOV.U32 R3, RZ, RZ, R8 ;  /* 0x000000ffff037224 */ /* 0x001fe400078e0008 */
[----:B------:R-:W-:Y:S02]  /*3920*/  VIADD R8, R5, 0x1cc ;  /* 0x000001cc05087836 */ /* 0x000fe40000000000 */
[----:B------:R-:W-:Y:S02]  /*3930*/  IMAD.MOV R10, RZ, RZ, -R10 ;  /* 0x000000ffff0a7224 */ /* 0x000fe400078e0a0a */
[----:B-1----:R-:W-:Y:S01]  /*3940*/  IMAD.MOV.U32 R0, RZ, RZ, R7 ;  /* 0x000000ffff007224 */ /* 0x002fe200078e0007 */
[----:B------:R-:W-:Y:S01]  /*3950*/  IABS R22, R8 ;  /* 0x0000000800167213 */ /* 0x000fe20000000000 */
[----:B------:R-:W-:Y:S01]  /*3960*/  @!P4 IMAD.MOV R3, RZ, RZ, -R3 ;  /* 0x000000ffff03c224 */ /* 0x000fe200078e0a03 */
[----:B------:R-:W-:Y:S01]  /*3970*/  ISETP.GE.AND P4, PT, R9, RZ, PT ;  /* 0x000000ff0900720c */ /* 0x000fe20003f86270 */
[----:B------:R-:W-:-:S02]  /*3980*/  IMAD.MOV R15, RZ, RZ, -R15 ;  /* 0x000000ffff0f7224 */ /* 0x000fc400078e0a0f */
[----:B------:R-:W-:Y:S01]  /*3990*/  IMAD.HI.U32 R7, R6, R22, RZ ;  /* 0x0000001606077227 */ /* 0x000fe200078e00ff */
[----:B------:R0:W-:Y:S03]  /*39a0*/  STL [R1+0xc8], R3 ;  /* 0x0000c80301007387 */ /* 0x0001e60000100800 */
[----:B------:R-:W-:Y:S02]  /*39b0*/  @!P3 IMAD.IADD R12, R12, 0x1, -R4 ;  /* 0x000000010c0cb824 */ /* 0x000fe400078e0a04 */
[----:B------:R-:W-:Y:S02]  /*39c0*/  IMAD.MOV R7, RZ, RZ, -R7 ;  /* 0x000000ffff077224 */ /* 0x000fe400078e0a07 */
[C---:B------:R-:W-:Y:S02]  /*39d0*/  IMAD R23, R4.reuse, R10, R23 ;  /* 0x0000000a04177224 */ /* 0x040fe400078e0217 */
[----:B------:R-:W-:-:S02]  /*39e0*/  IMAD R24, R4, R15, R24 ;  /* 0x0000000f04187224 */ /* 0x000fc400078e0218 */
[C---:B------:R-:W-:Y:S02]  /*39f0*/  IMAD R22, R4.reuse, R7, R22 ;  /* 0x0000000704167224 */ /* 0x040fe400078e0216 */
[----:B------:R-:W-:Y:S01]  /*3a00*/  @!P2 IMAD.IADD R11, R11, 0x1, -R4 ;  /* 0x000000010b0ba824 */ /* 0x000fe200078e0a04 */
[C---:B------:R-:W-:Y:S01]  /*3a10*/  ISETP.GT.U32.AND P2, PT, R4.reuse, R23, PT ;  /* 0x000000170400720c */ /* 0x040fe20003f44070 */
[----:B0-----:R-:W-:Y:S01]  /*3a20*/  IMAD.MOV.U32 R3, RZ, RZ, R12 ;  /* 0x000000ffff037224 */ /* 0x001fe200078e000c */
[C---:B------:R-:W-:Y:S01]  /*3a30*/  ISETP.GT.U32.AND P3, PT, R4.reuse, R24, PT ;  /* 0x000000180400720c */ /* 0x040fe20003f64070 */
[C---:B------:R-:W-:Y:S02]  /*3a40*/  VIADD R9, R5.reuse, 0x1ca ;  /* 0x000001ca05097836 */ /* 0x040fe40000000000 */
[----:B------:R-:W-:Y:S01]  /*3a50*/  @!P6 IMAD.MOV R3, RZ, RZ, -R3 ;  /* 0x000000ffff03e224 */ /* 0x000fe200078e0a03 */
[----:B------:R-:W-:Y:S01]  /*3a60*/  ISETP.GT.U32.AND P6, PT, R4, R22, PT ;  /* 0x000000160400720c */ /* 0x000fe20003fc4070 */
[----:B------:R-:W-:Y:S01]  /*3a70*/  @!P0 IMAD.MOV R0, RZ, RZ, -R0 ;  /* 0x000000ffff008224 */ /* 0x000fe200078e0a00 */
[----:B------:R-:W-:Y:S01]  /*3a80*/  ISETP.GE.AND P0, PT, R8, RZ, PT ;  /* 0x000000ff0800720c */ /* 0x000fe20003f06270 */
[C---:B------:R-:W-:Y:S01]  /*3a90*/  VIADD R8, R5.reuse, 0x1c8 ;  /* 0x000001c805087836 */ /* 0x040fe20000000000 */
[----:B------:R-:W-:Y:S01]  /*3aa0*/  IABS R21, R9 ;  /* 0x0000000900157213 */ /* 0x000fe20000000000 */
[----:B------:R-:W-:Y:S01]  /*3ab0*/  VIADD R18, R5, 0x1c6 ;  /* 0x000001c605127836 */ /* 0x000fe20000000000 */
[----:B------:R0:W-:Y:S01]  /*3ac0*/  STL [R1+0x38c], R0 ;  /* 0x00038c0001007387 */ /* 0x0001e20000100800 */
[--C-:B------:R-:W-:Y:S01]  /*3ad0*/  @!P2 IMAD.IADD R23, R23, 0x1, -R4.reuse ;  /* 0x000000011717a824 */ /* 0x100fe200078e0a04 */
[----:B------:R-:W-:Y:S01]  /*3ae0*/  IABS R20, R8 ;  /* 0x0000000800147213 */ /* 0x000fe20000000000 */
[--C-:B------:R-:W-:Y:S01]  /*3af0*/  @!P3 IMAD.IADD R24, R24, 0x1, -R4.reuse ;  /* 0x000000011818b824 */ /* 0x100fe200078e0a04 */
[----:B------:R-:W-:Y:S01]  /*3b00*/  IABS R19, R18 ;  /* 0x0000001200137213 */ /* 0x000fe20000000000 */
[----:B------:R-:W-:Y:S01]  /*3b10*/  IMAD.HI.U32 R10, R6, R21, RZ ;  /* 0x00000015060a7227 */ /* 0x000fe200078e00ff */
[C---:B------:R-:W-:Y:S01]  /*3b20*/  ISETP.GT.U32.AND P2, PT, R4.reuse, R23, PT ;  /* 0x000000170400720c */ /* 0x040fe20003f44070 */
[----:B------:R-:W-:Y:S01]  /*3b30*/  STL [R1+0xd0], R3 ;  /* 0x0000d00301007387 */ /* 0x000fe20000100800 */
[----:B------:R-:W-:Y:S01]  /*3b40*/  ISETP.GT.U32.AND P3, PT, R4, R24, PT ;  /* 0x000000180400720c */ /* 0x000fe20003f64070 */
[----:B------:R-:W-:-:S02]  /*3b50*/  @!P6 IMAD.IADD R22, R22, 0x1, -R4 ;  /* 0x000000011616e824 */ /* 0x000fc400078e0a04 */
[----:B------:R-:W-:-:S03]  /*3b60*/  IMAD.HI.U32 R7, R6, R20, RZ ;  /* 0x0000001406077227 */ /* 0x000fc600078e00ff */
[C---:B------:R-:W-:Y:S01]  /*3b70*/  ISETP.GT.U32.AND P6, PT, R4.reuse, R22, PT ;  /* 0x000000160400720c */ /* 0x040fe20003fc4070 */
[----:B------:R-:W-:Y:S02]  /*3b80*/  IMAD.MOV R10, RZ, RZ, -R10 ;  /* 0x000000ffff0a7224 */ /* 0x000fe400078e0a0a */
[----:B------:R-:W-:Y:S02]  /*3b90*/  IMAD.MOV R7, RZ, RZ, -R7 ;  /* 0x000000ffff077224 */ /* 0x000fe400078e0a07 */
[C---:B------:R-:W-:Y:S02]  /*3ba0*/  IMAD R21, R4.reuse, R10, R21 ;  /* 0x0000000a04157224 */ /* 0x040fe400078e0215 */
[----:B------:R-:W-:Y:S02]  /*3bb0*/  VIADD R17, R5, 0x1c4 ;  /* 0x000001c405117836 */ /* 0x000fe40000000000 */
[----:B------:R-:W-:Y:S02]  /*3bc0*/  IMAD R20, R4, R7, R20 ;  /* 0x0000000704147224 */ /* 0x000fe400078e0214 */
[----:B------:R-:W-:Y:S01]  /*3bd0*/  @!P2 IMAD.IADD R23, R23, 0x1, -R4 ;  /* 0x000000011717a824 */ /* 0x000fe200078e0a04 */
[----:B------:R-:W-:Y:S01]  /*3be0*/  IABS R13, R17 ;  /* 0x00000011000d7213 */ /* 0x000fe20000000000 */
[----:B------:R-:W-:Y:S01]  /*3bf0*/  IMAD.HI.U32 R7, R6, R19, RZ ;  /* 0x0000001306077227 */ /* 0x000fe200078e00ff */
[----:B------:R-:W-:-:S03]  /*3c00*/  ISETP.GT.U32.AND P2, PT, R4, R21, PT ;  /* 0x000000150400720c */ /* 0x000fc60003f44070 */
[--C-:B------:R-:W-:Y:S01]  /*3c10*/  @!P3 IMAD.IADD R24, R24, 0x1, -R4.reuse ;  /* 0x000000011818b824 */ /* 0x100fe200078e0a04 */
[----:B------:R-:W-:Y:S01]  /*3c20*/  ISETP.GE.AND P3, PT, R8, RZ, PT ;  /* 0x000000ff0800720c */ /* 0x000fe20003f66270 */
[----:B------:R-:W-:Y:S01]  /*3c30*/  @!P6 IMAD.IADD R22, R22, 0x1, -R4 ;  /* 0x000000011616e824 */ /* 0x000fe200078e0a04 */
[----:B------:R-:W-:Y:S01]  /*3c40*/  ISETP.GT.U32.AND P6, PT, R4, R20, PT ;  /* 0x000000140400720c */ /* 0x000fe20003fc4070 */
[----:B0-----:R-:W-:Y:S02]  /*3c50*/  IMAD.MOV.U32 R0, RZ, RZ, R11 ;  /* 0x000000ffff007224 */ /* 0x001fe400078e000b */
[----:B------:R-:W-:Y:S02]  /*3c60*/  IMAD.MOV R7, RZ, RZ, -R7 ;  /* 0x000000ffff077224 */ /* 0x000fe400078e0a07 */
[----:B------:R-:W-:-:S04]  /*3c70*/  IMAD.HI.U32 R8, R6, R13, RZ ;  /* 0x0000000d06087227 */ /* 0x000fc800078e00ff */
[----:B------:R-:W-:Y:S01]  /*3c80*/  @!P5 IMAD.MOV R0, RZ, RZ, -R0 ;  /* 0x000000ffff00d224 */ /* 0x000fe200078e0a00 */
[----:B------:R-:W-:Y:S01]  /*3c90*/  ISETP.GE.AND P5, PT, R9, RZ, PT ;  /* 0x000000ff0900720c */ /* 0x000fe20003fa6270 */
[C---:B------:R-:W-:Y:S02]  /*3ca0*/  IMAD R19, R4.reuse, R7, R19 ;  /* 0x0000000704137224 */ /* 0x040fe400078e0213 */
[----:B------:R-:W-:Y:S01]  /*3cb0*/  IMAD.MOV R8, RZ, RZ, -R8 ;  /* 0x000000ffff087224 */ /* 0x000fe200078e0a08 */
[----:B------:R0:W-:Y:S01]  /*3cc0*/  STL [R1+0xd4], R0 ;  /* 0x0000d40001007387 */ /* 0x0001e20000100800 */
[----:B------:R-:W-:Y:S01]  /*3cd0*/  @!P2 IMAD.IADD R21, R21, 0x1, -R4 ;  /* 0x000000011515a824 */ /* 0x000fe200078e0a04 */
[C---:B------:R-:W-:Y:S01]  /*3ce0*/  ISETP.GT.U32.AND P2, PT, R4.reuse, R19, PT ;  /* 0x000000130400720c */ /* 0x040fe20003f44070 */
[----:B------:R-:W-:Y:S02]  /*3cf0*/  IMAD R8, R4, R8, R13 ;  /* 0x0000000804087224 */ /* 0x000fe400078e020d */
[----:B------:R-:W-:-:S02]  /*3d00*/  VIADD R16, R5, 0x1c2 ;  /* 0x000001c205107836 */ /* 0x000fc40000000000 */
[----:B------:R-:W-:Y:S01]  /*3d10*/  @!P6 IMAD.IADD R20, R20, 0x1, -R4 ;  /* 0x000000011414e824 */ /* 0x000fe200078e0a04 */
[C---:B------:R-:W-:Y:S01]  /*3d20*/  ISETP.GT.U32.AND P6, PT, R4.reuse, R8, PT ;  /* 0x000000080400720c */ /* 0x040fe20003fc4070 */
[C---:B------:R-:W-:Y:S01]  /*3d30*/  VIADD R15, R5.reuse, 0x1c0 ;  /* 0x000001c0050f7836 */ /* 0x040fe20000000000 */
[----:B------:R-:W-:Y:S01]  /*3d40*/  IABS R12, R16 ;  /* 0x00000010000c7213 */ /* 0x000fe20000000000 */
[----:B0-----:R-:W-:Y:S02]  /*3d50*/  IMAD.MOV.U32 R0, RZ, RZ, R24 ;  /* 0x000000ffff007224 */ /* 0x001fe400078e0018 */
[----:B------:R-:W-:Y:S01]  /*3d60*/  VIADD R14, R5, 0x1be ;  /* 0x000001be050e7836 */ /* 0x000fe20000000000 */
[----:B------:R-:W-:Y:S01]  /*3d70*/  IABS R11, R15 ;  /* 0x0000000f000b7213 */ /* 0x000fe20000000000 */
[----:B------:R-:W-:Y:S01]  /*3d80*/  @!P1 IMAD.MOV R0, RZ, RZ, -R0 ;  /* 0x000000ffff009224 */ /* 0x000fe200078e0a00 */
[----:B------:R-:W-:Y:S01]  /*3d90*/  ISETP.GT.U32.AND P1, PT, R4, R20, PT ;  /* 0x000000140400720c */ /* 0x000fe20003f24070 */
[----:B------:R-:W-:Y:S01]  /*3da0*/  IMAD.HI.U32 R25, R6, R12, RZ ;  /* 0x0000000c06197227 */ /* 0x000fe200078e00ff */
[----:B------:R-:W-:-:S02]  /*3db0*/  IABS R10, R14 ;  /* 0x0000000e000a7213 */ /* 0x000fc40000000000 */
[----:B------:R0:W-:Y:S01]  /*3dc0*/  STL [R1+0xdc], R0 ;  /* 0x0000dc0001007387 */ /* 0x0001e20000100800 */
[----:B------:R-:W-:Y:S01]  /*3dd0*/  @!P2 IMAD.IADD R19, R19, 0x1, -R4 ;  /* 0x000000011313a824 */ /* 0x000fe200078e0a04 */
[----:B------:R-:W-:Y:S01]  /*3de0*/  ISETP.GT.U32.AND P2, PT, R4, R21, PT ;  /* 0x000000150400720c */ /* 0x000fe20003f44070 */
[----:B------:R-:W-:-:S04]  /*3df0*/  IMAD.HI.U32 R9, R6, R11, RZ ;  /* 0x0000000b06097227 */ /* 0x000fc800078e00ff */
[----:B------:R-:W-:Y:S02]  /*3e00*/  IMAD.MOV R25, RZ, RZ, -R25 ;  /* 0x000000ffff197224 */ /* 0x000fe400078e0a19 */
[----:B------:R-:W-:Y:S01]  /*3e10*/  @!P6 IMAD.IADD R8, R8, 0x1, -R4 ;  /* 0x000000010808e824 */ /* 0x000fe200078e0a04 */
[----:B------:R-:W-:Y:S01]  /*3e20*/  ISETP.GT.U32.AND P6, PT, R4, R19, PT ;  /* 0x000000130400720c */ /* 0x000fe20003fc4070 */
[----:B0-----:R-:W-:Y:S02]  /*3e30*/  IMAD.MOV.U32 R0, RZ, RZ, R23 ;  /* 0x000000ffff007224 */ /* 0x001fe400078e0017 */
[----:B------:R-:W-:-:S04]  /*3e40*/  IMAD.HI.U32 R7, R6, R10, RZ ;  /* 0x0000000a06077227 */ /* 0x000fc800078e00ff */
[----:B------:R-:W-:Y:S01]  /*3e50*/  @!P4 IMAD.MOV R0, RZ, RZ, -R0 ;  /* 0x000000ffff00c224 */ /* 0x000fe200078e0a00 */
[C---:B------:R-:W-:Y:S01]  /*3e60*/  ISETP.GT.U32.AND P4, PT, R4.reuse, R8, PT ;  /* 0x000000080400720c */ /* 0x040fe20003f84070 */
[----:B------:R-:W-:Y:S02]  /*3e70*/  IMAD.MOV R9, RZ, RZ, -R9 ;  /* 0x000000ffff097224 */ /* 0x000fe400078e0a09 */
[C---:B------:R-:W-:Y:S01]  /*3e80*/  IMAD R12, R4.reuse, R25, R12 ;  /* 0x00000019040c7224 */ /* 0x040fe200078e020c */
[----:B------:R0:W-:Y:S01]  /*3e90*/  STL [R1+0x104], R0 ;  /* 0x0001040001007387 */ /* 0x0001e20000100800 */
[----:B------:R-:W-:Y:S02]  /*3ea0*/  IMAD.MOV R7, RZ, RZ, -R7 ;  /* 0x000000ffff077224 */ /* 0x000fe400078e0a07 */
[C---:B------:R-:W-:Y:S02]  /*3eb0*/  IMAD R9, R4.reuse, R9, R11 ;  /* 0x0000000904097224 */ /* 0x040fe400078e020b */
[----:B------:R-:W-:-:S02]  /*3ec0*/  IMAD R7, R4, R7, R10 ;  /* 0x0000000704077224 */ /* 0x000fc400078e020a */
[--C-:B------:R-:W-:Y:S01]  /*3ed0*/  @!P2 IMAD.IADD R21, R21, 0x1, -R4.reuse ;  /* 0x000000011515a824 */ /* 0x100fe200078e0a04 */
[C---:B------:R-:W-:Y:S01]  /*3ee0*/  ISETP.GT.U32.AND P2, PT, R4.reuse, R9, PT ;  /* 0x000000090400720c */ /* 0x040fe20003f44070 */
[----:B------:R-:W-:Y:S01]  /*3ef0*/  @!P6 IMAD.IADD R19, R19, 0x1, -R4 ;  /* 0x000000011313e824 */ /* 0x000fe200078e0a04 */
[C---:B------:R-:W-:Y:S01]  /*3f00*/  ISETP.GT.U32.AND P6, PT, R4.reuse, R7, PT ;  /* 0x000000070400720c */ /* 0x040fe20003fc4070 */
[----:B0-----:R-:W-:Y:S02]  /*3f10*/  IMAD.MOV.U32 R0, RZ, RZ, R22 ;  /* 0x000000ffff007224 */ /* 0x001fe400078e0016 */
[C---:B------:R-:W-:Y:S02]  /*3f20*/  VIADD R11, R5.reuse, 0x1bc ;  /* 0x000001bc050b7836 */ /* 0x040fe40000000000 */
[----:B------:R-:W-:Y:S01]  /*3f30*/  @!P0 IMAD.MOV R0, RZ, RZ, -R0 ;  /* 0x000000ffff008224 */ /* 0x000fe200078e0a00 */
[----:B------:R-:W-:Y:S01]  /*3f40*/  ISETP.GT.U32.AND P0, PT, R4, R12, PT ;  /* 0x0000000c0400720c */ /* 0x000fe20003f04070 */
[----:B------:R-:W-:Y:S01]  /*3f50*/  VIADD R13, R5, 0x1ba ;  /* 0x000001ba050d7836 */ /* 0x000fe20000000000 */
[----:B------:R-:W-:Y:S01]  /*3f60*/  IABS R10, R11 ;  /* 0x0000000b000a7213 */ /* 0x000fe20000000000 */
[--C-:B------:R-:W-:Y:S01]  /*3f70*/  @!P1 IMAD.IADD R20, R20, 0x1, -R4.reuse ;  /* 0x0000000114149824 */ /* 0x100fe200078e0a04 */
[----:B------:R0:W-:Y:S01]  /*3f80*/  STL [R1+0x108], R0 ;  /* 0x0001080001007387 */ /* 0x0001e20000100800 */
[----:B------:R-:W-:Y:S01]  /*3f90*/  IMAD.MOV.U32 R3, RZ, RZ, R21 ;  /* 0x000000ffff037224 */ /* 0x000fe200078e0015 */
[----:B------:R-:W-:Y:S01]  /*3fa0*/  IABS R23, R13 ;  /* 0x0000000d00177213 */ /* 0x000fe20000000000 */
[--C-:B------:R-:W-:Y:S01]  /*3fb0*/  @!P2 IMAD.IADD R9, R9, 0x1, -R4.reuse ;  /* 0x000000010909a824 */ /* 0x100fe200078e0a04 */
[----:B------:R-:W-:Y:S01]  /*3fc0*/  ISETP.GE.AND P1, PT, R18, RZ, PT ;  /* 0x000000ff1200720c */ /* 0x000fe20003f26270 */
[--C-:B------:R-:W-:Y:S01]  /*3fd0*/  @!P4 IMAD.IADD R8, R8, 0x1, -R4.reuse ;  /* 0x000000010808c824 */ /* 0x100fe200078e0a04 */
[----:B------:R-:W-:Y:S01]  /*3fe0*/  ISETP.GE.AND P4, PT, R17, RZ, PT ;  /* 0x000000ff1100720c */ /* 0x000fe20003f86270 */
[----:B------:R-:W-:Y:S01]  /*3ff0*/  @!P5 IMAD.MOV R3, RZ, RZ, -R3 ;  /* 0x000000ffff03d224 */ /* 0x000fe200078e0a03 */
[----:B------:R-:W-:Y:S01]  /*4000*/  ISETP.GE.AND P2, PT, R15, RZ, PT ;  /* 0x000000ff0f00720c */ /* 0x000fe20003f46270 */
[----:B------:R-:W-:Y:S01]  /*4010*/  @!P0 IMAD.IADD R12, R12, 0x1, -R4 ;  /* 0x000000010c0c8824 */ /* 0x000fe200078e0a04 */
[----:B------:R-:W-:Y:S01]  /*4020*/  ISETP.GE.AND P0, PT, R16, RZ, PT ;  /* 0x000000ff1000720c */ /* 0x000fe20003f06270 */
[----:B0-----:R-:W-:Y:S01]  /*4030*/  IMAD.MOV.U32 R0, RZ, RZ, R20 ;  /* 0x000000ffff007224 */ /* 0x001fe200078e0014 */
[----:B------:R0:W-:Y:S01]  /*4040*/  STL [R1+0x10c], R3 ;  /* 0x00010c0301007387 */ /* 0x0001e20000100800 */
[----:B------:R-:W-:Y:S01]  /*4050*/  IMAD.HI.U32 R22, R6, R10, RZ ;  /* 0x0000000a06167227 */ /* 0x000fe200078e00ff */
[----:B------:R-:W-:-:S03]  /*4060*/  ISETP.GT.U32.AND P5, PT, R4, R12, PT ;  /* 0x0000000c0400720c */ /* 0x000fc60003fa4070 */
[----:B------:R-:W-:-:S04]  /*4070*/  IMAD.HI.U32 R18, R6, R23, RZ ;  /* 0x0000001706127227 */ /* 0x000fc800078e00ff */
[----:B------:R-:W-:Y:S02]  /*4080*/  @!P6 IMAD.IADD R7, R7, 0x1, -R4 ;  /* 0x000000010707e824 */ /* 0x000fe400078e0a04 */
[----:B------:R-:W-:Y:S01]  /*4090*/  @!P3 IMAD.MOV R0, RZ, RZ, -R0 ;  /* 0x000000ffff00b224 */ /* 0x000fe200078e0a00 */
[C---:B------:R-:W-:Y:S01]  /*40a0*/  ISETP.GT.U32.AND P3, PT, R4.reuse, R9, PT ;  /* 0x000000090400720c */ /* 0x040fe20003f64070 */
[----:B------:R-:W-:Y:S01]  /*40b0*/  IMAD.MOV R22, RZ, RZ, -R22 ;  /* 0x000000ffff167224 */ /* 0x000fe200078e0a16 */
[C---:B------:R-:W-:Y:S01]  /*40c0*/  ISETP.GT.U32.AND P6, PT, R4.reuse, R7, PT ;  /* 0x000000070400720c */ /* 0x040fe20003fc4070 */
[----:B------:R-:W-:Y:S01]  /*40d0*/  IMAD.MOV R18, RZ, RZ, -R18 ;  /* 0x000000ffff127224 */ /* 0x000fe200078e0a12 */
[----:B------:R1:W-:Y:S01]  /*40e0*/  STL [R1+0x110], R0 ;  /* 0x0001100001007387 */ /* 0x0003e20000100800 */
[----:B------:R-:W-:Y:S02]  /*40f0*/  IMAD R15, R4, R22, R10 ;  /* 0x00000016040f7224 */ /* 0x000fe400078e020a */
[----:B0-----:R-:W-:-:S02]  /*4100*/  IMAD.MOV.U32 R3, RZ, RZ, R19 ;  /* 0x000000ffff037224 */ /* 0x001fc400078e0013 */
[C---:B------:R-:W-:Y:S02]  /*4110*/  IMAD R10, R4.reuse, R18, R23 ;  /* 0x00000012040a7224 */ /* 0x040fe400078e0217 */
[----:B------:R-:W-:Y:S02]  /*4120*/  VIADD R17, R5, 0x1b8 ;  /* 0x000001b805117836 */ /* 0x000fe40000000000 */
[----:B------:R-:W-:Y:S01]  /*4130*/  @!P1 IMAD.MOV R3, RZ, RZ, -R3 ;  /* 0x000000ffff039224 */ /* 0x000fe200078e0a03 */
[----:B------:R-:W-:Y:S01]  /*4140*/  ISETP.GT.U32.AND P1, PT, R4, R15, PT ;  /* 0x0000000f0400720c */ /* 0x000fe20003f24070 */
[----:B-1----:R-:W-:Y:S01]  /*4150*/  IMAD.MOV.U32 R0, RZ, RZ, R8 ;  /* 0x000000ffff007224 */ /* 0x002fe200078e0008 */
[----:B------:R-:W-:Y:S01]  /*4160*/  IABS R8, R17 ;  /* 0x0000001100087213 */ /* 0x000fe20000000000 */
[----:B------:R-:W-:Y:S01]  /*4170*/  @!P5 IMAD.IADD R12, R12, 0x1, -R4 ;  /* 0x000000010c0cd824 */ /* 0x000fe200078e0a04 */
[----:B------:R-:W-:Y:S01]  /*4180*/  ISETP.GT.U32.AND P5, PT, R4, R10, PT ;  /* 0x0000000a0400720c */ /* 0x000fe20003fa4070 */
[----:B------:R-:W-:Y:S01]  /*4190*/  @!P4 IMAD.MOV R0, RZ, RZ, -R0 ;  /* 0x000000ffff00c224 */ /* 0x000fe200078e0a00 */
[----:B------:R0:W-:Y:S01]  /*41a0*/  STL [R1+0x118], R3 ;  /* 0x0001180301007387 */ /* 0x0001e20000100800 */
[--C-:B------:R-:W-:Y:S01]  /*41b0*/  @!P3 IMAD.IADD R9, R9, 0x1, -R4.reuse ;  /* 0x000000010909b824 */ /* 0x100fe200078e0a04 */
[----:B------:R-:W-:Y:S01]  /*41c0*/  ISETP.GE.AND P4, PT, R14, RZ, PT ;  /* 0x000000ff0e00720c */ /* 0x000fe20003f86270 */
[----:B------:R-:W-:Y:S01]  /*41d0*/  @!P6 IMAD.IADD R7, R7, 0x1, -R4 ;  /* 0x000000010707e824 */ /* 0x000fe200078e0a04 */
[----:B------:R1:W-:Y:S01]  /*41e0*/  STL [R1+0x158], R0 ;  /* 0x0001580001007387 */ /* 0x0003e20000100800 */
[----:B------:R-:W-:Y:S01]  /*41f0*/  ISETP.GE.AND P6, PT, R13, RZ, PT ;  /* 0x000000ff0d00720c */ /* 0x000fe20003fc6270 */
[----:B------:R-:W-:Y:S01]  /*4200*/  IMAD.HI.U32 R13, R6, R8, RZ ;  /* 0x00000008060d7227 */ /* 0x000fe200078e00ff */
[----:B------:R-:W-:-:S03]  /*4210*/  ISETP.GE.AND P3, PT, R11, RZ, PT ;  /* 0x000000ff0b00720c */ /* 0x000fc60003f66270 */
[----:B0-----:R-:W-:Y:S02]  /*4220*/  IMAD.MOV.U32 R3, RZ, RZ, R12 ;  /* 0x000000ffff037224 */ /* 0x001fe400078e000c */
[----:B------:R-:W-:Y:S02]  /*4230*/  VIADD R16, R5, 0x1b6 ;  /* 0x000001b605107836 */ /* 0x000fe40000000000 */
[----:B-1----:R-:W-:Y:S02]  /*4240*/  IMAD.MOV.U32 R0, RZ, RZ, R9 ;  /* 0x000000ffff007224 */ /* 0x002fe400078e0009 */
[----:B------:R-:W-:Y:S01]  /*4250*/  @!P0 IMAD.MOV R3, RZ, RZ, -R3 ;  /* 0x000000ffff038224 */ /* 0x000fe200078e0a03 */
[----:B------:R-:W-:Y:S01]  /*4260*/  IABS R19, R16 ;  /* 0x0000001000137213 */ /* 0x000fe20000000000 */
[----:B------:R-:W-:Y:S01]  /*4270*/  @!P2 IMAD.MOV R0, RZ, RZ, -R0 ;  /* 0x000000ffff00a224 */ /* 0x000fe200078e0a00 */
[----:B------:R-:W-:Y:S01]  /*4280*/  ISETP.GE.AND P2, PT, R16, RZ, PT ;  /* 0x000000ff1000720c */ /* 0x000fe20003f46270 */
[----:B------:R-:W-:Y:S01]  /*4290*/  IMAD.MOV R13, RZ, RZ, -R13 ;  /* 0x000000ffff0d7224 */ /* 0x000fe200078e0a0d */
[----:B------:R-:W-:Y:S01]  /*42a0*/  STL [R1+0x15c], R3 ;  /* 0x00015c0301007387 */ /* 0x000fe20000100800 */
[----:B------:R-:W-:-:S02]  /*42b0*/  @!P5 IMAD.IADD R10, R10, 0x1, -R4 ;  /* 0x000000010a0ad824 */ /* 0x000fc400078e0a04 */
[----:B------:R-:W-:Y:S01]  /*42c0*/  @!P1 IMAD.IADD R15, R15, 0x1, -R4 ;  /* 0x000000010f0f9824 */ /* 0x000fe200078e0a04 */
[----:B------:R0:W-:Y:S01]  /*42d0*/  STL [R1+0x160], R0 ;  /* 0x0001600001007387 */ /* 0x0001e20000100800 */
[C---:B------:R-:W-:Y:S01]  /*42e0*/  IMAD R16, R4.reuse, R13, R8 ;  /* 0x0000000d04107224 */ /* 0x040fe200078e0208 */
[----:B------:R-:W-:Y:S01]  /*42f0*/  ISETP.GT.U32.AND P5, PT, R4, R10, PT ;  /* 0x0000000a0400720c */ /* 0x000fe20003fa4070 */
[----:B------:R-:W-:Y:S01]  /*4300*/  IMAD.HI.U32 R11, R6, R19, RZ ;  /* 0x00000013060b7227 */ /* 0x000fe200078e00ff */
[----:B------:R-:W-:Y:S02]  /*4310*/  ISETP.GT.U32.AND P0, PT, R4, R15, PT ;  /* 0x0000000f0400720c */ /* 0x000fe40003f04070 */
[----:B------:R-:W-:Y:S01]  /*4320*/  ISETP.GE.AND P1, PT, R17, RZ, PT ;  /* 0x000000ff1100720c */ /* 0x000fe20003f26270 */
[----:B------:R-:W-:Y:S02]  /*4330*/  IMAD.MOV R11, RZ, RZ, -R11 ;  /* 0x000000ffff0b7224 */ /* 0x000fe400078e0a0b */
[----:B------:R-:W-:-:S02]  /*4340*/  VIADD R17, R5, 0x1b4 ;  /* 0x000001b405117836 */ /* 0x000fc40000000000 */
[----:B0-----:R-:W-:Y:S02]  /*4350*/  IMAD.MOV.U32 R0, RZ, RZ, R7 ;  /* 0x000000ffff007224 */ /* 0x001fe400078e0007 */
[C---:B------:R-:W-:Y:S02]  /*4360*/  IMAD R19, R4.reuse, R11, R19 ;  /* 0x0000000b04137224 */ /* 0x040fe400078e0213 */
[----:B------:R-:W-:Y:S01]  /*4370*/  @!P4 IMAD.MOV R0, RZ, RZ, -R0 ;  /* 0x000000ffff00c224 */ /* 0x000fe200078e0a00 */
[----:B------:R-:W-:Y:S01]  /*4380*/  ISETP.GT.U32.AND P4, PT, R4, R16, PT ;  /* 0x000000100400720c */ /* 0x000fe20003f84070 */
[--C-:B------:R-:W-:Y:S01]  /*4390*/  @!P5 IMAD.IADD R10, R10, 0x1, -R4.reuse ;  /* 0x000000010a0ad824 */ /* 0x100fe200078e0a04 */
[----:B------:R-:W-:Y:S01]  /*43a0*/  ISETP.GT.U32.AND P5, PT, R4, R19, PT ;  /* 0x000000130400720c */ /* 0x000fe20003fa4070 */
[----:B------:R-:W-:Y:S01]  /*43b0*/  @!P0 IMAD.IADD R15, R15, 0x1, -R4 ;  /* 0x000000010f0f8824 */ /* 0x000fe200078e0a04 */
[----:B------:R-:W-:Y:S01]  /*43c0*/  ISETP.GE.AND P0, PT, R17, RZ, PT ;  /* 0x000000ff1100720c */ /* 0x000fe20003f06270 */
[----:B------:R0:W-:Y:S01]  /*43d0*/  STL [R1+0x164], R0 ;  /* 0x0001640001007387 */ /* 0x0001e20000100800 */
[----:B------:R-:W-:Y:S01]  /*43e0*/  IABS R17, R17 ;  /* 0x0000001100117213 */ /* 0x000fe20000000000 */
[----:B------:R-:W-:-:S02]  /*43f0*/  VIADD R7, R5, 0x1b0 ;  /* 0x000001b005077836 */ /* 0x000fc40000000000 */
[----:B------:R-:W-:Y:S02]  /*4400*/  VIADD R8, R5, 0x1b2 ;  /* 0x000001b205087836 */ /* 0x000fe40000000000 */
[----:B------:R-:W-:Y:S01]  /*4410*/  IMAD.HI.U32 R11, R6, R17, RZ ;  /* 0x00000011060b7227 */ /* 0x000fe200078e00ff */
[----:B------:R-:W-:Y:S02]  /*4420*/  IABS R12, R7 ;  /* 0x00000007000c7213 */ /* 0x000fe40000000000 */
[----:B------:R-:W-:Y:S01]  /*4430*/  IABS R13, R8 ;  /* 0x00000008000d7213 */ /* 0x000fe20000000000 */
[----:B------:R-:W-:Y:S02]  /*4440*/  @!P4 IMAD.IADD R16, R16, 0x1, -R4 ;  /* 0x000000011010c824 */ /* 0x000fe400078e0a04 */
[----:B0-----:R-:W-:Y:S02]  /*4450*/  IMAD.MOV.U32 R0, RZ, RZ, R15 ;  /* 0x000000ffff007224 */ /* 0x001fe400078e000f */
[----:B------:R-:W-:Y:S01]  /*4460*/  IMAD.MOV R11, RZ, RZ, -R11 ;  /* 0x000000ffff0b7224 */ /* 0x000fe200078e0a0b */
[----:B------:R-:W-:Y:S01]  /*4470*/  ISETP.GT.U32.AND P4, PT, R4, R16, PT ;  /* 0x000000100400720c */ /* 0x000fe20003f84070 */
[----:B------:R-:W-:Y:S01]  /*4480*/  @!P3 IMAD.MOV R0, RZ, RZ, -R0 ;  /* 0x000000ffff00b224 */ /* 0x000fe200078e0a00 */
[----:B------:R-:W-:Y:S01]  /*4490*/  ISETP.GE.AND P3, PT, R8, RZ, PT ;  /* 0x000000ff0800720c */ /* 0x000fe20003f66270 */
[----:B------:R-:W-:-:S02]  /*44a0*/  @!P5 IMAD.IADD R19, R19, 0x1, -R4 ;  /* 0x000000011313d824 */ /* 0x000fc400078e0a04 */
[----:B------:R-:W-:Y:S01]  /*44b0*/  IMAD R17, R4, R11, R17 ;  /* 0x0000000b04117224 */ /* 0x000fe200078e0211 */
[----:B------:R0:W-:Y:S01]  /*44c0*/  STL [R1+0x168], R0 ;  /* 0x0001680001007387 */ /* 0x0001e20000100800 */
[----:B------:R-:W-:Y:S01]  /*44d0*/  IMAD.HI.U32 R8, R6, R12, RZ ;  /* 0x0000000c06087227 */ /* 0x000fe200078e00ff */
[----:B------:R-:W-:-:S03]  /*44e0*/  ISETP.GT.U32.AND P5, PT, R4, R19, PT ;  /* 0x000000130400720c */ /* 0x000fc60003fa4070 */
[----:B------:R-:W-:-:S04]  /*44f0*/  IMAD.HI.U32 R9, R6, R13, RZ ;  /* 0x0000000d06097227 */ /* 0x000fc800078e00ff */
[----:B------:R-:W-:Y:S01]  /*4500*/  @!P4 IMAD.IADD R16, R16, 0x1, -R4 ;  /* 0x000000011010c824 */ /* 0x000fe200078e0a04 */
[C---:B------:R-:W-:Y:S01]  /*4510*/  ISETP.GT.U32.AND P4, PT, R4.reuse, R17, PT ;  /* 0x000000110400720c */ /* 0x040fe20003f84070 */
[----:B0-----:R-:W-:Y:S02]  /*4520*/  IMAD.MOV.U32 R0, RZ, RZ, R10 ;  /* 0x000000ffff007224 */ /* 0x001fe400078e000a */
[----:B------:R-:W-:Y:S02]  /*4530*/  IMAD.MOV R8, RZ, RZ, -R8 ;  /* 0x000000ffff087224 */ /* 0x000fe400078e0a08 */
[----:B------:R-:W-:Y:S01]  /*4540*/  @!P6 IMAD.MOV R0, RZ, RZ, -R0 ;  /* 0x000000ffff00e224 */ /* 0x000fe200078e0a00 */
[----:B------:R-:W-:Y:S01]  /*4550*/  ISETP.GE.AND P6, PT, R7, RZ, PT ;  /* 0x000000ff0700720c */ /* 0x000fe20003fc6270 */
[----:B------:R-:W-:Y:S02]  /*4560*/  IMAD.MOV R9, RZ, RZ, -R9 ;  /* 0x000000ffff097224 */ /* 0x000fe400078e0a09 */
[C---:B------:R-:W-:Y:S01]  /*4570*/  IMAD R12, R4.reuse, R8, R12 ;  /* 0x00000008040c7224 */ /* 0x040fe200078e020c */
[----:B------:R0:W-:Y:S01]  /*4580*/  STL [R1+0x16c], R0 ;  /* 0x00016c0001007387 */ /* 0x0001e20000100800 */
[----:B------:R-:W-:-:S02]  /*4590*/  IMAD R13, R4, R9, R13 ;  /* 0x00000009040d7224 */ /* 0x000fc400078e020d */
[----:B------:R-:W-:Y:S02]  /*45a0*/  VIADD R7, R5, 0x1ae ;  /* 0x000001ae05077836 */ /* 0x000fe40000000000 */
[--C-:B------:R-:W-:Y:S01]  /*45b0*/  @!P5 IMAD.IADD R19, R19, 0x1, -R4.reuse ;  /* 0x000000011313d824 */ /* 0x100fe200078e0a04 */
[C---:B------:R-:W-:Y:S01]  /*45c0*/  ISETP.GT.U32.AND P5, PT, R4.reuse, R13, PT ;  /* 0x0000000d0400720c */ /* 0x040fe20003fa4070 */
[----:B------:R-:W-:Y:S01]  /*45d0*/  @!P4 IMAD.IADD R17, R17, 0x1, -R4 ;  /* 0x000000011111c824 */ /* 0x000fe200078e0a04 */
[----:B------:R-:W-:Y:S01]  /*45e0*/  IABS R9, R7 ;  /* 0x0000000700097213 */ /* 0x000fe20000000000 */
[----:B------:R-:W-:Y:S02]  /*45f0*/  VIADD R11, R5, 0x1aa ;  /* 0x000001aa050b7836 */ /* 0x000fe40000000000 */
[----:B0-----:R-:W-:Y:S01]  /*4600*/  IMAD.MOV.U32 R0, RZ, RZ, R16 ;  /* 0x000000ffff007224 */ /* 0x001fe200078e0010 */
[----:B------:R-:W-:Y:S01]  /*4610*/  ISETP.GT.U32.AND P4, PT, R4, R17, PT ;  /* 0x000000110400720c */ /* 0x000fe20003f84070 */
[----:B------:R-:W-:Y:S01]  /*4620*/  IMAD.HI.U32 R16, R6, R9, RZ ;  /* 0x0000000906107227 */ /* 0x000fe200078e00ff */
[----:B------:R-:W-:-:S03]  /*4630*/  IABS R15, R11 ;  /* 0x0000000b000f7213 */ /* 0x000fc60000000000 */
[----:B------:R-:W-:Y:S01]  /*4640*/  @!P1 IMAD.MOV R0, RZ, RZ, -R0 ;  /* 0x000000ffff009224 */ /* 0x000fe200078e0a00 */
[C---:B------:R-:W-:Y:S01]  /*4650*/  ISETP.GT.U32.AND P1, PT, R4.reuse, R12, PT ;  /* 0x0000000c0400720c */ /* 0x040fe20003f24070 */
[----:B------:R-:W-:Y:S02]  /*4660*/  IMAD.MOV R16, RZ, RZ, -R16 ;  /* 0x000000ffff107224 */ /* 0x000fe400078e0a10 */
[--C-:B------:R-:W-:Y:S01]  /*4670*/  @!P5 IMAD.IADD R13, R13, 0x1, -R4.reuse ;  /* 0x000000010d0dd824 */ /* 0x100fe200078e0a04 */
[----:B------:R0:W-:Y:S01]  /*4680*/  STL [R1+0x170], R0 ;  /* 0x0001700001007387 */ /* 0x0001e20000100800 */
[C---:B------:R-:W-:Y:S02]  /*4690*/  VIADD R14, R5.reuse, 0x1ac ;  /* 0x000001ac050e7836 */ /* 0x040fe40000000000 */
[----:B------:R-:W-:Y:S01]  /*46a0*/  VIADD R8, R5, 0x1a8 ;  /* 0x000001a805087836 */ /* 0x000fe20000000000 */
[----:B------:R-:W-:Y:S01]  /*46b0*/  ISETP.GT.U32.AND P5, PT, R4, R13, PT ;  /* 0x0000000d0400720c */ /* 0x000fe20003fa4070 */
[----:B------:R-:W-:Y:S01]  /*46c0*/  @!P4 IMAD.IADD R17, R17, 0x1, -R4 ;  /* 0x000000011111c824 */ /* 0x000fe200078e0a04 */
[----:B------:R-:W-:-:S02]  /*46d0*/  IABS R18, R14 ;  /* 0x0000000e00127213 */ /* 0x000fc40000000000 */
[----:B------:R-:W-:Y:S01]  /*46e0*/  IABS R10, R8 ;  /* 0x00000008000a7213 */ /* 0x000fe20000000000 */
[----:B------:R-:W-:Y:S02]  /*46f0*/  @!P1 IMAD.IADD R12, R12, 0x1, -R4 ;  /* 0x000000010c0c9824 */ /* 0x000fe400078e0a04 */
[----:B0-----:R-:W-:Y:S02]  /*4700*/  IMAD.MOV.U32 R0, RZ, RZ, R19 ;  /* 0x000000ffff007224 */ /* 0x001fe400078e0013 */
[----:B------:R-:W-:Y:S01]  /*4710*/  IMAD.HI.U32 R19, R6, R18, RZ ;  /* 0x0000001206137227 */ /* 0x000fe200078e00ff */
[----:B------:R-:W-:-:S03]  /*4720*/  ISETP.GT.U32.AND P1, PT, R4, R12, PT ;  /* 0x0000000c0400720c */ /* 0x000fc60003f24070 */
[----:B------:R-:W-:Y:S01]  /*4730*/  @!P2 IMAD.MOV R0, RZ, RZ, -R0 ;  /* 0x000000ffff00a224 */ /* 0x000fe200078e0a00 */
[----:B------:R-:W-:Y:S01]  /*4740*/  ISETP.GE.AND P2, PT, R7, RZ, PT ;  /* 0x000000ff0700720c */ /* 0x000fe20003f46270 */
[----:B------:R-:W-:Y:S02]  /*4750*/  IMAD R7, R4, R16, R9 ;  /* 0x0000001004077224 */ /* 0x000fe400078e0209 */
[----:B------:R-:W-:Y:S01]  /*4760*/  IMAD.HI.U32 R9, R6, R15, RZ ;  /* 0x0000000f06097227 */ /* 0x000fe200078e00ff */
[----:B------:R0:W-:Y:S02]  /*4770*/  STL [R1+0x174], R0 ;  /* 0x0001740001007387 */ /* 0x0001e40000100800 */
[----:B------:R-:W-:Y:S01]  /*4780*/  ISETP.GT.U32.AND P4, PT, R4, R7, PT ;  /* 0x000000070400720c */ /* 0x000fe20003f84070 */
[----:B------:R-:W-:-:S04]  /*4790*/  IMAD.HI.U32 R16, R6, R10, RZ ;  /* 0x0000000a06107227 */ /* 0x000fc800078e00ff */
[----:B------:R-:W-:Y:S02]  /*47a0*/  IMAD.MOV R9, RZ, RZ, -R9 ;  /* 0x000000ffff097224 */ /* 0x000fe400078e0a09 */
[----:B------:R-:W-:Y:S02]  /*47b0*/  IMAD.MOV R19, RZ, RZ, -R19 ;  /* 0x000000ffff137224 */ /* 0x000fe400078e0a13 */
[----:B0-----:R-:W-:Y:S02]  /*47c0*/  IMAD.MOV.U32 R0, RZ, RZ, R17 ;  /* 0x000000ffff007224 */ /* 0x001fe400078e0011 */
[----:B------:R-:W-:Y:S02]  /*47d0*/  IMAD.MOV R16, RZ, RZ, -R16 ;  /* 0x000000ffff107224 */ /* 0x000fe400078e0a10 */
[----:B------:R-:W-:Y:S02]  /*47e0*/  @!P0 IMAD.MOV R0, RZ, RZ, -R0 ;  /* 0x000000ffff008224 */ /* 0x000fe400078e0a00 */
[----:B------:R-:W-:-:S02]  /*47f0*/  IMAD R15, R4, R9, R15 ;  /* 0x00000009040f7224 */ /* 0x000fc400078e020f */
[--C-:B------:R-:W-:Y:S01]  /*4800*/  @!P1 IMAD.IADD R12, R12, 0x1, -R4.reuse ;  /* 0x000000010c0c9824 */ /* 0x100fe200078e0a04 */
[----:B------:R0:W-:Y:S01]  /*4810*/  STL [R1+0x17c], R0 ;  /* 0x00017c0001007387 */ /* 0x0001e20000100800 */
[----:B------:R-:W-:Y:S01]  /*4820*/  @!P5 IMAD.IADD R13, R13, 0x1, -R4 ;  /* 0x000000010d0dd824 */ /* 0x000fe200078e0a04 */
[----:B------:R-:W-:Y:S01]  /*4830*/  ISETP.GE.AND P5, PT, R14, RZ, PT ;  /* 0x000000ff0e00720c */ /* 0x000fe20003fa6270 */
[C---:B------:R-:W-:Y:S01]  /*4840*/  IMAD R14, R4.reuse, R19, R18 ;  /* 0x00000013040e7224 */ /* 0x040fe200078e0212 */
[C---:B------:R-:W-:Y:S01]  /*4850*/  ISETP.GT.U32.AND P1, PT, R4.reuse, R15, PT ;  /* 0x0000000f0400720c */ /* 0x040fe20003f24070 */
[C---:B------:R-:W-:Y:S02]  /*4860*/  IMAD R10, R4.reuse, R16, R10 ;  /* 0x00000010040a7224 */ /* 0x040fe400078e020a */
[----:B------:R-:W-:Y:S01]  /*4870*/  @!P4 IMAD.IADD R7, R7, 0x1, -R4 ;  /* 0x000000010707c824 */ /* 0x000fe200078e0a04 */
[----:B------:R-:W-:Y:S01]  /*4880*/  ISETP.GT.U32.AND P0, PT, R4, R14, PT ;  /* 0x0000000e0400720c */ /* 0x000fe20003f04070 */
[----:B------:R-:W-:-:S02]  /*4890*/  VIADD R9, R5, 0x1a6 ;  /* 0x000001a605097836 */ /* 0x000fc40000000000 */
[----:B0-----:R-:W-:Y:S01]  /*48a0*/  IMAD.MOV.U32 R0, RZ, RZ, R12 ;  /* 0x000000ffff007224 */ /* 0x001fe200078e000c */
[C---:B------:R-:W-:Y:S01]  /*48b0*/  ISETP.GT.U32.AND P4, PT, R4.reuse, R7, PT ;  /* 0x000000070400720c */ /* 0x040fe20003f84070 */
[----:B------:R-:W-:Y:S01]  /*48c0*/  IMAD.MOV.U32 R3, RZ, RZ, R13 ;  /* 0x000000ffff037224 */ /* 0x000fe200078e000d */
[----:B------:R-:W-:Y:S01]  /*48d0*/  IABS R16, R9 ;  /* 0x0000000900107213 */ /* 0x000fe20000000000 */
[----:B------:R-:W-:Y:S01]  /*48e0*/  @!P6 IMAD.MOV R0, RZ, RZ, -R0 ;  /* 0x000000ffff00e224 */ /* 0x000fe200078e0a00 */
[----:B------:R-:W-:Y:S01]  /*48f0*/  ISETP.GT.U32.AND P6, PT, R4, R10, PT ;  /* 0x0000000a0400720c */ /* 0x000fe20003fc4070 */
[----:B------:R-:W-:Y:S01]  /*4900*/  @!P3 IMAD.MOV R3, RZ, RZ, -R3 ;  /* 0x000000ffff03b224 */ /* 0x000fe200078e0a03 */
[----:B------:R-:W-:Y:S01]  /*4910*/  ISETP.GE.AND P3, PT, R11, RZ, PT ;  /* 0x000000ff0b00720c */ /* 0x000fe20003f66270 */
[----:B------:R-:W-:Y:S02]  /*4920*/  VIADD R11, R5, 0x1a4 ;  /* 0x000001a4050b7836 */ /* 0x000fe40000000000 */
[----:B------:R-:W-:Y:S01]  /*4930*/  IMAD.MOV.U32 R13, RZ, RZ, R16 ;  /* 0x000000ffff0d7224 */ /* 0x000fe200078e0010 */
[----:B------:R-:W-:Y:S01]  /*4940*/  STL [R1+0x180], R3 ;  /* 0x0001800301007387 */ /* 0x000fe20000100800 */
[--C-:B------:R-:W-:Y:S01]  /*4950*/  @!P1 IMAD.IADD R15, R15, 0x1, -R4.reuse ;  /* 0x000000010f0f9824 */ /* 0x100fe200078e0a04 */
[----:B------:R-:W-:Y:S01]  /*4960*/  IABS R16, R11 ;  /* 0x0000000b00107213 */ /* 0x000fe20000000000 */
[--C-:B------:R-:W-:Y:S01]  /*4970*/  @!P0 IMAD.IADD R14, R14, 0x1, -R4.reuse ;  /* 0x000000010e0e8824 */ /* 0x100fe200078e0a04 */
[----:B------:R-:W-:Y:S01]  /*4980*/  ISETP.GE.AND P0, PT, R9, RZ, PT ;  /* 0x000000ff0900720c */ /* 0x000fe20003f06270 */
[--C-:B------:R-:W-:Y:S01]  /*4990*/  @!P4 IMAD.IADD R7, R7, 0x1, -R4.reuse ;  /* 0x000000010707c824 */ /* 0x100fe200078e0a04 */
[----:B------:R0:W-:Y:S01]  /*49a0*/  STL [R1+0x184], R0 ;  /* 0x0001840001007387 */ /* 0x0001e20000100800 */
[----:B------:R-:W-:Y:S01]  /*49b0*/  @!P6 IMAD.IADD R10, R10, 0x1, -R4 ;  /* 0x000000010a0ae824 */ /* 0x000fe200078e0a04 */
[----:B------:R-:W-:Y:S01]  /*49c0*/  ISETP.GT.U32.AND P6, PT, R4, R15, PT ;  /* 0x0000000f0400720c */ /* 0x000fe20003fc4070 */
[----:B------:R-:W-:Y:S01]  /*49d0*/  IMAD.HI.U32 R9, R6, R16, RZ ;  /* 0x0000001006097227 */ /* 0x000fe200078e00ff */
[----:B------:R-:W-:-:S02]  /*49e0*/  ISETP.GT.U32.AND P1, PT, R4, R14, PT ;  /* 0x0000000e0400720c */ /* 0x000fc40003f24070 */
[----:B------:R-:W-:Y:S01]  /*49f0*/  ISETP.GE.AND P4, PT, R8, RZ, PT ;  /* 0x000000ff0800720c */ /* 0x000fe20003f86270 */
[----:B------:R-:W-:-:S04]  /*4a00*/  IMAD.HI.U32 R12, R6, R13, RZ ;  /* 0x0000000d060c7227 */ /* 0x000fc800078e00ff */
[----:B0-----:R-:W-:Y:S02]  /*4a10*/  IMAD.MOV.U32 R0, RZ, RZ, R7 ;  /* 0x000000ffff007224 */ /* 0x001fe400078e0007 */
[----:B------:R-:W-:Y:S02]  /*4a20*/  IMAD.MOV R9, RZ, RZ, -R9 ;  /* 0x000000ffff097224 */ /* 0x000fe400078e0a09 */
[----:B------:R-:W-:Y:S01]  /*4a30*/  @!P2 IMAD.MOV R0, RZ, RZ, -R0 ;  /* 0x000000ffff00a224 */ /* 0x000fe200078e0a00 */
[C---:B------:R-:W-:Y:S01]  /*4a40*/  ISETP.GT.U32.AND P2, PT, R4.reuse, R10, PT ;  /* 0x0000000a0400720c */ /* 0x040fe20003f44070 */
[----:B------:R-:W-:Y:S02]  /*4a50*/  IMAD.MOV R12, RZ, RZ, -R12 ;  /* 0x000000ffff0c7224 */ /* 0x000fe400078e0a0c */
[C---:B------:R-:W-:Y:S01]  /*4a60*/  IMAD R16, R4.reuse, R9, R16 ;  /* 0x0000000904107224 */ /* 0x040fe200078e0210 */
[----:B------:R0:W-:Y:S01]  /*4a70*/  STL [R1+0x1b0], R0 ;  /* 0x0001b00001007387 */ /* 0x0001e20000100800 */
[----:B------:R-:W-:-:S02]  /*4a80*/  IMAD R13, R4, R12, R13 ;  /* 0x0000000c040d7224 */ /* 0x000fc400078e020d */
[--C-:B------:R-:W-:Y:S01]  /*4a90*/  @!P6 IMAD.IADD R15, R15, 0x1, -R4.reuse ;  /* 0x000000010f0fe824 */ /* 0x100fe200078e0a04 */
[----:B------:R-:W-:Y:S01]  /*4aa0*/  ISETP.GT.U32.AND P6, PT, R4, R16, PT ;  /* 0x000000100400720c */ /* 0x000fe20003fc4070 */
[C---:B------:R-:W-:Y:S02]  /*4ab0*/  VIADD R12, R5.reuse, 0x19e ;  /* 0x0000019e050c7836 */ /* 0x040fe40000000000 */
[C---:B------:R-:W-:Y:S02]  /*4ac0*/  VIADD R8, R5.reuse, 0x1a2 ;  /* 0x000001a205087836 */ /* 0x040fe40000000000 */
[--C-:B------:R-:W-:Y:S01]  /*4ad0*/  @!P1 IMAD.IADD R14, R14, 0x1, -R4.reuse ;  /* 0x000000010e0e9824 */ /* 0x100fe200078e0a04 */
[----:B------:R-:W-:Y:S01]  /*4ae0*/  ISETP.GT.U32.AND P1, PT, R4, R13, PT ;  /* 0x0000000d0400720c */ /* 0x000fe20003f24070 */
[----:B------:R-:W-:Y:S01]  /*4af0*/  VIADD R7, R5, 0x1a0 ;  /* 0x000001a005077836 */ /* 0x000fe20000000000 */
[----:B------:R-:W-:Y:S01]  /*4b00*/  IABS R18, R12 ;  /* 0x0000000c00127213 */ /* 0x000fe20000000000 */
[----:B------:R-:W-:Y:S01]  /*4b10*/  @!P2 IMAD.IADD R10, R10, 0x1, -R4 ;  /* 0x000000010a0aa824 */ /* 0x000fe200078e0a04 */
[----:B------:R-:W-:Y:S01]  /*4b20*/  IABS R17, R8 ;  /* 0x0000000800117213 */ /* 0x000fe20000000000 */
[----:B0-----:R-:W-:Y:S01]  /*4b30*/  IMAD.MOV.U32 R0, RZ, RZ, R14 ;  /* 0x000000ffff007224 */ /* 0x001fe200078e000e */
[----:B------:R-:W-:Y:S01]  /*4b40*/  ISETP.GE.AND P2, PT, R11, RZ, PT ;  /* 0x000000ff0b00720c */ /* 0x000fe20003f46270 */
[----:B------:R-:W-:Y:S01]  /*4b50*/  IMAD.MOV.U32 R11, RZ, RZ, R18 ;  /* 0x000000ffff0b7224 */ /* 0x000fe200078e0012 */
[----:B------:R-:W-:Y:S01]  /*4b60*/  IABS R9, R7 ;  /* 0x0000000700097213 */ /* 0x000fe20000000000 */
[----:B------:R-:W-:-:S04]  /*4b70*/  IMAD.HI.U32 R18, R6, R17, RZ ;  /* 0x0000001106127227 */ /* 0x000fc800078e00ff */
[----:B------:R-:W-:Y:S02]  /*4b80*/  @!P6 IMAD.IADD R16, R16, 0x1, -R4 ;  /* 0x000000011010e824 */ /* 0x000fe400078e0a04 */
[----:B------:R-:W-:-:S03]  /*4b90*/  IMAD.HI.U32 R19, R6, R9, RZ ;  /* 0x0000000906137227 */ /* 0x000fc600078e00ff */
[----:B------:R-:W-:Y:S01]  /*4ba0*/  ISETP.GT.U32.AND P6, PT, R4, R16, PT ;  /* 0x000000100400720c */ /* 0x000fe20003fc4070 */
[----:B------:R-:W-:Y:S02]  /*4bb0*/  IMAD.MOV R18, RZ, RZ, -R18 ;  /* 0x000000ffff127224 */ /* 0x000fe400078e0a12 */
[----:B------:R-:W-:Y:S01]  /*4bc0*/  @!P1 IMAD.IADD R13, R13, 0x1, -R4 ;  /* 0x000000010d0d9824 */ /* 0x000fe200078e0a04 */
[----:B------:R-:W-:Y:S01]  /*4bd0*/  ISETP.GE.AND P1, PT, R8, RZ, PT ;  /* 0x000000ff0800720c */ /* 0x000fe20003f26270 */
[----:B------:R-:W-:Y:S02]  /*4be0*/  @!P5 IMAD.MOV R0, RZ, RZ, -R0 ;  /* 0x000000ffff00d224 */ /* 0x000fe400078e0a00 */
[----:B------:R-:W-:Y:S01]  /*4bf0*/  IMAD.HI.U32 R8, R6, R11, RZ ;  /* 0x0000000b06087227 */ /* 0x000fe200078e00ff */
[----:B------:R-:W-:Y:S02]  /*4c00*/  ISETP.GT.U32.AND P5, PT, R4, R13, PT ;  /* 0x0000000d0400720c */ /* 0x000fe40003fa4070 */
[----:B------:R0:W-:Y:S01]  /*4c10*/  STL [R1+0x1f8], R0 ;  /* 0x0001f80001007387 */ /* 0x0001e20000100800 */
[----:B------:R-:W-:-:S02]  /*4c20*/  IMAD.MOV R14, RZ, RZ, -R19 ;  /* 0x000000ffff0e7224 */ /* 0x000fc400078e0a13 */
[C---:B------:R-:W-:Y:S02]  /*4c30*/  IMAD R17, R4.reuse, R18, R17 ;  /* 0x0000001204117224 */ /* 0x040fe400078e0211 */
[----:B------:R-:W-:Y:S02]  /*4c40*/  IMAD.MOV.U32 R3, RZ, RZ, R15 ;  /* 0x000000ffff037224 */ /* 0x000fe400078e000f */
[----:B------:R-:W-:Y:S02]  /*4c50*/  IMAD.MOV R8, RZ, RZ, -R8 ;  /* 0x000000ffff087224 */ /* 0x000fe400078e0a08 */
[C---:B------:R-:W-:Y:S02]  /*4c60*/  IMAD R9, R4.reuse, R14, R9 ;  /* 0x0000000e04097224 */ /* 0x040fe400078e0209 */
[----:B0-----:R-:W-:Y:S02]  /*4c70*/  IMAD.MOV.U32 R0, RZ, RZ, R10 ;  /* 0x000000ffff007224 */ /* 0x001fe400078e000a */
[----:B------:R-:W-:Y:S01]  /*4c80*/  @!P3 IMAD.MOV R3, RZ, RZ, -R3 ;  /* 0x000000ffff03b224 */ /* 0x000fe200078e0a03 */
[C---:B------:R-:W-:Y:S01]  /*4c90*/  ISETP.GT.U32.AND P3, PT, R4.reuse, R17, PT ;  /* 0x000000110400720c */ /* 0x040fe20003f64070 */
[----:B------:R-:W-:-:S02]  /*4ca0*/  IMAD R11, R4, R8, R11 ;  /* 0x00000008040b7224 */ /* 0x000fc400078e020b */
[----:B------:R-:W-:Y:S01]  /*4cb0*/  @!P4 IMAD.MOV R0, RZ, RZ, -R0 ;  /* 0x000000ffff00c224 */ /* 0x000fe200078e0a00 */
[----:B------:R-:W-:Y:S01]  /*4cc0*/  ISETP.GT.U32.AND P4, PT, R4, R9, PT ;  /* 0x000000090400720c */ /* 0x000fe20003f84070 */
[--C-:B------:R-:W-:Y:S01]  /*4cd0*/  @!P6 IMAD.IADD R16, R16, 0x1, -R4.reuse ;  /* 0x000000011010e824 */ /* 0x100fe200078e0a04 */
[----:B------:R-:W-:Y:S01]  /*4ce0*/  ISETP.GT.U32.AND P6, PT, R4, R11, PT ;  /* 0x0000000b0400720c */ /* 0x000fe20003fc4070 */
[----:B------:R-:W-:Y:S01]  /*4cf0*/  VIADD R18, R5, 0x19c ;  /* 0x0000019c05127836 */ /* 0x000fe20000000000 */
[----:B------:R-:W-:Y:S01]  /*4d00*/  STL [R1+0x1fc], R3 ;  /* 0x0001fc0301007387 */ /* 0x000fe20000100800 */
[--C-:B------:R-:W-:Y:S01]  /*4d10*/  @!P5 IMAD.IADD R13, R13, 0x1, -R4.reuse ;  /* 0x000000010d0dd824 */ /* 0x100fe200078e0a04 */
[----:B------:R-:W-:Y:S01]  /*4d20*/  ISETP.GE.AND P5, PT, R7, RZ, PT ;  /* 0x000000ff0700720c */ /* 0x000fe20003fa6270 */
[----:B------:R-:W-:Y:S01]  /*4d30*/  VIADD R7, R5, 0x19a ;  /* 0x0000019a05077836 */ /* 0x000fe20000000000 */
[----:B------:R-:W-:Y:S01]  /*4d40*/  IABS R8, R18 ;  /* 0x0000001200087213 */ /* 0x000fe20000000000 */
[--C-:B------:R-:W-:Y:S01]  /*4d50*/  @!P3 IMAD.IADD R17, R17, 0x1, -R4.reuse ;  /* 0x000000011111b824 */ /* 0x100fe200078e0a04 */
[----:B------:R0:W-:Y:S01]  /*4d60*/  STL [R1+0x200], R0 ;  /* 0x0002000001007387 */ /* 0x0001e20000100800 */
[----:B------:R-:W-:Y:S01]  /*4d70*/  ISETP.GE.AND P3, PT, R12, RZ, PT ;  /* 0x000000ff0c00720c */ /* 0x000fe20003f66270 */
[----:B------:R-:W-:Y:S01]  /*4d80*/  VIADD R12, R5, 0x198 ;  /* 0x00000198050c7836 */ /* 0x000fe20000000000 */
[----:B------:R-:W-:Y:S01]  /*4d90*/  IABS R10, R7 ;  /* 0x00000007000a7213 */ /* 0x000fe20000000000 */
[----:B------:R-:W-:Y:S01]  /*4da0*/  @!P4 IMAD.IADD R9, R9, 0x1, -R4 ;  /* 0x000000010909c824 */ /* 0x000fe200078e0a04 */
[----:B------:R-:W-:Y:S01]  /*4db0*/  ISETP.GT.U32.AND P4, PT, R4, R17, PT ;  /* 0x000000110400720c */ /* 0x000fe20003f84070 */
[----:B------:R-:W-:Y:S01]  /*4dc0*/  IMAD.HI.U32 R14, R6, R8, RZ ;  /* 0x00000008060e7227 */ /* 0x000fe200078e00ff */
[----:B------:R-:W-:-:S03]  /*4dd0*/  IABS R20, R12 ;  /* 0x0000000c00147213 */ /* 0x000fc60000000000 */
[----:B------:R-:W-:Y:S01]  /*4de0*/  @!P6 IMAD.IADD R11, R11, 0x1, -R4 ;  /* 0x000000010b0be824 */ /* 0x000fe200078e0a04 */
[----:B------:R-:W-:Y:S01]  /*4df0*/  ISETP.GT.U32.AND P6, PT, R4, R9, PT ;  /* 0x000000090400720c */ /* 0x000fe20003fc4070 */
[----:B0-----:R-:W-:Y:S02]  /*4e00*/  IMAD.MOV.U32 R0, RZ, RZ, R13 ;  /* 0x000000ffff007224 */ /* 0x001fe400078e000d */
[----:B------:R-:W-:Y:S02]  /*4e10*/  IMAD.MOV R14, RZ, RZ, -R14 ;  /* 0x000000ffff0e7224 */ /* 0x000fe400078e0a0e */
[----:B------:R-:W-:-:S04]  /*4e20*/  IMAD.HI.U32 R13, R6, R10, RZ ;  /* 0x0000000a060d7227 */ /* 0x000fc800078e00ff */
[C---:B------:R-:W-:Y:S02]  /*4e30*/  IMAD R8, R4.reuse, R14, R8 ;  /* 0x0000000e04087224 */ /* 0x040fe400078e0208 */
[----:B------:R-:W-:Y:S02]  /*4e40*/  IMAD.MOV R13, RZ, RZ, -R13 ;  /* 0x000000ffff0d7224 */ /* 0x000fe400078e0a0d */
[----:B------:R-:W-:Y:S01]  /*4e50*/  @!P4 IMAD.IADD R17, R17, 0x1, -R4 ;  /* 0x000000011111c824 */ /* 0x000fe200078e0a04 */
[C---:B------:R-:W-:Y:S01]  /*4e60*/  ISETP.GT.U32.AND P4, PT, R4.reuse, R8, PT ;  /* 0x000000080400720c */ /* 0x040fe20003f84070 */
[C---:B------:R-:W-:Y:S02]  /*4e70*/  IMAD R10, R4.reuse, R13, R10 ;  /* 0x0000000d040a7224 */ /* 0x040fe400078e020a */
[----:B------:R-:W-:Y:S02]  /*4e80*/  @!P6 IMAD.IADD R9, R9, 0x1, -R4 ;  /* 0x000000010909e824 */ /* 0x000fe400078e0a04 */
[----:B------:R-:W-:Y:S01]  /*4e90*/  @!P0 IMAD.MOV R0, RZ, RZ, -R0 ;  /* 0x000000ffff008224 */ /* 0x000fe200078e0a00 */
[C---:B------:R-:W-:Y:S01]  /*4ea0*/  ISETP.GT.U32.AND P6, PT, R4.reuse, R10, PT ;  /* 0x0000000a0400720c */ /* 0x040fe20003fc4070 */
[----:B------:R-:W-:Y:S01]  /*4eb0*/  VIADD R14, R5, 0x196 ;  /* 0x00000196050e7836 */ /* 0x000fe20000000000 */
[----:B------:R-:W-:Y:S01]  /*4ec0*/  ISETP.GT.U32.AND P0, PT, R4, R11, PT ;  /* 0x0000000b0400720c */ /* 0x000fe20003f04070 */
[----:B------:R-:W-:Y:S01]  /*4ed0*/  IMAD.MOV.U32 R3, RZ, RZ, R16 ;  /* 0x000000ffff037224 */ /* 0x000fe200078e0010 */
[----:B------:R0:W-:Y:S01]  /*4ee0*/  STL [R1+0x204], R0 ;  /* 0x0002040001007387 */ /* 0x0001e20000100800 */
[----:B------:R-:W-:Y:S01]  /*4ef0*/  IMAD.HI.U32 R21, R6, R20, RZ ;  /* 0x0000001406157227 */ /* 0x000fe200078e00ff */
[----:B------:R-:W-:-:S03]  /*4f00*/  IABS R13, R14 ;  /* 0x0000000e000d7213 */ /* 0x000fc60000000000 */
[--C-:B------:R-:W-:Y:S01]  /*4f10*/  @!P4 IMAD.IADD R8, R8, 0x1, -R4.reuse ;  /* 0x000000010808c824 */ /* 0x100fe200078e0a04 */
[----:B------:R-:W-:Y:S01]  /*4f20*/  ISETP.GE.AND P4, PT, R7, RZ, PT ;  /* 0x000000ff0700720c */ /* 0x000fe20003f86270 */
[----:B------:R-:W-:Y:S02]  /*4f30*/  @!P2 IMAD.MOV R3, RZ, RZ, -R3 ;  /* 0x000000ffff03a224 */ /* 0x000fe400078e0a03 */
[----:B------:R-:W-:Y:S01]  /*4f40*/  @!P6 IMAD.IADD R10, R10, 0x1, -R4 ;  /* 0x000000010a0ae824 */ /* 0x000fe200078e0a04 */
[----:B------:R-:W-:Y:S01]  /*4f50*/  ISETP.GT.U32.AND P6, PT, R4, R8, PT ;  /* 0x000000080400720c */ /* 0x000fe20003fc4070 */
[----:B0-----:R-:W-:Y:S01]  /*4f60*/  IMAD.MOV.U32 R0, RZ, RZ, R17 ;  /* 0x000000ffff007224 */ /* 0x001fe200078e0011 */
[----:B------:R0:W-:Y:S01]  /*4f70*/  STL [R1+0x208], R3 ;  /* 0x0002080301007387 */ /* 0x0001e20000100800 */
[----:B------:R-:W-:Y:S02]  /*4f80*/  IMAD.MOV R21, RZ, RZ, -R21 ;  /* 0x000000ffff157224 */ /* 0x000fe400078e0a15 */
[----:B------:R-:W-:-:S04]  /*4f90*/  IMAD.HI.U32 R19, R6, R13, RZ ;  /* 0x0000000d06137227 */ /* 0x000fc800078e00ff */
[----:B------:R-:W-:Y:S01]  /*4fa0*/  @!P1 IMAD.MOV R0, RZ, RZ, -R0 ;  /* 0x000000ffff009224 */ /* 0x000fe200078e0a00 */
[----:B------:R-:W-:Y:S01]  /*4fb0*/  ISETP.GT.U32.AND P1, PT, R4, R10, PT ;  /* 0x0000000a0400720c */ /* 0x000fe20003f24070 */
[----:B------:R-:W-:Y:S01]  /*4fc0*/  @!P0 IMAD.IADD R11, R11, 0x1, -R4 ;  /* 0x000000010b0b8824 */ /* 0x000fe200078e0a04 */
[----:B------:R-:W-:Y:S01]  /*4fd0*/  ISETP.GE.AND P0, PT, R18, RZ, PT ;  /* 0x000000ff1200720c */ /* 0x000fe20003f06270 */
[C---:B------:R-:W-:Y:S01]  /*4fe0*/  IMAD R7, R4.reuse, R21, R20 ;  /* 0x0000001504077224 */ /* 0x040fe200078e0214 */
[----:B------:R1:W-:Y:S01]  /*4ff0*/  STL [R1+0x20c], R0 ;  /* 0x00020c0001007387 */ /* 0x0003e20000100800 */
[----:B------:R-:W-:Y:S02]  /*5000*/  IMAD.MOV R19, RZ, RZ, -R19 ;  /* 0x000000ffff137224 */ /* 0x000fe400078e0a13 */
[----:B0-----:R-:W-:Y:S01]  /*5010*/  IMAD.MOV.U32 R3, RZ, RZ, R9 ;  /* 0x000000ffff037224 */ /* 0x001fe200078e0009 */
[----:B------:R-:W-:Y:S01]  /*5020*/  ISETP.GT.U32.AND P2, PT, R4, R7, PT ;  /* 0x000000070400720c */ /* 0x000fe20003f44070 */
[----:B------:R-:W-:-:S02]  /*5030*/  VIADD R15, R5, 0x194 ;  /* 0x00000194050f7836 */ /* 0x000fc40000000000 */
[----:B------:R-:W-:Y:S02]  /*5040*/  IMAD R13, R4, R19, R13 ;  /* 0x00000013040d7224 */ /* 0x000fe400078e020d */
[----:B------:R-:W-:Y:S01]  /*5050*/  @!P5 IMAD.MOV R3, RZ, RZ, -R3 ;  /* 0x000000ffff03d224 */ /* 0x000fe200078e0a03 */
[----:B------:R-:W-:Y:S01]  /*5060*/  IABS R18, R15 ;  /* 0x0000000f00127213 */ /* 0x000fe20000000000 */
[----:B-1----:R-:W-:Y:S01]  /*5070*/  IMAD.MOV.U32 R0, RZ, RZ, R11 ;  /* 0x000000ffff007224 */ /* 0x002fe200078e000b */
[----:B------:R-:W-:Y:S01]  /*5080*/  ISETP.GE.AND P5, PT, R12, RZ, PT ;  /* 0x000000ff0c00720c */ /* 0x000fe20003fa6270 */
[----:B------:R-:W-:Y:S01]  /*5090*/  @!P6 IMAD.IADD R8, R8, 0x1, -R4 ;  /* 0x000000010808e824 */ /* 0x000fe200078e0a04 */
[----:B------:R-:W-:Y:S01]  /*50a0*/  ISETP.GT.U32.AND P6, PT, R4, R13, PT ;  /* 0x0000000d0400720c */ /* 0x000fe20003fc4070 */
[----:B------:R-:W-:Y:S01]  /*50b0*/  @!P3 IMAD.MOV R0, RZ, RZ, -R0 ;  /* 0x000000ffff00b224 */ /* 0x000fe200078e0a00 */
[----:B------:R-:W-:Y:S01]  /*50c0*/  STL [R1+0x210], R3 ;  /* 0x0002100301007387 */ /* 0x000fe20000100800 */
[----:B------:R-:W-:Y:S01]  /*50d0*/  IMAD.HI.U32 R9, R6, R18, RZ ;  /* 0x0000001206097227 */ /* 0x000fe200078e00ff */
[----:B------:R-:W-:-:S02]  /*50e0*/  ISETP.GE.AND P3, PT, R14, RZ, PT ;  /* 0x000000ff0e00720c */ /* 0x000fc40003f66270 */
[----:B------:R0:W-:Y:S01]  /*50f0*/  STL [R1+0x214], R0 ;  /* 0x0002140001007387 */ /* 0x0001e20000100800 */
[----:B------:R-:W-:Y:S02]  /*5100*/  VIADD R11, R5, 0x192 ;  /* 0x00000192050b7836 */ /* 0x000fe40000000000 */
[----:B------:R-:W-:Y:S02]  /*5110*/  IMAD.MOV R9, RZ, RZ, -R9 ;  /* 0x000000ffff097224 */ /* 0x000fe400078e0a09 */
[--C-:B------:R-:W-:Y:S01]  /*5120*/  @!P1 IMAD.IADD R10, R10, 0x1, -R4.reuse ;  /* 0x000000010a0a9824 */ /* 0x100fe200078e0a04 */
[----:B------:R-:W-:Y:S01]  /*5130*/  IABS R20, R11 ;  /* 0x0000000b00147213 */ /* 0x000fe20000000000 */
[----:B------:R-:W-:Y:S01]  /*5140*/  @!P2 IMAD.IADD R7, R7, 0x1, -R4 ;  /* 0x000000010707a824 */ /* 0x000fe200078e0a04 */
[----:B------:R-:W-:Y:S01]  /*5150*/  ISETP.GE.AND P2, PT, R11, RZ, PT ;  /* 0x000000ff0b00720c */ /* 0x000fe20003f46270 */
[----:B------:R-:W-:Y:S01]  /*5160*/  IMAD R21, R4, R9, R18 ;  /* 0x0000000904157224 */ /* 0x000fe200078e0212 */
[----:B------:R-:W-:Y:S01]  /*5170*/  ISETP.GE.AND P1, PT, R15, RZ, PT ;  /* 0x000000ff0f00720c */ /* 0x000fe20003f26270 */
[----:B0-----:R-:W-:-:S02]  /*5180*/  IMAD.MOV.U32 R0, RZ, RZ, R8 ;  /* 0x000000ffff007224 */ /* 0x001fc400078e0008 */
[----:B------:R-:W-:Y:S01]  /*5190*/  @!P6 IMAD.IADD R13, R13, 0x1, -R4 ;  /* 0x000000010d0de824 */ /* 0x000fe200078e0a04 */
[----:B------:R-:W-:Y:S01]  /*51a0*/  ISETP.GT.U32.AND P6, PT, R4, R7, PT ;  /* 0x000000070400720c */ /* 0x000fe20003fc4070 */
[----:B------:R-:W-:Y:S02]  /*51b0*/  @!P0 IMAD.MOV R0, RZ, RZ, -R0 ;  /* 0x000000ffff008224 */ /* 0x000fe400078e0a00 */
[----:B------:R-:W-:Y:S01]  /*51c0*/  IMAD.HI.U32 R8, R6, R20, RZ ;  /* 0x0000001406087227 */ /* 0x000fe200078e00ff */
[----:B------:R-:W-:Y:S02]  /*51d0*/  ISETP.GT.U32.AND P0, PT, R4, R13, PT ;  /* 0x0000000d0400720c */ /* 0x000fe40003f04070 */
[----:B------:R0:W-:Y:S01]  /*51e0*/  STL [R1+0x218], R0 ;  /* 0x0002180001007387 */ /* 0x0001e20000100800 */
[----:B------:R-:W-:Y:S02]  /*51f0*/  IMAD.MOV R8, RZ, RZ, -R8 ;  /* 0x000000ffff087224 */ /* 0x000fe400078e0a08 */
[----:B------:R-:W-:-:S02]  /*5200*/  VIADD R12, R5, 0x190 ;  /* 0x00000190050c7836 */ /* 0x000fc40000000000 */
[C---:B------:R-:W-:Y:S02]  /*5210*/  IMAD R20, R4.reuse, R8, R20 ;  /* 0x0000000804147224 */ /* 0x040fe400078e0214 */
[----:B------:R-:W-:Y:S01]  /*5220*/  VIADD R11, R5, 0x18e ;  /* 0x0000018e050b7836 */ /* 0x000fe20000000000 */
[----:B------:R-:W-:Y:S01]  /*5230*/  IABS R16, R12 ;  /* 0x0000000c00107213 */ /* 0x000fe20000000000 */
[----:B------:R-:W-:Y:S01]  /*5240*/  @!P6 IMAD.IADD R7, R7, 0x1, -R4 ;  /* 0x000000010707e824 */ /* 0x000fe200078e0a04 */
[----:B------:R-:W-:Y:S01]  /*5250*/  ISETP.GT.U32.AND P6, PT, R4, R20, PT ;  /* 0x000000140400720c */ /* 0x000fe20003fc4070 */
[----:B0-----:R-:W-:Y:S01]  /*5260*/  IMAD.MOV.U32 R0, RZ, RZ, R10 ;  /* 0x000000ffff007224 */ /* 0x001fe200078e000a */
[----:B------:R-:W-:Y:S01]  /*5270*/  IABS R19, R11 ;  /* 0x0000000b00137213 */ /* 0x000fe20000000000 */
[----:B------:R-:W-:-:S04]  /*5280*/  IMAD.HI.U32 R8, R6, R16, RZ ;  /* 0x0000001006087227 */ /* 0x000fc800078e00ff */
[----:B------:R-:W-:Y:S01]  /*5290*/  @!P4 IMAD.MOV R0, RZ, RZ, -R0 ;  /* 0x000000ffff00c224 */ /* 0x000fe200078e0a00 */
[----:B------:R-:W-:Y:S01]  /*52a0*/  ISETP.GT.U32.AND P4, PT, R4, R21, PT ;  /* 0x000000150400720c */ /* 0x000fe20003f84070 */
[----:B------:R-:W-:Y:S01]  /*52b0*/  @!P0 IMAD.IADD R13, R13, 0x1, -R4 ;  /* 0x000000010d0d8824 */ /* 0x000fe200078e0a04 */
[----:B------:R-:W-:Y:S01]  /*52c0*/  ISETP.GE.AND P0, PT, R12, RZ, PT ;  /* 0x000000ff0c00720c */ /* 0x000fe20003f06270 */
[----:B------:R-:W-:Y:S01]  /*52d0*/  IMAD.HI.U32 R10, R6, R19, RZ ;  /* 0x00000013060a7227 */ /* 0x000fe200078e00ff */
[----:B------:R0:W-:Y:S03]  /*52e0*/  STL [R1+0x21c], R0 ;  /* 0x00021c0001007387 */ /* 0x0001e60000100800 */
[----:B------:R-:W-:Y:S02]  /*52f0*/  IMAD.MOV R12, RZ, RZ, -R8 ;  /* 0x000000ffff0c7224 */ /* 0x000fe400078e0a08 */
[----:B------:R-:W-:-:S02]  /*5300*/  VIADD R9, R5, 0x18c ;  /* 0x0000018c05097836 */ /* 0x000fc40000000000 */
[----:B------:R-:W-:Y:S02]  /*5310*/  IMAD.MOV R10, RZ, RZ, -R10 ;  /* 0x000000ffff0a7224 */ /* 0x000fe400078e0a0a */
[----:B------:R-:W-:Y:S01]  /*5320*/  @!P4 IMAD.IADD R21, R21, 0x1, -R4 ;  /* 0x000000011515c824 */ /* 0x000fe200078e0a04 */
[----:B------:R-:W-:Y:S01]  /*5330*/  IABS R18, R9 ;  /* 0x0000000900127213 */ /* 0x000fe20000000000 */
[----:B0-----:R-:W-:Y:S01]  /*5340*/  IMAD.MOV.U32 R0, RZ, RZ, R7 ;  /* 0x000000ffff007224 */ /* 0x001fe200078e0007 */
[----:B------:R-:W-:Y:S01]  /*5350*/  ISETP.GE.AND P4, PT, R11, RZ, PT ;  /* 0x000000ff0b00720c */ /* 0x000fe20003f86270 */
[C---:B------:R-:W-:Y:S02]  /*5360*/  IMAD R16, R4.reuse, R12, R16 ;  /* 0x0000000c04107224 */ /* 0x040fe400078e0210 */
[----:B------:R-:W-:Y:S01]  /*5370*/  @!P5 IMAD.MOV R0, RZ, RZ, -R0 ;  /* 0x000000ffff00d224 */ /* 0x000fe200078e0a00 */
[----:B------:R-:W-:Y:S01]  /*5380*/  ISETP.GT.U32.AND P5, PT, R4, R21, PT ;  /* 0x000000150400720c */ /* 0x000fe20003fa4070 */
[----:B------:R-:W-:-:S02]  /*5390*/  @!P6 IMAD.IADD R20, R20, 0x1, -R4 ;  /* 0x000000011414e824 */ /* 0x000fc400078e0a04 */
[----:B------:R-:W-:Y:S01]  /*53a0*/  IMAD R19, R4, R10, R19 ;  /* 0x0000000a04137224 */ /* 0x000fe200078e0213 */
[----:B------:R0:W-:Y:S01]  /*53b0*/  STL [R1+0x220], R0 ;  /* 0x0002200001007387 */ /* 0x0001e20000100800 */
[----:B------:R-:W-:Y:S01]  /*53c0*/  IMAD.HI.U32 R8, R6, R18, RZ ;  /* 0x0000001206087227 */ /* 0x000fe200078e00ff */
[----:B------:R-:W-:-:S03]  /*53d0*/  ISETP.GT.U32.AND P6, PT, R4, R20, PT ;  /* 0x000000140400720c */ /* 0x000fc60003fc4070 */
[----:B------:R-:W-:Y:S02]  /*53e0*/  IMAD.MOV R8, RZ, RZ, -R8 ;  /* 0x000000ffff087224 */ /* 0x000fe400078e0a08 */
[----:B------:R-:W-:Y:S02]  /*53f0*/  VIADD R12, R5, 0x18a ;  /* 0x0000018a050c7836 */ /* 0x000fe40000000000 */
[----:B------:R-:W-:Y:S01]  /*5400*/  @!P5 IMAD.IADD R21, R21, 0x1, -R4 ;  /* 0x000000011515d824 */ /* 0x000fe200078e0a04 */
[C---:B------:R-:W-:Y:S01]  /*5410*/  ISETP.GT.U32.AND P5, PT, R4.reuse, R19, PT ;  /* 0x000000130400720c */ /* 0x040fe20003fa4070 */
[----:B0-----:R-:W-:Y:S01]  /*5420*/  IMAD.MOV.U32 R0, RZ, RZ, R13 ;  /* 0x000000ffff007224 */ /* 0x001fe200078e000d */
[----:B------:R-:W-:Y:S01]  /*5430*/  IABS R14, R12 ;  /* 0x0000000c000e7213 */ /* 0x000fe20000000000 */
[C---:B------:R-:W-:Y:S02]  /*5440*/  IMAD R18, R4.reuse, R8, R18 ;  /* 0x0000000804127224 */ /* 0x040fe400078e0212 */
[----:B------:R-:W-:Y:S01]  /*5450*/  @!P3 IMAD.MOV R0, RZ, RZ, -R0 ;  /* 0x000000ffff00b224 */ /* 0x000fe200078e0a00 */
[----:B------:R-:W-:Y:S01]  /*5460*/  ISETP.GT.U32.AND P3, PT, R4, R16, PT ;  /* 0x000000100400720c */ /* 0x000fe20003f64070 */
[--C-:B------:R-:W-:Y:S01]  /*5470*/  @!P6 IMAD.IADD R20, R20, 0x1, -R4.reuse ;  /* 0x000000011414e824 */ /* 0x100fe200078e0a04 */
[----:B------:R-:W-:Y:S01]  /*5480*/  ISETP.GT.U32.AND P6, PT, R4, R18, PT ;  /* 0x000000120400720c */ /* 0x000fe20003fc4070 */
[----:B------:R-:W-:Y:S01]  /*5490*/  IMAD.HI.U32 R17, R6, R14, RZ ;  /* 0x0000000e06117227 */ /* 0x000fe200078e00ff */
[----:B------:R0:W-:Y:S03]  /*54a0*/  STL [R1+0x224], R0 ;  /* 0x0002240001007387 */ /* 0x0001e60000100800 */
[----:B------:R-:W-:-:S02]  /*54b0*/  @!P5 IMAD.IADD R19, R19, 0x1, -R4 ;  /* 0x000000011313d824 */ /* 0x000fc400078e0a04 */
[----:B------:R-:W-:Y:S02]  /*54c0*/  VIADD R8, R5, 0x188 ;  /* 0x0000018805087836 */ /* 0x000fe40000000000 */
[----:B------:R-:W-:Y:S02]  /*54d0*/  IMAD.MOV R17, RZ, RZ, -R17 ;  /* 0x000000ffff117224 */ /* 0x000fe400078e0a11 */
[----:B------:R-:W-:Y:S01]  /*54e0*/  @!P3 IMAD.IADD R16, R16, 0x1, -R4 ;  /* 0x000000011010b824 */ /* 0x000fe200078e0a04 */
[----:B------:R-:W-:Y:S01]  /*54f0*/  IABS R7, R8 ;  /* 0x0000000800077213 */ /* 0x000fe20000000000 */
[----:B------:R-:W-:Y:S01]  /*5500*/  IMAD R14, R4, R17, R14 ;  /* 0x00000011040e7224 */ /* 0x000fe200078e020e */
[----:B------:R-:W-:Y:S01]  /*5510*/  ISETP.GE.AND P3, PT, R9, RZ, PT ;  /* 0x000000ff0900720c */ /* 0x000fe20003f66270 */
[----:B------:R-:W-:Y:S01]  /*5520*/  @!P6 IMAD.IADD R18, R18, 0x1, -R4 ;  /* 0x000000011212e824 */ /* 0x000fe200078e0a04 */
[C---:B------:R-:W-:Y:S01]  /*5530*/  ISETP.GT.U32.AND P5, PT, R4.reuse, R16, PT ;  /* 0x000000100400720c */ /* 0x040fe20003fa4070 */
[----:B------:R-:W-:Y:S01]  /*5540*/  VIADD R15, R5, 0x184 ;  /* 0x00000184050f7836 */ /* 0x000fe20000000000 */
[----:B------:R-:W-:Y:S01]  /*5550*/  ISETP.GT.U32.AND P6, PT, R4, R19, PT ;  /* 0x000000130400720c */ /* 0x000fe20003fc4070 */
[----:B------:R-:W-:-:S03]  /*5560*/  IMAD.HI.U32 R9, R6, R7, RZ ;  /* 0x0000000706097227 */ /* 0x000fc600078e00ff */
[----:B------:R-:W-:Y:S01]  /*5570*/  IABS R10, R15 ;  /* 0x0000000f000a7213 */ /* 0x000fe20000000000 */
[----:B------:R-:W-:Y:S02]  /*5580*/  IMAD.MOV.U32 R3, RZ, RZ, R21 ;  /* 0x000000ffff037224 */ /* 0x000fe400078e0015 */
[----:B------:R-:W-:Y:S02]  /*5590*/  IMAD.MOV R9, RZ, RZ, -R9 ;  /* 0x000000ffff097224 */ /* 0x000fe400078e0a09 */
[----:B0-----:R-:W-:Y:S02]  /*55a0*/  IMAD.MOV.U32 R0, RZ, RZ, R20 ;  /* 0x000000ffff007224 */ /* 0x001fe400078e0014 */
[----:B------:R-:W-:Y:S01]  /*55b0*/  @!P5 IMAD.IADD R16, R16, 0x1, -R4 ;  /* 0x000000011010d824 */ /* 0x000fe200078e0a04 */
[C---:B------:R-:W-:Y:S01]  /*55c0*/  ISETP.GT.U32.AND P5, PT, R4.reuse, R14, PT ;  /* 0x0000000e0400720c */ /* 0x040fe20003fa4070 */
[----:B------:R-:W-:Y:S01]  /*55d0*/  @!P1 IMAD.MOV R3, RZ, RZ, -R3 ;  /* 0x000000ffff039224 */ /* 0x000fe200078e0a03 */
[----:B------:R-:W-:Y:S01]  /*55e0*/  ISETP.GT.U32.AND P1, PT, R4, R18, PT ;  /* 0x000000120400720c */ /* 0x000fe20003f24070 */
[----:B------:R-:W-:Y:S01]  /*55f0*/  @!P2 IMAD.MOV R0, RZ, RZ, -R0 ;  /* 0x000000ffff00a224 */ /* 0x000fe200078e0a00 */
[----:B------:R-:W-:Y:S01]  /*5600*/  ISETP.GE.AND P2, PT, R12, RZ, PT ;  /* 0x000000ff0c00720c */ /* 0x000fe20003f46270 */
[----:B------:R-:W-:Y:S01]  /*5610*/  IMAD R7, R4, R9, R7 ;  /* 0x0000000904077224 */ /* 0x000fe200078e0207 */
[----:B------:R-:W-:Y:S01]  /*5620*/  STL [R1+0x228], R3 ;  /* 0x0002280301007387 */ /* 0x000fe20000100800 */
[----:B------:R-:W-:-:S03]  /*5630*/  IMAD.HI.U32 R12, R6, R10, RZ ;  /* 0x0000000a060c7227 */ /* 0x000fc600078e00ff */
[----:B------:R0:W-:Y:S01]  /*5640*/  STL [R1+0x238], R0 ;  /* 0x0002380001007387 */ /* 0x0001e20000100800 */
[----:B------:R-:W-:Y:S02]  /*5650*/  VIADD R13, R5, 0x186 ;  /* 0x00000186050d7836 */ /* 0x000fe40000000000 */
[----:B------:R-:W-:Y:S01]  /*5660*/  @!P6 IMAD.IADD R19, R19, 0x1, -R4 ;  /* 0x000000011313e824 */ /* 0x000fe200078e0a04 */
[----:B------:R-:W-:Y:S01]  /*5670*/  ISETP.GT.U32.AND P6, PT, R4, R7, PT ;  /* 0x000000070400720c */ /* 0x000fe20003fc4070 */
[----:B------:R-:W-:Y:S01]  /*5680*/  IMAD.MOV R12, RZ, RZ, -R12 ;  /* 0x000000ffff0c7224 */ /* 0x000fe200078e0a0c */
[----:B------:R-:W-:Y:S01]  /*5690*/  IABS R11, R13 ;  /* 0x0000000d000b7213 */ /* 0x000fe20000000000 */
[----:B------:R-:W-:Y:S02]  /*56a0*/  @!P5 IMAD.IADD R14, R14, 0x1, -R4 ;  /* 0x000000010e0ed824 */ /* 0x000fe400078e0a04 */
[----:B------:R-:W-:Y:S02]  /*56b0*/  IMAD R10, R4, R12, R10 ;  /* 0x0000000c040a7224 */ /* 0x000fe400078e020a */
[----:B0-----:R-:W-:-:S02]  /*56c0*/  IMAD.MOV.U32 R0, RZ, RZ, R16 ;  /* 0x000000ffff007224 */ /* 0x001fc400078e0010 */
[----:B------:R-:W-:Y:S02]  /*56d0*/  IMAD.MOV.U32 R3, RZ, RZ, R19 ;  /* 0x000000ffff037224 */ /* 0x000fe400078e0013 */
[----:B------:R-:W-:Y:S01]  /*56e0*/  @!P0 IMAD.MOV R0, RZ, RZ, -R0 ;  /* 0x000000ffff008224 */ /* 0x000fe200078e0a00 */
[----:B------:R-:W-:Y:S01]  /*56f0*/  ISETP.GT.U32.AND P0, PT, R4, R14, PT ;  /* 0x0000000e0400720c */ /* 0x000fe20003f04070 */
[----:B------:R-:W-:-:S03]  /*5700*/  IMAD.HI.U32 R17, R6, R11, RZ ;  /* 0x0000000b06117227 */ /* 0x000fc600078e00ff */
[----:B------:R0:W-:Y:S01]  /*5710*/  STL [R1+0x23c], R0 ;  /* 0x00023c0001007387 */ /* 0x0001e20000100800 */
[----:B------:R-:W-:Y:S02]  /*5720*/  VIADD R9, R5, 0x182 ;  /* 0x0000018205097836 */ /* 0x000fe40000000000 */
[--C-:B------:R-:W-:Y:S01]  /*5730*/  @!P1 IMAD.IADD R18, R18, 0x1, -R4.reuse ;  /* 0x0000000112129824 */ /* 0x100fe200078e0a04 */
[----:B------:R-:W-:Y:S01]  /*5740*/  ISETP.GE.AND P1, PT, R8, RZ, PT ;  /* 0x000000ff0800720c */ /* 0x000fe20003f26270 */
[----:B------:R-:W-:Y:S01]  /*5750*/  @!P4 IMAD.MOV R3, RZ, RZ, -R3 ;  /* 0x000000ffff03c224 */ /* 0x000fe200078e0a03 */
[----:B------:R-:W-:Y:S01]  /*5760*/  ISETP.GT.U32.AND P4, PT, R4, R10, PT ;  /* 0x0000000a0400720c */ /* 0x000fe20003f84070 */
[----:B------:R-:W-:Y:S01]  /*5770*/  IMAD.MOV R17, RZ, RZ, -R17 ;  /* 0x000000ffff117224 */ /* 0x000fe200078e0a11 */
[----:B------:R-:W-:Y:S01]  /*5780*/  IABS R8, R9 ;  /* 0x0000000900087213 */ /* 0x000fe20000000000 */
[----:B------:R-:W-:Y:S01]  /*5790*/  @!P6 IMAD.IADD R7, R7, 0x1, -R4 ;  /* 0x000000010707e824 */ /* 0x000fe200078e0a04 */
[----:B------:R-:W-:Y:S01]  /*57a0*/  STL [R1+0x254], R3 ;  /* 0x0002540301007387 */ /* 0x000fe20000100800 */
[----:B0-----:R-:W-:-:S02]  /*57b0*/  IMAD.MOV.U32 R0, RZ, RZ, R18 ;  /* 0x000000ffff007224 */ /* 0x001fc400078e0012 */
[----:B------:R-:W-:Y:S01]  /*57c0*/  VIADD R12, R5, 0x180 ;  /* 0x00000180050c7836 */ /* 0x000fe20000000000 */
[C---:B------:R-:W-:Y:S01]  /*57d0*/  ISETP.GT.U32.AND P6, PT, R4.reuse, R7, PT ;  /* 0x000000070400720c */ /* 0x040fe20003fc4070 */
[----:B------:R-:W-:Y:S02]  /*57e0*/  IMAD R11, R4, R17, R11 ;  /* 0x00000011040b7224 */ /* 0x000fe400078e020b */
[----:B------:R-:W-:Y:S01]  /*57f0*/  @!P3 IMAD.MOV R0, RZ, RZ, -R0 ;  /* 0x000000ffff00b224 */ /* 0x000fe200078e0a00 */
[----:B------:R-:W-:Y:S01]  /*5800*/  IABS R17, R12 ;  /* 0x0000000c00117213 */ /* 0x000fe20000000000 */
[----:B------:R-:W-:Y:S01]  /*5810*/  IMAD.HI.U32 R16, R6, R8, RZ ;  /* 0x0000000806107227 */ /* 0x000fe200078e00ff */
[----:B------:R-:W-:Y:S02]  /*5820*/  ISETP.GT.U32.AND P5, PT, R4, R11, PT ;  /* 0x0000000b0400720c */ /* 0x000fe40003fa4070 */
[----:B------:R0:W-:Y:S01]  /*5830*/  STL [R1+0x260], R0 ;  /* 0x0002600001007387 */ /* 0x0001e20000100800 */
[----:B------:R-:W-:Y:S01]  /*5840*/  @!P0 IMAD.IADD R14, R14, 0x1, -R4 ;  /* 0x000000010e0e8824 */ /* 0x000fe200078e0a04 */
[----:B------:R-:W-:Y:S01]  /*5850*/  ISETP.GE.AND P3, PT, R13, RZ, PT ;  /* 0x000000ff0d00720c */ /* 0x000fe20003f66270 */
[----:B------:R-:W-:Y:S01]  /*5860*/  IMAD.MOV R16, RZ, RZ, -R16 ;  /* 0x000000ffff107224 */ /* 0x000fe200078e0a10 */
[----:B------:R-:W-:Y:S01]  /*5870*/  ISETP.GE.AND P0, PT, R15, RZ, PT ;  /* 0x000000ff0f00720c */ /* 0x000fe20003f06270 */
[----:B------:R-:W-:Y:S01]  /*5880*/  @!P4 IMAD.IADD R10, R10, 0x1, -R4 ;  /* 0x000000010a0ac824 */ /* 0x000fe200078e0a04 */
[----:B------:R-:W-:Y:S01]  /*5890*/  ISETP.GE.AND P4, PT, R9, RZ, PT ;  /* 0x000000ff0900720c */ /* 0x000fe20003f86270 */
[----:B------:R-:W-:-:S02]  /*58a0*/  IMAD.MOV.U32 R13, RZ, RZ, R17 ;  /* 0x000000ffff0d7224 */ /* 0x000fc400078e0011 */
[----:B------:R-:W-:Y:S02]  /*58b0*/  IMAD R8, R4, R16, R8 ;  /* 0x0000001004087224 */ /* 0x000fe400078e0208 */
[----:B0-----:R-:W-:Y:S02]  /*58c0*/  IMAD.MOV.U32 R0, RZ, RZ, R14 ;  /* 0x000000ffff007224 */ /* 0x001fe400078e000e */
[----:B------:R-:W-:-:S04]  /*58d0*/  IMAD.HI.U32 R15, R6, R13, RZ ;  /* 0x0000000d060f7227 */ /* 0x000fc800078e00ff */
[----:B------:R-:W-:Y:S01]  /*58e0*/  @!P2 IMAD.MOV R0, RZ, RZ, -R0 ;  /* 0x000000ffff00a224 */ /* 0x000fe200078e0a00 */
[C---:B------:R-:W-:Y:S01]  /*58f0*/  ISETP.GT.U32.AND P2, PT, R4.reuse, R10, PT ;  /* 0x0000000a0400720c */ /* 0x040fe20003f44070 */
[--C-:B------:R-:W-:Y:S01]  /*5900*/  @!P6 IMAD.IADD R7, R7, 0x1, -R4.reuse ;  /* 0x000000010707e824 */ /* 0x100fe200078e0a04 */
[C---:B------:R-:W-:Y:S01]  /*5910*/  ISETP.GT.U32.AND P6, PT, R4.reuse, R8, PT ;  /* 0x000000080400720c */ /* 0x040fe20003fc4070 */
[----:B------:R-:W-:Y:S01]  /*5920*/  IMAD.MOV R15, RZ, RZ, -R15 ;  /* 0x000000ffff0f7224 */ /* 0x000fe200078e0a0f */
[----:B------:R0:W-:Y:S01]  /*5930*/  STL [R1+0x264], R0 ;  /* 0x0002640001007387 */ /* 0x0001e20000100800 */
[----:B------:R-:W-:Y:S02]  /*5940*/  @!P5 IMAD.IADD R11, R11, 0x1, -R4 ;  /* 0x000000010b0bd824 */ /* 0x000fe400078e0a04 */
[C---:B------:R-:W-:Y:S02]  /*5950*/  IMAD R9, R4.reuse, R15, R13 ;  /* 0x0000000f04097224 */ /* 0x040fe400078e020d */
[C---:B------:R-:W-:Y:S01]  /*5960*/  VIADD R17, R5.reuse, 0x17e ;  /* 0x0000017e05117836 */ /* 0x040fe20000000000 */
[----:B------:R-:W-:Y:S01]  /*5970*/  ISETP.GT.U32.AND P5, PT, R4, R11, PT ;  /* 0x0000000b0400720c */ /* 0x000fe20003fa4070 */
[----:B------:R-:W-:-:S02]  /*5980*/  VIADD R14, R5, 0x17c ;  /* 0x0000017c050e7836 */ /* 0x000fc40000000000 */
[--C-:B------:R-:W-:Y:S01]  /*5990*/  @!P2 IMAD.IADD R10, R10, 0x1, -R4.reuse ;  /* 0x000000010a0aa824 */ /* 0x100fe200078e0a04 */
[----:B------:R-:W-:Y:S01]  /*59a0*/  ISETP.GT.U32.AND P2, PT, R4, R9, PT ;  /* 0x000000090400720c */ /* 0x000fe20003f44070 */
[----:B------:R-:W-:Y:S02]  /*59b0*/  @!P6 IMAD.IADD R8, R8, 0x1, -R4 ;  /* 0x000000010808e824 */ /* 0x000fe400078e0a04 */
[----:B0-----:R-:W-:Y:S02]  /*59c0*/  IMAD.MOV.U32 R0, RZ, RZ, R7 ;  /* 0x000000ffff007224 */ /* 0x001fe400078e0007 */
[----:B------:R-:W-:Y:S01]  /*59d0*/  VIADD R7, R5, 0x17a ;  /* 0x0000017a05077836 */ /* 0x000fe20000000000 */
[----:B------:R-:W-:Y:S01]  /*59e0*/  ISETP.GT.U32.AND P6, PT, R4, R8, PT ;  /* 0x000000080400720c */ /* 0x000fe20003fc4070 */
[----:B------:R-:W-:Y:S01]  /*59f0*/  @!P1 IMAD.MOV R0, RZ, RZ, -R0 ;  /* 0x000000ffff009224 */ /* 0x000fe200078e0a00 */
[----:B------:R-:W-:Y:S01]  /*5a00*/  ISETP.GE.AND P1, PT, R17, RZ, PT ;  /* 0x000000ff1100720c */ /* 0x000fe20003f26270 */
[--C-:B------:R-:W-:Y:S01]  /*5a10*/  @!P5 IMAD.IADD R11, R11, 0x1, -R4.reuse ;  /* 0x000000010b0bd824 */ /* 0x100fe200078e0a04 */
[----:B------:R-:W-:Y:S01]  /*5a20*/  IABS R17, R17 ;  /* 0x0000001100117213 */ /* 0x000fe20000000000 */
[----:B------:R-:W-:Y:S01]  /*5a30*/  VIADD R13, R5, 0x178 ;  /* 0x00000178050d7836 */ /* 0x000fe20000000000 */
[----:B------:R0:W-:Y:S01]  /*5a40*/  STL [R1+0x268], R0 ;  /* 0x0002680001007387 */ /* 0x0001e20000100800 */
[----:B------:R-:W-:Y:S01]  /*5a50*/  @!P2 IMAD.IADD R9, R9, 0x1, -R4 ;  /* 0x000000010909a824 */ /* 0x000fe200078e0a04 */
[----:B------:R-:W-:Y:S01]  /*5a60*/  ISETP.GE.AND P5, PT, R12, RZ, PT ;  /* 0x000000ff0c00720c */ /* 0x000fe20003fa6270 */
[----:B------:R-:W-:-:S02]  /*5a70*/  IMAD.MOV.U32 R3, RZ, RZ, R11 ;  /* 0x000000ffff037224 */ /* 0x000fc400078e000b */
[----:B------:R-:W-:Y:S01]  /*5a80*/  IMAD.HI.U32 R12, R6, R17, RZ ;  /* 0x00000011060c7227 */ /* 0x000fe200078e00ff */
[----:B------:R-:W-:-:S03]  /*5a90*/  ISETP.GT.U32.AND P2, PT, R4, R9, PT ;  /* 0x000000090400720c */ /* 0x000fc60003f44070 */
[----:B------:R-:W-:Y:S01]  /*5aa0*/  @!P3 IMAD.MOV R3, RZ, RZ, -R3 ;  /* 0x000000ffff03b224 */ /* 0x000fe200078e0a03 */
[----:B------:R-:W-:Y:S01]  /*5ab0*/  ISETP.GE.AND P3, PT, R14, RZ, PT ;  /* 0x000000ff0e00720c */ /* 0x000fe20003f66270 */
[----:B0-----:R-:W-:Y:S01]  /*5ac0*/  IMAD.MOV.U32 R0, RZ, RZ, R10 ;  /* 0x000000ffff007224 */ /* 0x001fe200078e000a */
[----:B------:R-:W-:Y:S01]  /*5ad0*/  IABS R14, R14 ;  /* 0x0000000e000e7213 */ /* 0x000fe20000000000 */
[----:B------:R-:W-:Y:S01]  /*5ae0*/  @!P6 IMAD.IADD R8, R8, 0x1, -R4 ;  /* 0x000000010808e824 */ /* 0x000fe200078e0a04 */
[----:B------:R-:W-:Y:S01]  /*5af0*/  STL [R1+0x26c], R3 ;  /* 0x00026c0301007387 */ /* 0x000fe20000100800 */
[----:B------:R-:W-:Y:S01]  /*5b00*/  @!P0 IMAD.MOV R0, RZ, RZ, -R0 ;  /* 0x000000ffff008224 */ /* 0x000fe200078e0a00 */
[----:B------:R-:W-:Y:S01]  /*5b10*/  ISETP.GE.AND P0, PT, R7, RZ, PT ;  /* 0x000000ff0700720c */ /* 0x000fe20003f06270 */
[----:B------:R-:W-:Y:S01]  /*5b20*/  IMAD.MOV R12, RZ, RZ, -R12 ;  /* 0x000000ffff0c7224 */ /* 0x000fe200078e0a0c */
[----:B------:R-:W-:Y:S01]  /*5b30*/  IABS R7, R7 ;  /* 0x0000000700077213 */ /* 0x000fe20000000000 */
[----:B------:R-:W-:Y:S01]  /*5b40*/  @!P2 IMAD.IADD R9, R9, 0x1, -R4 ;  /* 0x000000010909a824 */ /* 0x000fe200078e0a04 */
[----:B------:R0:W-:Y:S01]  /*5b50*/  STL [R1+0x270], R0 ;  /* 0x0002700001007387 */ /* 0x0001e20000100800 */
[----:B------:R-:W-:Y:S01]  /*5b60*/  IMAD R17, R4, R12, R17 ;  /* 0x0000000c04117224 */ /* 0x000fe200078e0211 */
[----:B------:R-:W-:Y:S01]  /*5b70*/  ISETP.GE.AND P6, PT, R13, RZ, PT ;  /* 0x000000ff0d00720c */ /* 0x000fe20003fc6270 */
[----:B------:R-:W-:Y:S01]  /*5b80*/  IMAD.HI.U32 R10, R6, R7, RZ ;  /* 0x00000007060a7227 */ /* 0x000fe200078e00ff */
[----:B------:R-:W-:-:S03]  /*5b90*/  IABS R13, R13 ;  /* 0x0000000d000d7213 */ /* 0x000fc60000000000 */
[----:B------:R-:W-:Y:S02]  /*5ba0*/  IMAD.MOV R10, RZ, RZ, -R10 ;  /* 0x000000ffff0a7224 */ /* 0x000fe400078e0a0a */
[----:B------:R-:W-:-:S04]  /*5bb0*/  IMAD.HI.U32 R11, R6, R14, RZ ;  /* 0x0000000e060b7227 */ /* 0x000fc800078e00ff */
[----:B0-----:R-:W-:Y:S02]  /*5bc0*/  IMAD.MOV.U32 R0, RZ, RZ, R8 ;  /* 0x000000ffff007224 */ /* 0x001fe400078e0008 */
[C---:B------:R-:W-:Y:S02]  /*5bd0*/  IMAD R7, R4.reuse, R10, R7 ;  /* 0x0000000a04077224 */ /* 0x040fe400078e0207 */
[----:B------:R-:W-:Y:S01]  /*5be0*/  @!P4 IMAD.MOV R0, RZ, RZ, -R0 ;  /* 0x000000ffff00c224 */ /* 0x000fe200078e0a00 */
[C---:B------:R-:W-:Y:S01]  /*5bf0*/  ISETP.GT.U32.AND P4, PT, R4.reuse, R17, PT ;  /* 0x000000110400720c */ /* 0x040fe20003f84070 */
[----:B------:R-:W-:Y:S02]  /*5c00*/  IMAD.MOV R11, RZ, RZ, -R11 ;  /* 0x000000ffff0b7224 */ /* 0x000fe400078e0a0b */
[----:B------:R-:W-:Y:S01]  /*5c10*/  VIADD R16, R5, 0x174 ;  /* 0x0000017405107836 */ /* 0x000fe20000000000 */
[----:B------:R0:W-:Y:S01]  /*5c20*/  STL [R1+0x274], R0 ;  /* 0x0002740001007387 */ /* 0x0001e20000100800 */
[----:B------:R-:W-:-:S02]  /*5c30*/  IMAD R14, R4, R11, R14 ;  /* 0x0000000b040e7224 */ /* 0x000fc400078e020e */
[----:B------:R-:W-:Y:S01]  /*5c40*/  IMAD.HI.U32 R8, R6, R13, RZ ;  /* 0x0000000d06087227 */ /* 0x000fe200078e00ff */
[----:B------:R-:W-:Y:S02]  /*5c50*/  IABS R19, R16 ;  /* 0x0000001000137213 */ /* 0x000fe40000000000 */
[C---:B------:R-:W-:Y:S01]  /*5c60*/  ISETP.GT.U32.AND P2, PT, R4.reuse, R14, PT ;  /* 0x0000000e0400720c */ /* 0x040fe20003f44070 */
[----:B------:R-:W-:Y:S02]  /*5c70*/  IMAD.MOV R8, RZ, RZ, -R8 ;  /* 0x000000ffff087224 */ /* 0x000fe400078e0a08 */
[----:B------:R-:W-:Y:S02]  /*5c80*/  @!P4 IMAD.IADD R17, R17, 0x1, -R4 ;  /* 0x000000011111c824 */ /* 0x000fe400078e0a04 */
[----:B0-----:R-:W-:Y:S02]  /*5c90*/  IMAD.MOV.U32 R0, RZ, RZ, R9 ;  /* 0x000000ffff007224 */ /* 0x001fe400078e0009 */
[----:B------:R-:W-:Y:S01]  /*5ca0*/  VIADD R21, R5, 0x176 ;  /* 0x0000017605157836 */ /* 0x000fe20000000000 */
[C---:B------:R-:W-:Y:S01]  /*5cb0*/  ISETP.GT.U32.AND P4, PT, R4.reuse, R17, PT ;  /* 0x000000110400720c */ /* 0x040fe20003f84070 */
[----:B------:R-:W-:Y:S01]  /*5cc0*/  @!P5 IMAD.MOV R0, RZ, RZ, -R0 ;  /* 0x000000ffff00d224 */ /* 0x000fe200078e0a00 */
[C---:B------:R-:W-:Y:S01]  /*5cd0*/  ISETP.GT.U32.AND P5, PT, R4.reuse, R7, PT ;  /* 0x000000070400720c */ /* 0x040fe20003fa4070 */
[----:B------:R-:W-:Y:S01]  /*5ce0*/  IMAD R13, R4, R8, R13 ;  /* 0x00000008040d7224 */ /* 0x000fe200078e020d */
[----:B------:R-:W-:Y:S01]  /*5cf0*/  IABS R8, R21 ;  /* 0x0000001500087213 */ /* 0x000fe20000000000 */
[----:B------:R-:W-:Y:S01]  /*5d00*/  IMAD.HI.U32 R9, R6, R19, RZ ;  /* 0x0000001306097227 */ /* 0x000fe200078e00ff */
[----:B------:R0:W-:Y:S03]  /*5d10*/  STL [R1+0x278], R0 ;  /* 0x0002780001007387 */ /* 0x0001e60000100800 */
[----:B------:R-:W-:-:S02]  /*5d20*/  @!P2 IMAD.IADD R14, R14, 0x1, -R4 ;  /* 0x000000010e0ea824 */ /* 0x000fc400078e0a04 */
[----:B------:R-:W-:Y:S02]  /*5d30*/  IMAD.MOV R9, RZ, RZ, -R9 ;  /* 0x000000ffff097224 */ /* 0x000fe400078e0a09 */
[--C-:B------:R-:W-:Y:S01]  /*5d40*/  @!P4 IMAD.IADD R17, R17, 0x1, -R4.reuse ;  /* 0x000000011111c824 */ /* 0x100fe200078e0a04 */
[C---:B------:R-:W-:Y:S01]  /*5d50*/  ISETP.GT.U32.AND P4, PT, R4.reuse, R13, PT ;  /* 0x0000000d0400720c */ /* 0x040fe20003f84070 */
[----:B------:R-:W-:Y:S01]  /*5d60*/  @!P5 IMAD.IADD R7, R7, 0x1, -R4 ;  /* 0x000000010707d824 */ /* 0x000fe200078e0a04 */
[C---:B------:R-:W-:Y:S01]  /*5d70*/  ISETP.GT.U32.AND P2, PT, R4.reuse, R14, PT ;  /* 0x0000000e0400720c */ /* 0x040fe20003f44070 */
[----:B------:R-:W-:Y:S02]  /*5d80*/  IMAD R19, R4, R9, R19 ;  /* 0x0000000904137224 */ /* 0x000fe400078e0213 */
[----:B------:R-:W-:Y:S01]  /*5d90*/  IMAD.HI.U32 R15, R6, R8, RZ ;  /* 0x00000008060f7227 */ /* 0x000fe200078e00ff */
[----:B------:R-:W-:-:S03]  /*5da0*/  ISETP.GT.U32.AND P5, PT, R4, R7, PT ;  /* 0x000000070400720c */ /* 0x000fc60003fa4070 */
[----:B------:R-:W-:Y:S02]  /*5db0*/  IMAD.MOV R15, RZ, RZ, -R15 ;  /* 0x000000ffff0f7224 */ /* 0x000fe400078e0a0f */
[----:B------:R-:W-:Y:S02]  /*5dc0*/  VIADD R12, R5, 0x172 ;  /* 0x00000172050c7836 */ /* 0x000fe40000000000 */
[C---:B------:R-:W-:Y:S02]  /*5dd0*/  IMAD R8, R4.reuse, R15, R8 ;  /* 0x0000000f04087224 */ /* 0x040fe400078e0208 */
[----:B0-----:R-:W-:Y:S01]  /*5de0*/  IMAD.MOV.U32 R0, RZ, RZ, R17 ;  /* 0x000000ffff007224 */ /* 0x001fe200078e0011 */
[----:B------:R-:W-:Y:S01]  /*5df0*/  IABS R11, R12 ;  /* 0x0000000c000b7213 */ /* 0x000fe20000000000 */
[--C-:B------:R-:W-:Y:S01]  /*5e00*/  @!P4 IMAD.IADD R13, R13, 0x1, -R4.reuse ;  /* 0x000000010d0dc824 */ /* 0x100fe200078e0a04 */
[----:B------:R-:W-:Y:S01]  /*5e10*/  ISETP.GE.AND P4, PT, R21, RZ, PT ;  /* 0x000000ff1500720c */ /* 0x000fe20003f86270 */
[----:B------:R-:W-:Y:S01]  /*5e20*/  @!P5 IMAD.IADD R7, R7, 0x1, -R4 ;  /* 0x000000010707d824 */ /* 0x000fe200078e0a04 */
[----:B------:R-:W-:Y:S01]  /*5e30*/  ISETP.GT.U32.AND P5, PT, R4, R19, PT ;  /* 0x000000130400720c */ /* 0x000fe20003fa4070 */
[----:B------:R-:W-:-:S02]  /*5e40*/  VIADD R10, R5, 0x170 ;  /* 0x00000170050a7836 */ /* 0x000fc40000000000 */
[----:B------:R-:W-:Y:S02]  /*5e50*/  VIADD R9, R5, 0x16e ;  /* 0x0000016e05097836 */ /* 0x000fe40000000000 */
[----:B------:R-:W-:Y:S01]  /*5e60*/  @!P2 IMAD.IADD R14, R14, 0x1, -R4 ;  /* 0x000000010e0ea824 */ /* 0x000fe200078e0a04 */
[C---:B------:R-:W-:Y:S01]  /*5e70*/  ISETP.GT.U32.AND P2, PT, R4.reuse, R8, PT ;  /* 0x000000080400720c */ /* 0x040fe20003f44070 */
[----:B------:R-:W-:Y:S01]  /*5e80*/  @!P1 IMAD.MOV R0, RZ, RZ, -R0 ;  /* 0x000000ffff009224 */ /* 0x000fe200078e0a00 */
[----:B------:R-:W-:Y:S01]  /*5e90*/  ISETP.GT.U32.AND P1, PT, R4, R13, PT ;  /* 0x0000000d0400720c */ /* 0x000fe20003f24070 */
[----:B------:R-:W-:Y:S01]  /*5ea0*/  IMAD.HI.U32 R20, R6, R11, RZ ;  /* 0x0000000b06147227 */ /* 0x000fe200078e00ff */
[----:B------:R-:W-:Y:S02]  /*5eb0*/  IABS R18, R10 ;  /* 0x0000000a00127213 */ /* 0x000fe40000000000 */
[----:B------:R-:W-:Y:S01]  /*5ec0*/  IABS R17, R9 ;  /* 0x0000000900117213 */ /* 0x000fe20000000000 */
[----:B------:R-:W-:Y:S01]  /*5ed0*/  @!P5 IMAD.IADD R19, R19, 0x1, -R4 ;  /* 0x000000011313d824 */ /* 0x000fe200078e0a04 */
[----:B------:R0:W-:Y:S01]  /*5ee0*/  STL [R1+0x280], R0 ;  /* 0x0002800001007387 */ /* 0x0001e20000100800 */
[----:B------:R-:W-:-:S02]  /*5ef0*/  IMAD.MOV R20, RZ, RZ, -R20 ;  /* 0x000000ffff147224 */ /* 0x000fc400078e0a14 */
[----:B------:R-:W-:Y:S01]  /*5f00*/  IMAD.HI.U32 R15, R6, R18, RZ ;  /* 0x00000012060f7227 */ /* 0x000fe200078e00ff */
[----:B------:R-:W-:-:S03]  /*5f10*/  ISETP.GT.U32.AND P5, PT, R4, R19, PT ;  /* 0x000000130400720c */ /* 0x000fc60003fa4070 */
[----:B------:R-:W-:Y:S02]  /*5f20*/  IMAD R11, R4, R20, R11 ;  /* 0x00000014040b7224 */ /* 0x000fe400078e020b */
[----:B------:R-:W-:Y:S02]  /*5f30*/  IMAD.MOV R15, RZ, RZ, -R15 ;  /* 0x000000ffff0f7224 */ /* 0x000fe400078e0a0f */
[----:B0-----:R-:W-:Y:S02]  /*5f40*/  IMAD.MOV.U32 R0, RZ, RZ, R14 ;  /* 0x000000ffff007224 */ /* 0x001fe400078e000e */
[----:B------:R-:W-:-:S04]  /*5f50*/  IMAD.HI.U32 R14, R6, R17, RZ ;  /* 0x00000011060e7227 */ /* 0x000fc800078e00ff */
[----:B------:R-:W-:Y:S02]  /*5f60*/  @!P3 IMAD.MOV R0, RZ, RZ, -R0 ;  /* 0x000000ffff00b224 */ /* 0x000fe400078e0a00 */
[--C-:B------:R-:W-:Y:S01]  /*5f70*/  @!P2 IMAD.IADD R8, R8, 0x1, -R4.reuse ;  /* 0x000000010808a824 */ /* 0x100fe200078e0a04 */
[----:B------:R-:W-:Y:S01]  /*5f80*/  ISETP.GE.AND P2, PT, R16, RZ, PT ;  /* 0x000000ff1000720c */ /* 0x000fe20003f46270 */
[----:B------:R-:W-:Y:S01]  /*5f90*/  @!P1 IMAD.IADD R13, R13, 0x1, -R4 ;  /* 0x000000010d0d9824 */ /* 0x000fe200078e0a04 */
[----:B------:R0:W-:Y:S01]  /*5fa0*/  STL [R1+0x290], R0 ;  /* 0x0002900001007387 */ /* 0x0001e20000100800 */
[----:B------:R-:W-:Y:S01]  /*5fb0*/  IMAD.MOV R14, RZ, RZ, -R14 ;  /* 0x000000ffff0e7224 */ /* 0x000fe200078e0a0e */
[C---:B------:R-:W-:Y:S01]  /*5fc0*/  ISETP.GT.U32.AND P1, PT, R4.reuse, R11, PT ;  /* 0x0000000b0400720c */ /* 0x040fe20003f24070 */
[C---:B------:R-:W-:Y:S01]  /*5fd0*/  IMAD R18, R4.reuse, R15, R18 ;  /* 0x0000000f04127224 */ /* 0x040fe200078e0212 */
[C---:B------:R-:W-:Y:S01]  /*5fe0*/  ISETP.GT.U32.AND P3, PT, R4.reuse, R8, PT ;  /* 0x000000080400720c */ /* 0x040fe20003f64070 */
[----:B------:R-:W-:-:S02]  /*5ff0*/  IMAD R17, R4, R14, R17 ;  /* 0x0000000e04117224 */ /* 0x000fc400078e0211 */
[----:B------:R-:W-:Y:S02]  /*6000*/  @!P5 IMAD.IADD R19, R19, 0x1, -R4 ;  /* 0x000000011313d824 */ /* 0x000fe400078e0a04 */
[----:B------:R-:W-:Y:S01]  /*6010*/  IMAD.MOV.U32 R3, RZ, RZ, R7 ;  /* 0x000000ffff037224 */ /* 0x000fe200078e0007 */
[C---:B------:R-:W-:Y:S01]  /*6020*/  ISETP.GT.U32.AND P5, PT, R4.reuse, R17, PT ;  /* 0x000000110400720c */ /* 0x040fe20003fa4070 */
[----:B0-----:R-:W-:Y:S02]  /*6030*/  IMAD.MOV.U32 R0, RZ, RZ, R13 ;  /* 0x000000ffff007224 */ /* 0x001fe400078e000d */
[C---:B------:R-:W-:Y:S02]  /*6040*/  VIADD R7, R5.reuse, 0x16c ;  /* 0x0000016c05077836 */ /* 0x040fe40000000000 */
[----:B------:R-:W-:Y:S01]  /*6050*/  @!P6 IMAD.MOV R0, RZ, RZ, -R0 ;  /* 0x000000ffff00e224 */ /* 0x000fe200078e0a00 */
[----:B------:R-:W-:Y:S01]  /*6060*/  ISETP.GT.U32.AND P6, PT, R4, R18, PT ;  /* 0x000000120400720c */ /* 0x000fe20003fc4070 */
[----:B------:R-:W-:-:S02]  /*6070*/  VIADD R13, R5, 0x16a ;  /* 0x0000016a050d7836 */ /* 0x000fc40000000000 */
[----:B------:R-:W-:Y:S01]  /*6080*/  @!P0 IMAD.MOV R3, RZ, RZ, -R3 ;  /* 0x000000ffff038224 */ /* 0x000fe200078e0a03 */
[----:B------:R-:W-:Y:S01]  /*6090*/  ISETP.GE.AND P0, PT, R12, RZ, PT ;  /* 0x000000ff0c00720c */ /* 0x000fe20003f06270 */
[--C-:B------:R-:W-:Y:S01]  /*60a0*/  @!P1 IMAD.IADD R11, R11, 0x1, -R4.reuse ;  /* 0x000000010b0b9824 */ /* 0x100fe200078e0a04 */
[----:B------:R-:W-:Y:S01]  /*60b0*/  ISETP.GE.AND P1, PT, R9, RZ, PT ;  /* 0x000000ff0900720c */ /* 0x000fe20003f26270 */
[--C-:B------:R-:W-:Y:S01]  /*60c0*/  @!P3 IMAD.IADD R8, R8, 0x1, -R4.reuse ;  /* 0x000000010808b824 */ /* 0x100fe200078e0a04 */
[----:B------:R-:W-:Y:S01]  /*60d0*/  IABS R12, R7 ;  /* 0x00000007000c7213 */ /* 0x000fe20000000000 */
[----:B------:R-:W-:Y:S01]  /*60e0*/  STL [R1+0x298], R3 ;  /* 0x0002980301007387 */ /* 0x000fe20000100800 */
[----:B------:R-:W-:Y:S01]  /*60f0*/  IABS R9, R13 ;  /* 0x0000000d00097213 */ /* 0x000fe20000000000 */
[--C-:B------:R-:W-:Y:S01]  /*6100*/  @!P5 IMAD.IADD R17, R17, 0x1, -R4.reuse ;  /* 0x000000011111d824 */ /* 0x100fe200078e0a04 */
[----:B------:R-:W-:Y:S01]  /*6110*/  ISETP.GE.AND P3, PT, R10, RZ, PT ;  /* 0x000000ff0a00720c */ /* 0x000fe20003f66270 */
[----:B------:R0:W-:Y:S01]  /*6120*/  STL [R1+0x2b0], R0 ;  /* 0x0002b00001007387 */ /* 0x0001e20000100800 */
[----:B------:R-:W-:Y:S01]  /*6130*/  @!P6 IMAD.IADD R18, R18, 0x1, -R4 ;  /* 0x000000011212e824 */ /* 0x000fe200078e0a04 */
[----:B------:R-:W-:Y:S01]  /*6140*/  ISETP.GT.U32.AND P6, PT, R4, R11, PT ;  /* 0x0000000b0400720c */ /* 0x000fe20003fc4070 */
[----:B------:R-:W-:-:S03]  /*6150*/  IMAD.HI.U32 R10, R6, R12, RZ ;  /* 0x0000000c060a7227 */ /* 0x000fc600078e00ff */
[C---:B------:R-:W-:Y:S01]  /*6160*/  ISETP.GT.U32.AND P5, PT, R4.reuse, R18, PT ;  /* 0x000000120400720c */ /* 0x040fe20003fa4070 */
[----:B------:R-:W-:Y:S02]  /*6170*/  IMAD.MOV R10, RZ, RZ, -R10 ;  /* 0x000000ffff0a7224 */ /* 0x000fe400078e0a0a */
[----:B------:R-:W-:Y:S02]  /*6180*/  VIADD R16, R5, 0x168 ;  /* 0x0000016805107836 */ /* 0x000fe40000000000 */
[----:B0-----:R-:W-:Y:S02]  /*6190*/  IMAD.MOV.U32 R0, RZ, RZ, R8 ;  /* 0x000000ffff007224 */ /* 0x001fe400078e0008 */
[----:B------:R-:W-:Y:S01]  /*61a0*/  IMAD.MOV.U32 R8, RZ, RZ, R9 ;  /* 0x000000ffff087224 */ /* 0x000fe200078e0009 */
[----:B------:R-:W-:Y:S01]  /*61b0*/  IABS R14, R16 ;  /* 0x00000010000e7213 */ /* 0x000fe20000000000 */
[----:B------:R-:W-:Y:S01]  /*61c0*/  @!P4 IMAD.MOV R0, RZ, RZ, -R0 ;  /* 0x000000ffff00c224 */ /* 0x000fe200078e0a00 */
[----:B------:R-:W-:Y:S01]  /*61d0*/  ISETP.GT.U32.AND P4, PT, R4, R17, PT ;  /* 0x000000110400720c */ /* 0x000fe20003f84070 */
[----:B------:R-:W-:-:S03]  /*61e0*/  IMAD.HI.U32 R9, R6, R8, RZ ;  /* 0x0000000806097227 */ /* 0x000fc600078e00ff */
[----:B------:R0:W-:Y:S01]  /*61f0*/  STL [R1+0x2b4], R0 ;  /* 0x0002b40001007387 */ /* 0x0001e20000100800 */
[C---:B------:R-:W-:Y:S02]  /*6200*/  IMAD R12, R4.reuse, R10, R12 ;  /* 0x0000000a040c7224 */ /* 0x040fe400078e020c */
[----:B------:R-:W-:Y:S02]  /*6210*/  IMAD.MOV R9, RZ, RZ, -R9 ;  /* 0x000000ffff097224 */ /* 0x000fe400078e0a09 */
[----:B------:R-:W-:Y:S01]  /*6220*/  @!P6 IMAD.IADD R11, R11, 0x1, -R4 ;  /* 0x000000010b0be824 */ /* 0x000fe200078e0a04 */
[C---:B------:R-:W-:Y:S01]  /*6230*/  ISETP.GT.U32.AND P6, PT, R4.reuse, R12, PT ;  /* 0x0000000c0400720c */ /* 0x040fe20003fc4070 */
[C---:B------:R-:W-:Y:S02]  /*6240*/  IMAD R8, R4.reuse, R9, R8 ;  /* 0x0000000904087224 */ /* 0x040fe400078e0208 */
[----:B------:R-:W-:Y:S02]  /*6250*/  @!P4 IMAD.IADD R17, R17, 0x1, -R4 ;  /* 0x000000011111c824 */ /* 0x000fe400078e0a04 */
[----:B------:R-:W-:Y:S01]  /*6260*/  VIADD R15, R5, 0x166 ;  /* 0x00000166050f7836 */ /* 0x000fe20000000000 */
[----:B------:R-:W-:Y:S01]  /*6270*/  ISETP.GT.U32.AND P4, PT, R4, R8, PT ;  /* 0x000000080400720c */ /* 0x000fe20003f84070 */
[----:B------:R-:W-:-:S03]  /*6280*/  IMAD.HI.U32 R9, R6, R14, RZ ;  /* 0x0000000e06097227 */ /* 0x000fc600078e00ff */
[----:B------:R-:W-:Y:S01]  /*6290*/  IABS R21, R15 ;  /* 0x0000000f00157213 */ /* 0x000fe20000000000 */
[--C-:B------:R-:W-:Y:S01]  /*62a0*/  @!P5 IMAD.IADD R18, R18, 0x1, -R4.reuse ;  /* 0x000000011212d824 */ /* 0x100fe200078e0a04 */
[----:B------:R-:W-:Y:S01]  /*62b0*/  ISETP.GE.AND P5, PT, R7, RZ, PT ;  /* 0x000000ff0700720c */ /* 0x000fe20003fa6270 */
[----:B------:R-:W-:Y:S01]  /*62c0*/  @!P6 IMAD.IADD R12, R12, 0x1, -R4 ;  /* 0x000000010c0ce824 */ /* 0x000fe200078e0a04 */
[----:B------:R-:W-:Y:S01]  /*62d0*/  ISETP.GE.AND P6, PT, R13, RZ, PT ;  /* 0x000000ff0d00720c */ /* 0x000fe20003fc6270 */
[----:B------:R-:W-:Y:S02]  /*62e0*/  IMAD.MOV.U32 R3, RZ, RZ, R19 ;  /* 0x000000ffff037224 */ /* 0x000fe400078e0013 */
[----:B------:R-:W-:-:S04]  /*62f0*/  IMAD.HI.U32 R10, R6, R21, RZ ;  /* 0x00000015060a7227 */ /* 0x000fc800078e00ff */
[----:B------:R-:W-:Y:S02]  /*6300*/  VIADD R7, R5, 0x164 ;  /* 0x0000016405077836 */ /* 0x000fe40000000000 */
[----:B------:R-:W-:Y:S02]  /*6310*/  IMAD.MOV R9, RZ, RZ, -R9 ;  /* 0x000000ffff097224 */ /* 0x000fe400078e0a09 */
[----:B------:R-:W-:Y:S01]  /*6320*/  @!P4 IMAD.IADD R8, R8, 0x1, -R4 ;  /* 0x000000010808c824 */ /* 0x000fe200078e0a04 */
[C---:B------:R-:W-:Y:S01]  /*6330*/  ISETP.GT.U32.AND P4, PT, R4.reuse, R12, PT ;  /* 0x0000000c0400720c */ /* 0x040fe20003f84070 */
[----:B0-----:R-:W-:Y:S02]  /*6340*/  IMAD.MOV.U32 R0, RZ, RZ, R11 ;  /* 0x000000ffff007224 */ /* 0x001fe400078e000b */
[----:B------:R-:W-:Y:S01]  /*6350*/  @!P2 IMAD.MOV R3, RZ, RZ, -R3 ;  /* 0x000000ffff03a224 */ /* 0x000fe200078e0a03 */
[----:B------:R-:W-:Y:S01]  /*6360*/  ISETP.GT.U32.AND P2, PT, R4, R8, PT ;  /* 0x000000080400720c */ /* 0x000fe20003f44070 */
[----:B------:R-:W-:-:S02]  /*6370*/  IMAD.MOV R10, RZ, RZ, -R10 ;  /* 0x000000ffff0a7224 */ /* 0x000fc400078e0a0a */
[----:B------:R-:W-:Y:S01]  /*6380*/  VIADD R13, R5, 0x162 ;  /* 0x00000162050d7836 */ /* 0x000fe20000000000 */
[----:B------:R0:W-:Y:S01]  /*6390*/  STL [R1+0x2b8], R3 ;  /* 0x0002b80301007387 */ /* 0x0001e20000100800 */
[C---:B------:R-:W-:Y:S01]  /*63a0*/  IMAD R14, R4.reuse, R9, R14 ;  /* 0x00000009040e7224 */ /* 0x040fe200078e020e */
[----:B------:R-:W-:Y:S01]  /*63b0*/  IABS R9, R7 ;  /* 0x0000000700097213 */ /* 0x000fe20000000000 */
[----:B------:R-:W-:Y:S02]  /*63c0*/  @!P0 IMAD.MOV R0, RZ, RZ, -R0 ;  /* 0x000000ffff008224 */ /* 0x000fe400078e0a00 */
[----:B------:R-:W-:Y:S01]  /*63d0*/  IMAD R21, R4, R10, R21 ;  /* 0x0000000a04157224 */ /* 0x000fe200078e0215 */
[----:B------:R-:W-:Y:S01]  /*63e0*/  IABS R10, R13 ;  /* 0x0000000d000a7213 */ /* 0x000fe20000000000 */
[----:B------:R-:W-:Y:S01]  /*63f0*/  IMAD.HI.U32 R11, R6, R9, RZ ;  /* 0x00000009060b7227 */ /* 0x000fe200078e00ff */
[----:B------:R-:W-:Y:S01]  /*6400*/  ISETP.GT.U32.AND P0, PT, R4, R14, PT ;  /* 0x0000000e0400720c */ /* 0x000fe20003f04070 */
[----:B------:R1:W-:Y:S02]  /*6410*/  STL [R1+0x2bc], R0 ;  /* 0x0002bc0001007387 */ /* 0x0003e40000100800 */
[----:B0-----:R-:W-:-:S02]  /*6420*/  IMAD.MOV.U32 R3, RZ, RZ, R18 ;  /* 0x000000ffff037224 */ /* 0x001fc400078e0012 */
[----:B------:R-:W-:Y:S01]  /*6430*/  @!P4 IMAD.IADD R12, R12, 0x1, -R4 ;  /* 0x000000010c0cc824 */ /* 0x000fe200078e0a04 */
[----:B------:R-:W-:Y:S01]  /*6440*/  ISETP.GE.AND P4, PT, R15, RZ, PT ;  /* 0x000000ff0f00720c */ /* 0x000fe20003f86270 */
[----:B------:R-:W-:Y:S01]  /*6450*/  @!P3 IMAD.MOV R3, RZ, RZ, -R3 ;  /* 0x000000ffff03b224 */ /* 0x000fe200078e0a03 */
[----:B------:R-:W-:Y:S01]  /*6460*/  ISETP.GT.U32.AND P3, PT, R4, R21, PT ;  /* 0x000000150400720c */ /* 0x000fe20003f64070 */
[----:B------:R-:W-:Y:S02]  /*6470*/  IMAD.MOV R11, RZ, RZ, -R11 ;  /* 0x000000ffff0b7224 */ /* 0x000fe400078e0a0b */
[----:B-1----:R-:W-:Y:S01]  /*6480*/  IMAD.MOV.U32 R0, RZ, RZ, R17 ;  /* 0x000000ffff007224 */ /* 0x002fe200078e0011 */
[----:B------:R0:W-:Y:S01]  /*6490*/  STL [R1+0x2c4], R3 ;  /* 0x0002c40301007387 */ /* 0x0001e20000100800 */
[----:B------:R-:W-:-:S04]  /*64a0*/  IMAD.HI.U32 R17, R6, R10, RZ ;  /* 0x0000000a06117227 */ /* 0x000fc800078e00ff */
[----:B------:R-:W-:Y:S01]  /*64b0*/  @!P1 IMAD.MOV R0, RZ, RZ, -R0 ;  /* 0x000000ffff009224 */ /* 0x000fe200078e0a00 */
[----:B------:R-:W-:Y:S01]  /*64c0*/  ISETP.GE.AND P1, PT, R16, RZ, PT ;  /* 0x000000ff1000720c */ /* 0x000fe20003f26270 */
[----:B------:R-:W-:Y:S02]  /*64d0*/  IMAD.MOV R17, RZ, RZ, -R17 ;  /* 0x000000ffff117224 */ /* 0x000fe400078e0a11 */
[----:B------:R-:W-:Y:S01]  /*64e0*/  @!P2 IMAD.IADD R8, R8, 0x1, -R4 ;  /* 0x000000010808a824 */ /* 0x000fe200078e0a04 */
[----:B------:R1:W-:Y:S01]  /*64f0*/  STL [R1+0x2c8], R0 ;  /* 0x0002c80001007387 */ /* 0x0003e20000100800 */
[----:B------:R-:W-:Y:S01]  /*6500*/  IMAD R9, R4, R11, R9 ;  /* 0x0000000b04097224 */ /* 0x000fe200078e0209 */
[----:B------:R-:W-:Y:S01]  /*6510*/  ISETP.GE.AND P2, PT, R7, RZ, PT ;  /* 0x000000ff0700720c */ /* 0x000fe20003f46270 */
[----:B0-----:R-:W-:Y:S02]  /*6520*/  IMAD.MOV.U32 R3, RZ, RZ, R12 ;  /* 0x000000ffff037224 */ /* 0x001fe400078e000c */
[----:B------:R-:W-:-:S02]  /*6530*/  @!P0 IMAD.IADD R14, R14, 0x1, -R4 ;  /* 0x000000010e0e8824 */ /* 0x000fc400078e0a04 */
[C---:B------:R-:W-:Y:S02]  /*6540*/  IMAD R10, R4.reuse, R17, R10 ;  /* 0x00000011040a7224 */ /* 0x040fe400078e020a */
[----:B------:R-:W-:Y:S01]  /*6550*/  @!P5 IMAD.MOV R3, RZ, RZ, -R3 ;  /* 0x000000ffff03d224 */ /* 0x000fe200078e0a03 */
[C---:B------:R-:W-:Y:S01]  /*6560*/  ISETP.GT.U32.AND P5, PT, R4.reuse, R9, PT ;  /* 0x000000090400720c */ /* 0x040fe20003fa4070 */
[----:B-1----:R-:W-:Y:S01]  /*6570*/  IMAD.MOV.U32 R0, RZ, RZ, R8 ;  /* 0x000000ffff007224 */ /* 0x002fe200078e0008 */
[C---:B------:R-:W-:Y:S01]  /*6580*/  ISETP.GT.U32.AND P0, PT, R4.reuse, R14, PT ;  /* 0x0000000e0400720c */ /* 0x040fe20003f04070 */
[----:B------:R-:W-:Y:S01]  /*6590*/  @!P3 IMAD.IADD R21, R21, 0x1, -R4 ;  /* 0x000000011515b824 */ /* 0x000fe200078e0a04 */
[----:B------:R-:W-:Y:S01]  /*65a0*/  STL [R1+0x2cc], R3 ;  /* 0x0002cc0301007387 */ /* 0x000fe20000100800 */
[----:B------:R-:W-:Y:S01]  /*65b0*/  @!P6 IMAD.MOV R0, RZ, RZ, -R0 ;  /* 0x000000ffff00e224 */ /* 0x000fe200078e0a00 */
[C---:B------:R-:W-:Y:S01]  /*65c0*/  ISETP.GT.U32.AND P6, PT, R4.reuse, R10, PT ;  /* 0x0000000a0400720c */ /* 0x040fe20003fc4070 */
[C---:B------:R-:W-:Y:S01]  /*65d0*/  VIADD R7, R5.reuse, 0x160 ;  /* 0x0000016005077836 */ /* 0x040fe20000000000 */
[----:B------:R-:W-:Y:S01]  /*65e0*/  ISETP.GT.U32.AND P3, PT, R4, R21, PT ;  /* 0x000000150400720c */ /* 0x000fe20003f64070 */
[C---:B------:R-:W-:Y:S01]  /*65f0*/  VIADD R11, R5.reuse, 0x15e ;  /* 0x0000015e050b7836 */ /* 0x040fe20000000000 */
[----:B------:R0:W-:Y:S01]  /*6600*/  STL [R1+0x2d8], R0 ;  /* 0x0002d80001007387 */ /* 0x0001e20000100800 */
[----:B------:R-:W-:Y:S01]  /*6610*/  VIADD R17, R5, 0x15c ;  /* 0x0000015c05117836 */ /* 0x000fe20000000000 */
[----:B------:R-:W-:Y:S01]  /*6620*/  IABS R12, R7 ;  /* 0x00000007000c7213 */ /* 0x000fe20000000000 */
[--C-:B------:R-:W-:Y:S01]  /*6630*/  @!P5 IMAD.IADD R9, R9, 0x1, -R4.reuse ;  /* 0x000000010909d824 */ /* 0x100fe200078e0a04 */
[----:B------:R-:W-:Y:S01]  /*6640*/  IABS R8, R11 ;  /* 0x0000000b00087213 */ /* 0x000fe20000000000 */
[----:B------:R-:W-:Y:S01]  /*6650*/  @!P0 IMAD.IADD R14, R14, 0x1, -R4 ;  /* 0x000000010e0e8824 */ /* 0x000fe200078e0a04 */
[----:B------:R-:W-:Y:S01]  /*6660*/  ISETP.GE.AND P0, PT, R13, RZ, PT ;  /* 0x000000ff0d00720c */ /* 0x000fe20003f06270 */
[----:B------:R-:W-:Y:S01]  /*6670*/  IMAD.HI.U32 R13, R6, R12, RZ ;  /* 0x0000000c060d7227 */ /* 0x000fe200078e00ff */
[----:B------:R-:W-:-:S02]  /*6680*/  ISETP.GT.U32.AND P5, PT, R4, R9, PT ;  /* 0x000000090400720c */ /* 0x000fc40003fa4070 */
[----:B------:R-:W-:Y:S01]  /*6690*/  IABS R16, R17 ;  /* 0x0000001100107213 */ /* 0x000fe20000000000 */
[--C-:B------:R-:W-:Y:S02]  /*66a0*/  @!P6 IMAD.IADD R10, R10, 0x1, -R4.reuse ;  /* 0x000000010a0ae824 */ /* 0x100fe400078e0a04 */
[----:B------:R-:W-:Y:S01]  /*66b0*/  @!P3 IMAD.IADD R21, R21, 0x1, -R4 ;  /* 0x000000011515b824 */ /* 0x000fe200078e0a04 */
[----:B------:R-:W-:Y:S01]  /*66c0*/  ISETP.GE.AND P3, PT, R7, RZ, PT ;  /* 0x000000ff0700720c */ /* 0x000fe20003f66270 */
[----:B------:R-:W-:Y:S01]  /*66d0*/  IMAD.HI.U32 R7, R6, R8, RZ ;  /* 0x0000000806077227 */ /* 0x000fe200078e00ff */
[----:B------:R-:W-:-:S03]  /*66e0*/  ISETP.GT.U32.AND P6, PT, R4, R10, PT ;  /* 0x0000000a0400720c */ /* 0x000fc60003fc4070 */
[----:B------:R-:W-:Y:S02]  /*66f0*/  IMAD.MOV R13, RZ, RZ, -R13 ;  /* 0x000000ffff0d7224 */ /* 0x000fe400078e0a0d */
[----:B------:R-:W-:Y:S02]  /*6700*/  IMAD.MOV R7, RZ, RZ, -R7 ;  /* 0x000000ffff077224 */ /* 0x000fe400078e0a07 */
[C---:B------:R-:W-:Y:S02]  /*6710*/  IMAD R12, R4.reuse, R13, R12 ;  /* 0x0000000d040c7224 */ /* 0x040fe400078e020c */
[C---:B------:R-:W-:Y:S02]  /*6720*/  IMAD R8, R4.reuse, R7, R8 ;  /* 0x0000000704087224 */ /* 0x040fe400078e0208 */
[--C-:B------:R-:W-:Y:S01]  /*6730*/  @!P5 IMAD.IADD R9, R9, 0x1, -R4.reuse ;  /* 0x000000010909d824 */ /* 0x100fe200078e0a04 */
[----:B------:R-:W-:Y:S01]  /*6740*/  ISETP.GT.U32.AND P5, PT, R4, R12, PT ;  /* 0x0000000c0400720c */ /* 0x000fe20003fa4070 */
[----:B------:R-:W-:Y:S01]  /*6750*/  @!P6 IMAD.IADD R10, R10, 0x1, -R4 ;  /* 0x000000010a0ae824 */ /* 0x000fe200078e0a04 */
[----:B------:R-:W-:Y:S01]  /*6760*/  ISETP.GT.U32.AND P6, PT, R4, R8, PT ;  /* 0x000000080400720c */ /* 0x000fe20003fc4070 */
[----:B0-----:R-:W-:-:S02]  /*6770*/  IMAD.MOV.U32 R0, RZ, RZ, R14 ;  /* 0x000000ffff007224 */ /* 0x001fc400078e000e */
[----:B------:R-:W-:Y:S02]  /*6780*/  VIADD R13, R5, 0x15a ;  /* 0x0000015a050d7836 */ /* 0x000fe40000000000 */
[----:B------:R-:W-:Y:S01]  /*6790*/  @!P1 IMAD.MOV R0, RZ, RZ, -R0 ;  /* 0x000000ffff009224 */ /* 0x000fe200078e0a00 */
[----:B------:R-:W-:Y:S01]  /*67a0*/  ISETP.GE.AND P1, PT, R11, RZ, PT ;  /* 0x000000ff0b00720c */ /* 0x000fe20003f26270 */
[----:B------:R-:W-:Y:S01]  /*67b0*/  IMAD.HI.U32 R11, R6, R16, RZ ;  /* 0x00000010060b7227 */ /* 0x000fe200078e00ff */
[----:B------:R-:W-:Y:S02]  /*67c0*/  IABS R19, R13 ;  /* 0x0000000d00137213 */ /* 0x000fe40000000000 */
[----:B------:R0:W-:Y:S01]  /*67d0*/  STL [R1+0x2d4], R0 ;  /* 0x0002d40001007387 */ /* 0x0001e20000100800 */
[----:B------:R-:W-:Y:S02]  /*67e0*/  @!P5 IMAD.IADD R12, R12, 0x1, -R4 ;  /* 0x000000010c0cd824 */ /* 0x000fe400078e0a04 */
[----:B------:R-:W-:-:S02]  /*67f0*/  VIADD R14, R5, 0x158 ;  /* 0x00000158050e7836 */ /* 0x000fc40000000000 */
[----:B------:R-:W-:Y:S02]  /*6800*/  IMAD.MOV R11, RZ, RZ, -R11 ;  /* 0x000000ffff0b7224 */ /* 0x000fe400078e0a0b */
[----:B------:R-:W-:Y:S01]  /*6810*/  @!P6 IMAD.IADD R8, R8, 0x1, -R4 ;  /* 0x000000010808e824 */ /* 0x000fe200078e0a04 */
[----:B------:R-:W-:Y:S01]  /*6820*/  ISETP.GT.U32.AND P6, PT, R4, R12, PT ;  /* 0x0000000c0400720c */ /* 0x000fe20003fc4070 */
[----:B------:R-:W-:Y:S01]  /*6830*/  IMAD.HI.U32 R22, R6, R19, RZ ;  /* 0x0000001306167227 */ /* 0x000fe200078e00ff */
[----:B------:R-:W-:-:S03]  /*6840*/  IABS R18, R14 ;  /* 0x0000000e00127213 */ /* 0x000fc60000000000 */
[----:B0-----:R-:W-:Y:S02]  /*6850*/  IMAD.MOV.U32 R0, RZ, RZ, R21 ;  /* 0x000000ffff007224 */ /* 0x001fe400078e0015 */
[C---:B------:R-:W-:Y:S02]  /*6860*/  IMAD R16, R4.reuse, R11, R16 ;  /* 0x0000000b04107224 */ /* 0x040fe400078e0210 */
[----:B------:R-:W-:Y:S01]  /*6870*/  @!P4 IMAD.MOV R0, RZ, RZ, -R0 ;  /* 0x000000ffff00c224 */ /* 0x000fe200078e0a00 */
[----:B------:R-:W-:Y:S01]  /*6880*/  ISETP.GE.AND P4, PT, R17, RZ, PT ;  /* 0x000000ff1100720c */ /* 0x000fe20003f86270 */
[----:B------:R-:W-:Y:S01]  /*6890*/  VIADD R7, R5, 0x156 ;  /* 0x0000015605077836 */ /* 0x000fe20000000000 */
[----:B------:R-:W-:Y:S01]  /*68a0*/  ISETP.GT.U32.AND P5, PT, R4, R16, PT ;  /* 0x000000100400720c */ /* 0x000fe20003fa4070 */
[----:B------:R-:W-:Y:S01]  /*68b0*/  IMAD.MOV R22, RZ, RZ, -R22 ;  /* 0x000000ffff167224 */ /* 0x000fe200078e0a16 */
[----:B------:R0:W-:Y:S01]  /*68c0*/  STL [R1+0x2d0], R0 ;  /* 0x0002d00001007387 */ /* 0x0001e20000100800 */
[----:B------:R-:W-:Y:S01]  /*68d0*/  IMAD.HI.U32 R20, R6, R18, RZ ;  /* 0x0000001206147227 */ /* 0x000fe200078e00ff */
[----:B------:R-:W-:-:S03]  /*68e0*/  IABS R15, R7 ;  /* 0x00000007000f7213 */ /* 0x000fc60000000000 */
[----:B------:R-:W-:Y:S02]  /*68f0*/  IMAD R17, R4, R22, R19 ;  /* 0x0000001604117224 */ /* 0x000fe400078e0213 */
[----:B------:R-:W-:Y:S02]  /*6900*/  IMAD.MOV R20, RZ, RZ, -R20 ;  /* 0x000000ffff147224 */ /* 0x000fe400078e0a14 */
[----:B------:R-:W-:Y:S01]  /*6910*/  @!P6 IMAD.IADD R12, R12, 0x1, -R4 ;  /* 0x000000010c0ce824 */ /* 0x000fe200078e0a04 */
[----:B------:R-:W-:Y:S01]  /*6920*/  ISETP.GT.U32.AND P6, PT, R4, R17, PT ;  /* 0x000000110400720c */ /* 0x000fe20003fc4070 */
[----:B0-----:R-:W-:Y:S02]  /*6930*/  IMAD.MOV.U32 R0, RZ, RZ, R9 ;  /* 0x000000ffff007224 */ /* 0x001fe400078e0009 */
[----:B------:R-:W-:-:S04]  /*6940*/  IMAD.HI.U32 R9, R6, R15, RZ ;  /* 0x0000000f06097227 */ /* 0x000fc800078e00ff */
[----:B------:R-:W-:Y:S01]  /*6950*/  @!P2 IMAD.MOV R0, RZ, RZ, -R0 ;  /* 0x000000ffff00a224 */ /* 0x000fe200078e0a00 */
[C---:B------:R-:W-:Y:S01]  /*6960*/  ISETP.GT.U32.AND P2, PT, R4.reuse, R8, PT ;  /* 0x000000080400720c */ /* 0x040fe20003f44070 */
[----:B------:R-:W-:Y:S02]  /*6970*/  IMAD R18, R4, R20, R18 ;  /* 0x0000001404127224 */ /* 0x000fe400078e0212 */
[----:B------:R-:W-:Y:S01]  /*6980*/  IMAD.MOV R9, RZ, RZ, -R9 ;  /* 0x000000ffff097224 */ /* 0x000fe200078e0a09 */
[----:B------:R0:W-:Y:S01]  /*6990*/  STL [R1+0x2e8], R0 ;  /* 0x0002e80001007387 */ /* 0x0001e20000100800 */
[----:B------:R-:W-:Y:S02]  /*69a0*/  @!P5 IMAD.IADD R16, R16, 0x1, -R4 ;  /* 0x000000011010d824 */ /* 0x000fe400078e0a04 */
[----:B------:R-:W-:Y:S02]  /*69b0*/  VIADD R11, R5, 0x154 ;  /* 0x00000154050b7836 */ /* 0x000fe40000000000 */
[C---:B------:R-:W-:Y:S01]  /*69c0*/  IMAD R15, R4.reuse, R9, R15 ;  /* 0x00000009040f7224 */ /* 0x040fe200078e020f */
[C---:B------:R-:W-:Y:S01]  /*69d0*/  ISETP.GT.U32.AND P5, PT, R4.reuse, R16, PT ;  /* 0x000000100400720c */ /* 0x040fe20003fa4070 */
[----:B------:R-:W-:Y:S01]  /*69e0*/  IMAD.MOV.U32 R3, RZ, RZ, R10 ;  /* 0x000000ffff037224 */ /* 0x000fe200078e000a */
[----:B------:R-:W-:Y:S01]  /*69f0*/  IABS R19, R11 ;  /* 0x0000000b00137213 */ /* 0x000fe20000000000 */
[----:B------:R-:W-:Y:S01]  /*6a00*/  @!P6 IMAD.IADD R17, R17, 0x1, -R4 ;  /* 0x000000011111e824 */ /* 0x000fe200078e0a04 */
[----:B------:R-:W-:Y:S01]  /*6a10*/  ISETP.GT.U32.AND P6, PT, R4, R15, PT ;  /* 0x0000000f0400720c */ /* 0x000fe20003fc4070 */
[----:B0-----:R-:W-:-:S02]  /*6a20*/  IMAD.MOV.U32 R0, RZ, RZ, R12 ;  /* 0x000000ffff007224 */ /* 0x001fc400078e000c */
[----:B------:R-:W-:Y:S01]  /*6a30*/  @!P0 IMAD.MOV R3, RZ, RZ, -R3 ;  /* 0x000000ffff038224 */ /* 0x000fe200078e0a03 */
[----:B------:R-:W-:Y:S01]  /*6a40*/  ISETP.GE.AND P0, PT, R13, RZ, PT ;  /* 0x000000ff0d00720c */ /* 0x000fe20003f06270 */
[----:B------:R-:W-:Y:S01]  /*6a50*/  @!P3 IMAD.MOV R0, RZ, RZ, -R0 ;  /* 0x000000ffff00b224 */ /* 0x000fe200078e0a00 */
[----:B------:R-:W-:Y:S01]  /*6a60*/  ISETP.GT.U32.AND P3, PT, R4, R18, PT ;  /* 0x000000120400720c */ /* 0x000fe20003f64070 */
[----:B------:R-:W-:Y:S01]  /*6a70*/  IMAD.HI.U32 R10, R6, R19, RZ ;  /* 0x00000013060a7227 */ /* 0x000fe200078e00ff */
[----:B------:R-:W-:Y:S03]  /*6a80*/  STL [R1+0x2fc], R3 ;  /* 0x0002fc0301007387 */ /* 0x000fe60000100800 */
[----:B------:R-:W-:Y:S01]  /*6a90*/  @!P2 IMAD.IADD R8, R8, 0x1, -R4 ;  /* 0x000000010808a824 */ /* 0x000fe200078e0a04 */
[----:B------:R0:W-:Y:S01]  /*6aa0*/  STL [R1+0x2f8], R0 ;  /* 0x0002f80001007387 */ /* 0x0001e20000100800 */
[----:B------:R-:W-:Y:S01]  /*6ab0*/  IMAD.MOV R10, RZ, RZ, -R10 ;  /* 0x000000ffff0a7224 */ /* 0x000fe200078e0a0a */
[----:B------:R-:W-:Y:S01]  /*6ac0*/  ISETP.GE.AND P2, PT, R14, RZ, PT ;  /* 0x000000ff0e00720c */ /* 0x000fe20003f46270 */
[----:B------:R-:W-:-:S02]  /*6ad0*/  VIADD R9, R5, 0x152 ;  /* 0x0000015205097836 */ /* 0x000fc40000000000 */
[--C-:B------:R-:W-:Y:S01]  /*6ae0*/  @!P5 IMAD.IADD R16, R16, 0x1, -R4.reuse ;  /* 0x000000011010d824 */ /* 0x100fe200078e0a04 */
[----:B------:R-:W-:Y:S01]  /*6af0*/  ISETP.GE.AND P5, PT, R7, RZ, PT ;  /* 0x000000ff0700720c */ /* 0x000fe20003fa6270 */
[----:B------:R-:W-:Y:S02]  /*6b00*/  @!P3 IMAD.IADD R18, R18, 0x1, -R4 ;  /* 0x000000011212b824 */ /* 0x000fe400078e0a04 */
[C---:B------:R-:W-:Y:S01]  /*6b10*/  IMAD R7, R4.reuse, R10, R19 ;  /* 0x0000000a04077224 */ /* 0x040fe200078e0213 */
[----:B------:R-:W-:Y:S01]  /*6b20*/  IABS R19, R9 ;  /* 0x0000000900137213 */ /* 0x000fe20000000000 */
[----:B0-----:R-:W-:Y:S01]  /*6b30*/  IMAD.MOV.U32 R0, RZ, RZ, R8 ;  /* 0x000000ffff007224 */ /* 0x001fe200078e0008 */
[C---:B------:R-:W-:Y:S01]  /*6b40*/  ISETP.GT.U32.AND P3, PT, R4.reuse, R18, PT ;  /* 0x000000120400720c */ /* 0x040fe20003f64070 */
[----:B------:R-:W-:Y:S02]  /*6b50*/  @!P6 IMAD.IADD R15, R15, 0x1, -R4 ;  /* 0x000000010f0fe824 */ /* 0x000fe400078e0a04 */
[----:B------:R-:W-:Y:S01]  /*6b60*/  @!P1 IMAD.MOV R0, RZ, RZ, -R0 ;  /* 0x000000ffff009224 */ /* 0x000fe200078e0a00 */
[----:B------:R-:W-:Y:S01]  /*6b70*/  ISETP.GT.U32.AND P1, PT, R4, R17, PT ;  /* 0x000000110400720c */ /* 0x000fe20003f24070 */
[----:B------:R-:W-:Y:S01]  /*6b80*/  IMAD.HI.U32 R21, R6, R19, RZ ;  /* 0x0000001306157227 */ /* 0x000fe200078e00ff */
[----:B------:R-:W-:-:S02]  /*6b90*/  ISETP.GT.U32.AND P6, PT, R4, R15, PT ;  /* 0x0000000f0400720c */ /* 0x000fc40003fc4070 */
[----:B------:R0:W-:Y:S01]  /*6ba0*/  STL [R1+0x2f4], R0 ;  /* 0x0002f40001007387 */ /* 0x0001e20000100800 */
[----:B------:R-:W-:Y:S02]  /*6bb0*/  IMAD.MOV R21, RZ, RZ, -R21 ;  /* 0x000000ffff157224 */ /* 0x000fe400078e0a15 */
[----:B------:R-:W-:Y:S02]  /*6bc0*/  VIADD R12, R5, 0x150 ;  /* 0x00000150050c7836 */ /* 0x000fe40000000000 */
[--C-:B------:R-:W-:Y:S01]  /*6bd0*/  @!P3 IMAD.IADD R18, R18, 0x1, -R4.reuse ;  /* 0x000000011212b824 */ /* 0x100fe200078e0a04 */
[----:B------:R-:W-:Y:S01]  /*6be0*/  ISETP.GE.AND P3, PT, R11, RZ, PT ;  /* 0x000000ff0b00720c */ /* 0x000fe20003f66270 */
[C---:B------:R-:W-:Y:S01]  /*6bf0*/  IMAD R11, R4.reuse, R21, R19 ;  /* 0x00000015040b7224 */ /* 0x040fe200078e0213 */
[----:B------:R-:W-:Y:S01]  /*6c00*/  IABS R20, R12 ;  /* 0x0000000c00147213 */ /* 0x000fe20000000000 */
[--C-:B------:R-:W-:Y:S01]  /*6c10*/  @!P1 IMAD.IADD R17, R17, 0x1, -R4.reuse ;  /* 0x0000000111119824 */ /* 0x100fe200078e0a04 */
[C---:B------:R-:W-:Y:S01]  /*6c20*/  ISETP.GT.U32.AND P1, PT, R4.reuse, R7, PT ;  /* 0x000000070400720c */ /* 0x040fe20003f24070 */
[----:B------:R-:W-:Y:S01]  /*6c30*/  @!P6 IMAD.IADD R15, R15, 0x1, -R4 ;  /* 0x000000010f0fe824 */ /* 0x000fe200078e0a04 */
[----:B------:R-:W-:Y:S01]  /*6c40*/  ISETP.GT.U32.AND P6, PT, R4, R11, PT ;  /* 0x0000000b0400720c */ /* 0x000fe20003fc4070 */
[----:B------:R-:W-:-:S02]  /*6c50*/  VIADD R13, R5, 0x14e ;  /* 0x0000014e050d7836 */ /* 0x000fc40000000000 */
[----:B------:R-:W-:Y:S02]  /*6c60*/  VIADD R14, R5, 0x14c ;  /* 0x0000014c050e7836 */ /* 0x000fe40000000000 */
[C---:B------:R-:W-:Y:S01]  /*6c70*/  IMAD.HI.U32 R19, R6.reuse, R20, RZ ;  /* 0x0000001406137227 */ /* 0x040fe200078e00ff */
[----:B------:R-:W-:Y:S02]  /*6c80*/  IABS R8, R13 ;  /* 0x0000000d00087213 */ /* 0x000fe40000000000 */
[----:B------:R-:W-:Y:S01]  /*6c90*/  IABS R10, R14 ;  /* 0x0000000e000a7213 */ /* 0x000fe20000000000 */
[----:B------:R-:W-:Y:S02]  /*6ca0*/  IMAD.MOV.U32 R3, RZ, RZ, R16 ;  /* 0x000000ffff037224 */ /* 0x000fe400078e0010 */
[----:B------:R-:W-:Y:S01]  /*6cb0*/  @!P1 IMAD.IADD R7, R7, 0x1, -R4 ;  /* 0x0000000107079824 */ /* 0x000fe200078e0a04 */
[----:B------:R-:W-:Y:S01]  /*6cc0*/  ISETP.GE.AND P1, PT, R9, RZ, PT ;  /* 0x000000ff0900720c */ /* 0x000fe20003f26270 */
[----:B------:R-:W-:-:S04]  /*6cd0*/  IMAD.HI.U32 R22, R6, R8, RZ ;  /* 0x0000000806167227 */ /* 0x000fc800078e00ff */
[----:B------:R-:W-:Y:S02]  /*6ce0*/  IMAD.MOV R19, RZ, RZ, -R19 ;  /* 0x000000ffff137224 */ /* 0x000fe400078e0a13 */
[----:B0-----:R-:W-:Y:S02]  /*6cf0*/  IMAD.MOV.U32 R0, RZ, RZ, R17 ;  /* 0x000000ffff007224 */ /* 0x001fe400078e0011 */
[----:B------:R-:W-:Y:S01]  /*6d00*/  @!P6 IMAD.IADD R11, R11, 0x1, -R4 ;  /* 0x000000010b0be824 */ /* 0x000fe200078e0a04 */
[C---:B------:R-:W-:Y:S01]  /*6d10*/  ISETP.GT.U32.AND P6, PT, R4.reuse, R7, PT ;  /* 0x000000070400720c */ /* 0x040fe20003fc4070 */
[----:B------:R-:W-:Y:S02]  /*6d20*/  @!P4 IMAD.MOV R3, RZ, RZ, -R3 ;  /* 0x000000ffff03c224 */ /* 0x000fe400078e0a03 */
[----:B------:R-:W-:Y:S02]  /*6d30*/  IMAD.MOV R22, RZ, RZ, -R22 ;  /* 0x000000ffff167224 */ /* 0x000fe400078e0a16 */
[C---:B------:R-:W-:Y:S01]  /*6d40*/  IMAD R19, R4.reuse, R19, R20 ;  /* 0x0000001304137224 */ /* 0x040fe200078e0214 */
[----:B------:R0:W-:Y:S01]  /*6d50*/  STL [R1+0x318], R3 ;  /* 0x0003180301007387 */ /* 0x0001e20000100800 */
[----:B------:R-:W-:Y:S01]  /*6d60*/  @!P0 IMAD.MOV R0, RZ, RZ, -R0 ;  /* 0x000000ffff008224 */ /* 0x000fe200078e0a00 */
[----:B------:R-:W-:Y:S01]  /*6d70*/  ISETP.GT.U32.AND P0, PT, R4, R11, PT ;  /* 0x0000000b0400720c */ /* 0x000fe20003f04070 */
[----:B------:R-:W-:Y:S01]  /*6d80*/  IMAD.HI.U32 R21, R6, R10, RZ ;  /* 0x0000000a06157227 */ /* 0x000fe200078e00ff */
[----:B------:R-:W-:-:S02]  /*6d90*/  ISETP.GT.U32.AND P4, PT, R4, R19, PT ;  /* 0x000000130400720c */ /* 0x000fc40003f84070 */
[----:B------:R1:W-:Y:S01]  /*6da0*/  STL [R1+0x314], R0 ;  /* 0x0003140001007387 */ /* 0x0003e20000100800 */
[C---:B------:R-:W-:Y:S02]  /*6db0*/  IMAD R8, R4.reuse, R22, R8 ;  /* 0x0000001604087224 */ /* 0x040fe400078e0208 */
[----:B------:R-:W-:Y:S02]  /*6dc0*/  IMAD.MOV R21, RZ, RZ, -R21 ;  /* 0x000000ffff157224 */ /* 0x000fe400078e0a15 */
[----:B0-----:R-:W-:Y:S02]  /*6dd0*/  IMAD.MOV.U32 R3, RZ, RZ, R18 ;  /* 0x000000ffff037224 */ /* 0x001fe400078e0012 */
[C---:B------:R-:W-:Y:S02]  /*6de0*/  VIADD R9, R5.reuse, 0x14a ;  /* 0x0000014a05097836 */ /* 0x040fe40000000000 */
[----:B------:R-:W-:Y:S01]  /*6df0*/  @!P2 IMAD.MOV R3, RZ, RZ, -R3 ;  /* 0x000000ffff03a224 */ /* 0x000fe200078e0a03 */
[C---:B------:R-:W-:Y:S01]  /*6e00*/  ISETP.GT.U32.AND P2, PT, R4.reuse, R8, PT ;  /* 0x000000080400720c */ /* 0x040fe20003f44070 */
[----:B-1----:R-:W-:Y:S01]  /*6e10*/  IMAD.MOV.U32 R0, RZ, RZ, R15 ;  /* 0x000000ffff007224 */ /* 0x002fe200078e000f */
[----:B------:R-:W-:Y:S01]  /*6e20*/  IABS R16, R9 ;  /* 0x0000000900107213 */ /* 0x000fe20000000000 */
[----:B------:R-:W-:Y:S01]  /*6e30*/  VIADD R20, R5, 0x148 ;  /* 0x0000014805147836 */ /* 0x000fe20000000000 */
[----:B------:R-:W-:Y:S01]  /*6e40*/  STL [R1+0x320], R3 ;  /* 0x0003200301007387 */ /* 0x000fe20000100800 */
[----:B------:R-:W-:-:S02]  /*6e50*/  IMAD R10, R4, R21, R10 ;  /* 0x00000015040a7224 */ /* 0x000fc400078e020a */
[----:B------:R-:W-:Y:S01]  /*6e60*/  @!P5 IMAD.MOV R0, RZ, RZ, -R0 ;  /* 0x000000ffff00d224 */ /* 0x000fe200078e0a00 */
[----:B------:R-:W-:Y:S01]  /*6e70*/  IABS R17, R20 ;  /* 0x0000001400117213 */ /* 0x000fe20000000000 */
[--C-:B------:R-:W-:Y:S01]  /*6e80*/  @!P6 IMAD.IADD R7, R7, 0x1, -R4.reuse ;  /* 0x000000010707e824 */ /* 0x100fe200078e0a04 */
[----:B------:R-:W-:Y:S01]  /*6e90*/  ISETP.GT.U32.AND P6, PT, R4, R10, PT ;  /* 0x0000000a0400720c */ /* 0x000fe20003fc4070 */
[----:B------:R-:W-:Y:S01]  /*6ea0*/  IMAD.HI.U32 R18, R6, R16, RZ ;  /* 0x0000001006127227 */ /* 0x000fe200078e00ff */
[----:B------:R0:W-:Y:S01]  /*6eb0*/  STL [R1+0x33c], R0 ;  /* 0x00033c0001007387 */ /* 0x0001e20000100800 */
[----:B------:R-:W-:Y:S02]  /*6ec0*/  ISETP.GE.AND P5, PT, R12, RZ, PT ;  /* 0x000000ff0c00720c */ /* 0x000fe40003fa6270 */
[----:B------:R-:W-:Y:S01]  /*6ed0*/  @!P4 IMAD.IADD R19, R19, 0x1, -R4 ;  /* 0x000000011313c824 */ /* 0x000fe200078e0a04 */
[----:B------:R-:W-:Y:S01]  /*6ee0*/  ISETP.GE.AND P4, PT, R14, RZ, PT ;  /* 0x000000ff0e00720c */ /* 0x000fe20003f86270 */
[----:B------:R-:W-:-:S02]  /*6ef0*/  IMAD.MOV.U32 R15, RZ, RZ, R17 ;  /* 0x000000ffff0f7224 */ /* 0x000fc400078e0011 */
[----:B------:R-:W-:Y:S01]  /*6f00*/  @!P0 IMAD.IADD R11, R11, 0x1, -R4 ;  /* 0x000000010b0b8824 */ /* 0x000fe200078e0a04 */
[----:B------:R-:W-:Y:S01]  /*6f10*/  ISETP.GE.AND P0, PT, R13, RZ, PT ;  /* 0x000000ff0d00720c */ /* 0x000fe20003f06270 */
[----:B------:R-:W-:Y:S02]  /*6f20*/  IMAD.MOV R18, RZ, RZ, -R18 ;  /* 0x000000ffff127224 */ /* 0x000fe400078e0a12 */
[----:B0-----:R-:W-:Y:S02]  /*6f30*/  IMAD.MOV.U32 R0, RZ, RZ, R7 ;  /* 0x000000ffff007224 */ /* 0x001fe400078e0007 */
[----:B------:R-:W-:Y:S01]  /*6f40*/  @!P2 IMAD.IADD R8, R8, 0x1, -R4 ;  /* 0x000000010808a824 */ /* 0x000fe200078e0a04 */
[----:B------:R-:W-:Y:S01]  /*6f50*/  ISETP.GT.U32.AND P2, PT, R4, R19, PT ;  /* 0x000000130400720c */ /* 0x000fe20003f44070 */
[----:B------:R-:W-:Y:S02]  /*6f60*/  @!P3 IMAD.MOV R0, RZ, RZ, -R0 ;  /* 0x000000ffff00b224 */ /* 0x000fe400078e0a00 */
[----:B------:R-:W-:-:S03]  /*6f70*/  IMAD.HI.U32 R13, R6, R15, RZ ;  /* 0x0000000f060d7227 */ /* 0x000fc600078e00ff */
[----:B------:R0:W-:Y:S01]  /*6f80*/  STL [R1+0x338], R0 ;  /* 0x0003380001007387 */ /* 0x0001e20000100800 */
[----:B------:R-:W-:Y:S02]  /*6f90*/  IMAD R12, R4, R18, R16 ;  /* 0x00000012040c7224 */ /* 0x000fe400078e0210 */
[----:B------:R-:W-:Y:S02]  /*6fa0*/  IMAD.MOV R7, RZ, RZ, -R13 ;  /* 0x000000ffff077224 */ /* 0x000fe400078e0a0d */
[--C-:B------:R-:W-:Y:S01]  /*6fb0*/  @!P6 IMAD.IADD R10, R10, 0x1, -R4.reuse ;  /* 0x000000010a0ae824 */ /* 0x100fe200078e0a04 */
[C---:B------:R-:W-:Y:S01]  /*6fc0*/  ISETP.GT.U32.AND P6, PT, R4.reuse, R8, PT ;  /* 0x000000080400720c */ /* 0x040fe20003fc4070 */
[----:B------:R-:W-:Y:S02]  /*6fd0*/  VIADD R13, R5, 0x146 ;  /* 0x00000146050d7836 */ /* 0x000fe40000000000 */
[----:B------:R-:W-:Y:S01]  /*6fe0*/  @!P2 IMAD.IADD R19, R19, 0x1, -R4 ;  /* 0x000000011313a824 */ /* 0x000fe200078e0a04 */
[----:B------:R-:W-:Y:S01]  /*6ff0*/  ISETP.GE.AND P2, PT, R9, RZ, PT ;  /* 0x000000ff0900720c */ /* 0x000fe20003f46270 */
[----:B0-----:R-:W-:Y:S01]  /*7000*/  IMAD.MOV.U32 R0, RZ, RZ, R11 ;  /* 0x000000ffff007224 */ /* 0x001fe200078e000b */
[----:B------:R-:W-:Y:S01]  /*7010*/  IABS R14, R13 ;  /* 0x0000000d000e7213 */ /* 0x000fe20000000000 */
[C---:B------:R-:W-:Y:S01]  /*7020*/  IMAD R7, R4.reuse, R7, R15 ;  /* 0x0000000704077224 */ /* 0x040fe200078e020f */
[C---:B------:R-:W-:Y:S01]  /*7030*/  ISETP.GT.U32.AND P3, PT, R4.reuse, R10, PT ;  /* 0x0000000a0400720c */ /* 0x040fe20003f64070 */
[----:B------:R-:W-:Y:S01]  /*7040*/  @!P1 IMAD.MOV R0, RZ, RZ, -R0 ;  /* 0x000000ffff009224 */ /* 0x000fe200078e0a00 */
[----:B------:R-:W-:Y:S01]  /*7050*/  ISETP.GT.U32.AND P1, PT, R4, R12, PT ;  /* 0x0000000c0400720c */ /* 0x000fe20003f24070 */
[----:B------:R-:W-:-:S02]  /*7060*/  IMAD.MOV.U32 R9, RZ, RZ, R14 ;  /* 0x000000ffff097224 */ /* 0x000fc400078e000e */
[----:B------:R-:W-:Y:S01]  /*7070*/  @!P6 IMAD.IADD R8, R8, 0x1, -R4 ;  /* 0x000000010808e824 */ /* 0x000fe200078e0a04 */
[----:B------:R0:W-:Y:S01]  /*7080*/  STL [R1+0x344], R0 ;  /* 0x0003440001007387 */ /* 0x0001e20000100800 */
[----:B------:R-:W-:Y:S01]  /*7090*/  IMAD.HI.U32 R17, R6, R9, RZ ;  /* 0x0000000906117227 */ /* 0x000fe200078e00ff */
[----:B------:R-:W-:-:S03]  /*70a0*/  ISETP.GT.U32.AND P6, PT, R4, R7, PT ;  /* 0x000000070400720c */ /* 0x000fc60003fc4070 */
[----:B------:R-:W-:Y:S02]  /*70b0*/  IMAD.MOV R17, RZ, RZ, -R17 ;  /* 0x000000ffff117224 */ /* 0x000fe400078e0a11 */
[----:B------:R-:W-:Y:S02]  /*70c0*/  VIADD R14, R5, 0x142 ;  /* 0x00000142050e7836 */ /* 0x000fe40000000000 */
[----:B------:R-:W-:Y:S01]  /*70d0*/  @!P1 IMAD.IADD R12, R12, 0x1, -R4 ;  /* 0x000000010c0c9824 */ /* 0x000fe200078e0a04 */
[----:B------:R-:W-:Y:S01]  /*70e0*/  ISETP.GE.AND P1, PT, R13, RZ, PT ;  /* 0x000000ff0d00720c */ /* 0x000fe20003f26270 */
[----:B0-----:R-:W-:Y:S01]  /*70f0*/  IMAD.MOV.U32 R0, RZ, RZ, R19 ;  /* 0x000000ffff007224 */ /* 0x001fe200078e0013 */
[----:B------:R-:W-:Y:S01]  /*7100*/  IABS R13, R14 ;  /* 0x0000000e000d7213 */ /* 0x000fe20000000000 */
[C---:B------:R-:W-:Y:S02]  /*7110*/  IMAD R9, R4.reuse, R17, R9 ;  /* 0x0000001104097224 */ /* 0x040fe400078e0209 */
[----:B------:R-:W-:Y:S01]  /*7120*/  @!P5 IMAD.MOV R0, RZ, RZ, -R0 ;  /* 0x000000ffff00d224 */ /* 0x000fe200078e0a00 */
[----:B------:R-:W-:Y:S01]  /*7130*/  ISETP.GT.U32.AND P5, PT, R4, R12, PT ;  /* 0x0000000c0400720c */ /* 0x000fe20003fa4070 */
[----:B------:R-:W-:-:S02]  /*7140*/  IMAD.MOV.U32 R3, RZ, RZ, R8 ;  /* 0x000000ffff037224 */ /* 0x000fc400078e0008 */
[----:B------:R-:W-:Y:S01]  /*7150*/  VIADD R11, R5, 0x144 ;  /* 0x00000144050b7836 */ /* 0x000fe20000000000 */
[----:B------:R0:W-:Y:S01]  /*7160*/  STL [R1+0x384], R0 ;  /* 0x0003840001007387 */ /* 0x0001e20000100800 */
[--C-:B------:R-:W-:Y:S01]  /*7170*/  @!P3 IMAD.IADD R10, R10, 0x1, -R4.reuse ;  /* 0x000000010a0ab824 */ /* 0x100fe200078e0a04 */
[----:B------:R-:W-:Y:S01]  /*7180*/  ISETP.GE.AND P3, PT, R20, RZ, PT ;  /* 0x000000ff1400720c */ /* 0x000fe20003f66270 */
[----:B------:R-:W-:Y:S01]  /*7190*/  @!P0 IMAD.MOV R3, RZ, RZ, -R3 ;  /* 0x000000ffff038224 */ /* 0x000fe200078e0a03 */
[----:B------:R-:W-:Y:S01]  /*71a0*/  ISETP.GT.U32.AND P0, PT, R4, R9, PT ;  /* 0x000000090400720c */ /* 0x000fe20003f04070 */
[--C-:B------:R-:W-:Y:S01]  /*71b0*/  @!P6 IMAD.IADD R7, R7, 0x1, -R4.reuse ;  /* 0x000000010707e824 */ /* 0x100fe200078e0a04 */
[----:B------:R-:W-:Y:S01]  /*71c0*/  IABS R15, R11 ;  /* 0x0000000b000f7213 */ /* 0x000fe20000000000 */
[----:B------:R-:W-:Y:S01]  /*71d0*/  VIADD R19, R5, 0x136 ;  /* 0x0000013605137836 */ /* 0x000fe20000000000 */
[----:B------:R1:W-:Y:S01]  /*71e0*/  STL [R1+0x380], R3 ;  /* 0x0003800301007387 */ /* 0x0003e20000100800 */
[----:B------:R-:W-:Y:S01]  /*71f0*/  @!P5 IMAD.IADD R12, R12, 0x1, -R4 ;  /* 0x000000010c0cd824 */ /* 0x000fe200078e0a04 */
[----:B------:R-:W-:Y:S01]  /*7200*/  ISETP.GT.U32.AND P6, PT, R4, R7, PT ;  /* 0x000000070400720c */ /* 0x000fe20003fc4070 */
[----:B0-----:R-:W-:-:S02]  /*7210*/  IMAD.MOV.U32 R0, RZ, RZ, R10 ;  /* 0x000000ffff007224 */ /* 0x001fc400078e000a */
[----:B------:R-:W-:-:S04]  /*7220*/  IMAD.HI.U32 R10, R6, R13, RZ ;  /* 0x0000000d060a7227 */ /* 0x000fc800078e00ff */
[----:B------:R-:W-:-:S04]  /*7230*/  IMAD.HI.U32 R16, R6, R15, RZ ;  /* 0x0000000f06107227 */ /* 0x000fc800078e00ff */
[----:B------:R-:W-:Y:S02]  /*7240*/  IMAD.MOV R10, RZ, RZ, -R10 ;  /* 0x000000ffff0a7224 */ /* 0x000fe400078e0a0a */
[----:B------:R-:W-:Y:S02]  /*7250*/  IMAD.MOV R16, RZ, RZ, -R16 ;  /* 0x000000ffff107224 */ /* 0x000fe400078e0a10 */
[C---:B------:R-:W-:Y:S02]  /*7260*/  IMAD R10, R4.reuse, R10, R13 ;  /* 0x0000000a040a7224 */ /* 0x040fe400078e020d */
[----:B-1----:R-:W-:Y:S02]  /*7270*/  IMAD.MOV.U32 R3, RZ, RZ, R12 ;  /* 0x000000ffff037224 */ /* 0x002fe400078e000c */
[----:B------:R-:W-:Y:S02]  /*7280*/  @!P0 IMAD.IADD R9, R9, 0x1, -R4 ;  /* 0x0000000109098824 */ /* 0x000fe400078e0a04 */
[----:B------:R-:W-:-:S02]  /*7290*/  IMAD R8, R4, R16, R15 ;  /* 0x0000001004087224 */ /* 0x000fc400078e020f */
[----:B------:R-:W-:Y:S01]  /*72a0*/  @!P2 IMAD.MOV R3, RZ, RZ, -R3 ;  /* 0x000000ffff03a224 */ /* 0x000fe200078e0a03 */
[C---:B------:R-:W-:Y:S01]  /*72b0*/  ISETP.GT.U32.AND P2, PT, R4.reuse, R10, PT ;  /* 0x0000000a0400720c */ /* 0x040fe20003f44070 */
[----:B------:R-:W-:Y:S01]  /*72c0*/  @!P4 IMAD.MOV R0, RZ, RZ, -R0 ;  /* 0x000000ffff00c224 */ /* 0x000fe200078e0a00 */
[C---:B------:R-:W-:Y:S01]  /*72d0*/  ISETP.GT.U32.AND P0, PT, R4.reuse, R9, PT ;  /* 0x000000090400720c */ /* 0x040fe20003f04070 */
[--C-:B------:R-:W-:Y:S01]  /*72e0*/  @!P6 IMAD.IADD R7, R7, 0x1, -R4.reuse ;  /* 0x000000010707e824 */ /* 0x100fe200078e0a04 */
[----:B------:R-:W-:Y:S01]  /*72f0*/  ISETP.GT.U32.AND P5, PT, R4, R8, PT ;  /* 0x000000080400720c */ /* 0x000fe20003fa4070 */
[C---:B------:R-:W-:Y:S01]  /*7300*/  VIADD R15, R5.reuse, 0x140 ;  /* 0x00000140050f7836 */ /* 0x040fe20000000000 */
[----:B------:R0:W-:Y:S01]  /*7310*/  STL [R1+0x388], R0 ;  /* 0x0003880001007387 */ /* 0x0001e20000100800 */
[----:B------:R-:W-:Y:S01]  /*7320*/  ISETP.GE.AND P6, PT, R14, RZ, PT ;  /* 0x000000ff0e00720c */ /* 0x000fe20003fc6270 */
[----:B------:R-:W-:Y:S01]  /*7330*/  VIADD R14, R5, 0x13e ;  /* 0x0000013e050e7836 */ /* 0x000fe20000000000 */
[----:B------:R-:W-:Y:S01]  /*7340*/  ISETP.GE.AND P4, PT, R11, RZ, PT ;  /* 0x000000ff0b00720c */ /* 0x000fe20003f86270 */
[----:B------:R1:W-:Y:S01]  /*7350*/  STL [R1+0x398], R3 ;  /* 0x0003980301007387 */ /* 0x0003e20000100800 */
[----:B------:R-:W-:Y:S01]  /*7360*/  IABS R22, R15 ;  /* 0x0000000f00167213 */ /* 0x000fe20000000000 */
[----:B------:R-:W-:Y:S01]  /*7370*/  VIADD R13, R5, 0x13c ;  /* 0x0000013c050d7836 */ /* 0x000fe20000000000 */
[----:B------:R-:W-:Y:S01]  /*7380*/  IABS R23, R14 ;  /* 0x0000000e00177213 */ /* 0x000fe20000000000 */
[----:B------:R-:W-:-:S02]  /*7390*/  @!P2 IMAD.IADD R10, R10, 0x1, -R4 ;  /* 0x000000010a0aa824 */ /* 0x000fc400078e0a04 */
[----:B0-----:R-:W-:Y:S01]  /*73a0*/  IMAD.MOV.U32 R0, RZ, RZ, R7 ;  /* 0x000000ffff007224 */ /* 0x001fe200078e0007 */
[----:B------:R-:W-:Y:S01]  /*73b0*/  IABS R11, R13 ;  /* 0x0000000d000b7213 */ /* 0x000fe20000000000 */
[----:B------:R-:W-:Y:S01]  /*73c0*/  @!P0 IMAD.IADD R9, R9, 0x1, -R4 ;  /* 0x0000000109098824 */ /* 0x000fe200078e0a04 */
[----:B------:R-:W-:Y:S01]  /*73d0*/  ISETP.GE.AND P0, PT, R14, RZ, PT ;  /* 0x000000ff0e00720c */ /* 0x000fe20003f06270 */
[----:B------:R-:W-:Y:S01]  /*73e0*/  @!P3 IMAD.MOV R0, RZ, RZ, -R0 ;  /* 0x000000ffff00b224 */ /* 0x000fe200078e0a00 */
[----:B------:R-:W-:Y:S01]  /*73f0*/  ISETP.GE.AND P3, PT, R15, RZ, PT ;  /* 0x000000ff0f00720c */ /* 0x000fe20003f66270 */
[----:B------:R-:W-:Y:S01]  /*7400*/  IMAD.HI.U32 R15, R6, R22, RZ ;  /* 0x00000016060f7227 */ /* 0x000fe200078e00ff */
[----:B------:R-:W-:Y:S02]  /*7410*/  ISETP.GT.U32.AND P2, PT, R4, R10, PT ;  /* 0x0000000a0400720c */ /* 0x000fe40003f44070 */
[----:B------:R0:W-:Y:S01]  /*7420*/  STL [R1+0x39c], R0 ;  /* 0x00039c0001007387 */ /* 0x0001e20000100800 */
[----:B------:R-:W-:-:S02]  /*7430*/  @!P5 IMAD.IADD R8, R8, 0x1, -R4 ;  /* 0x000000010808d824 */ /* 0x000fc400078e0a04 */
[----:B------:R-:W-:Y:S01]  /*7440*/  IMAD.MOV R14, RZ, RZ, -R15 ;  /* 0x000000ffff0e7224 */ /* 0x000fe200078e0a0f */
[----:B------:R-:W-:Y:S01]  /*7450*/  IABS R15, R19 ;  /* 0x00000013000f7213 */ /* 0x000fe20000000000 */
[----:B------:R-:W-:Y:S01]  /*7460*/  IMAD.HI.U32 R12, R6, R23, RZ ;  /* 0x00000017060c7227 */ /* 0x000fe200078e00ff */
[----:B------:R-:W-:-:S03]  /*7470*/  ISETP.GT.U32.AND P5, PT, R4, R8, PT ;  /* 0x000000080400720c */ /* 0x000fc60003fa4070 */
[C---:B------:R-:W-:Y:S02]  /*7480*/  IMAD R22, R4.reuse, R14, R22 ;  /* 0x0000000e04167224 */ /* 0x040fe400078e0216 */
[----:B-1----:R-:W-:Y:S02]  /*7490*/  IMAD.MOV.U32 R3, RZ, RZ, R9 ;  /* 0x000000ffff037224 */ /* 0x002fe400078e0009 */
[----:B------:R-:W-:Y:S02]  /*74a0*/  IMAD.MOV R12, RZ, RZ, -R12 ;  /* 0x000000ffff0c7224 */ /* 0x000fe400078e0a0c */
[----:B------:R-:W-:Y:S01]  /*74b0*/  @!P1 IMAD.MOV R3, RZ, RZ, -R3 ;  /* 0x000000ffff039224 */ /* 0x000fe200078e0a03 */
[C---:B------:R-:W-:Y:S01]  /*74c0*/  ISETP.GT.U32.AND P1, PT, R4.reuse, R22, PT ;  /* 0x000000160400720c */ /* 0x040fe20003f24070 */
[----:B------:R-:W-:Y:S02]  /*74d0*/  IMAD R23, R4, R12, R23 ;  /* 0x0000000c04177224 */ /* 0x000fe400078e0217 */
[--C-:B------:R-:W-:Y:S01]  /*74e0*/  @!P2 IMAD.IADD R10, R10, 0x1, -R4.reuse ;  /* 0x000000010a0aa824 */ /* 0x100fe200078e0a04 */
[----:B------:R-:W-:Y:S01]  /*74f0*/  STL [R1+0x3ac], R3 ;  /* 0x0003ac0301007387 */ /* 0x000fe20000100800 */
[----:B------:R-:W-:Y:S01]  /*7500*/  @!P5 IMAD.IADD R8, R8, 0x1, -R4 ;  /* 0x000000010808d824 */ /* 0x000fe200078e0a04 */
[----:B------:R-:W-:Y:S01]  /*7510*/  ISETP.GT.U32.AND P2, PT, R4, R23, PT ;  /* 0x000000170400720c */ /* 0x000fe20003f44070 */
[----:B------:R-:W-:Y:S01]  /*7520*/  IMAD.HI.U32 R7, R6, R11, RZ ;  /* 0x0000000b06077227 */ /* 0x000fe200078e00ff */
[----:B------:R-:W-:-:S03]  /*7530*/  ISETP.GE.AND P5, PT, R13, RZ, PT ;  /* 0x000000ff0d00720c */ /* 0x000fc60003fa6270 */
[----:B0-----:R-:W-:Y:S02]  /*7540*/  IMAD.MOV.U32 R0, RZ, RZ, R8 ;  /* 0x000000ffff007224 */ /* 0x001fe400078e0008 */
[----:B------:R-:W-:Y:S02]  /*7550*/  @!P1 IMAD.IADD R22, R22, 0x1, -R4 ;  /* 0x0000000116169824 */ /* 0x000fe400078e0a04 */
[C---:B------:R-:W-:Y:S02]  /*7560*/  VIADD R12, R5.reuse, 0x13a ;  /* 0x0000013a050c7836 */ /* 0x040fe40000000000 */
[----:B------:R-:W-:Y:S01]  /*7570*/  @!P4 IMAD.MOV R0, RZ, RZ, -R0 ;  /* 0x000000ffff00c224 */ /* 0x000fe200078e0a00 */
[----:B------:R-:W-:Y:S01]  /*7580*/  ISETP.GT.U32.AND P1, PT, R4, R22, PT ;  /* 0x000000160400720c */ /* 0x000fe20003f24070 */
[----:B------:R-:W-:Y:S01]  /*7590*/  IMAD.MOV R7, RZ, RZ, -R7 ;  /* 0x000000ffff077224 */ /* 0x000fe200078e0a07 */
[----:B------:R-:W-:Y:S01]  /*75a0*/  ISETP.GE.AND P4, PT, R12, RZ, PT ;  /* 0x000000ff0c00720c */ /* 0x000fe20003f86270 */
[----:B------:R-:W-:Y:S01]  /*75b0*/  VIADD R9, R5, 0x138 ;  /* 0x0000013805097836 */ /* 0x000fe20000000000 */
[----:B------:R-:W-:Y:S01]  /*75c0*/  IABS R12, R12 ;  /* 0x0000000c000c7213 */ /* 0x000fe20000000000 */
[----:B------:R-:W-:Y:S01]  /*75d0*/  @!P2 IMAD.IADD R23, R23, 0x1, -R4 ;  /* 0x000000011717a824 */ /* 0x000fe200078e0a04 */
[----:B------:R0:W-:Y:S01]  /*75e0*/  STL [R1+0x3c8], R0 ;  /* 0x0003c80001007387 */ /* 0x0001e20000100800 */
[----:B------:R-:W-:Y:S01]  /*75f0*/  IMAD R7, R4, R7, R11 ;  /* 0x0000000704077224 */ /* 0x000fe200078e020b */
[----:B------:R-:W-:Y:S01]  /*7600*/  IABS R13, R9 ;  /* 0x00000009000d7213 */ /* 0x000fe20000000000 */
[----:B------:R-:W-:Y:S01]  /*7610*/  IMAD.HI.U32 R14, R6, R12, RZ ;  /* 0x0000000c060e7227 */ /* 0x000fe200078e00ff */
[----:B------:R-:W-:-:S03]  /*7620*/  ISETP.GT.U32.AND P2, PT, R4, R23, PT ;  /* 0x000000170400720c */ /* 0x000fc60003f44070 */
[----:B------:R-:W-:-:S04]  /*7630*/  IMAD.HI.U32 R11, R6, R13, RZ ;  /* 0x0000000d060b7227 */ /* 0x000fc800078e00ff */
[----:B0-----:R-:W-:Y:S02]  /*7640*/  IMAD.MOV.U32 R0, RZ, RZ, R10 ;  /* 0x000000ffff007224 */ /* 0x001fe400078e000a */
[----:B------:R-:W-:Y:S02]  /*7650*/  IMAD.MOV R14, RZ, RZ, -R14 ;  /* 0x000000ffff0e7224 */ /* 0x000fe400078e0a0e */
[----:B------:R-:W-:Y:S01]  /*7660*/  @!P6 IMAD.MOV R0, RZ, RZ, -R0 ;  /* 0x000000ffff00e224 */ /* 0x000fe200078e0a00 */
[----:B------:R-:W-:Y:S01]  /*7670*/  ISETP.GT.U32.AND P6, PT, R4, R7, PT ;  /* 0x000000070400720c */ /* 0x000fe20003fc4070 */
[----:B------:R-:W-:Y:S02]  /*7680*/  VIADD R16, R5, 0x134 ;  /* 0x0000013405107836 */ /* 0x000fe40000000000 */
[----:B------:R-:W-:Y:S01]  /*7690*/  @!P1 IMAD.IADD R22, R22, 0x1, -R4 ;  /* 0x0000000116169824 */ /* 0x000fe200078e0a04 */
[----:B------:R-:W-:Y:S01]  /*76a0*/  ISETP.GE.AND P1, PT, R9, RZ, PT ;  /* 0x000000ff0900720c */ /* 0x000fe20003f26270 */
[----:B------:R-:W-:Y:S01]  /*76b0*/  IMAD.MOV R11, RZ, RZ, -R11 ;  /* 0x000000ffff0b7224 */ /* 0x000fe200078e0a0b */
[----:B------:R-:W-:Y:S01]  /*76c0*/  IABS R18, R16 ;  /* 0x0000001000127213 */ /* 0x000fe20000000000 */
[C---:B------:R-:W-:Y:S01]  /*76d0*/  IMAD R9, R4.reuse, R14, R12 ;  /* 0x0000000e04097224 */ /* 0x040fe200078e020c */
[----:B------:R0:W-:Y:S01]  /*76e0*/  STL [R1+0x3c4], R0 ;  /* 0x0003c40001007387 */ /* 0x0001e20000100800 */
[----:B------:R-:W-:-:S02]  /*76f0*/  IMAD R13, R4, R11, R13 ;  /* 0x0000000b040d7224 */ /* 0x000fc400078e020d */
[--C-:B------:R-:W-:Y:S01]  /*7700*/  @!P2 IMAD.IADD R23, R23, 0x1, -R4.reuse ;  /* 0x000000011717a824 */ /* 0x100fe200078e0a04 */
[C---:B------:R-:W-:Y:S01]  /*7710*/  ISETP.GT.U32.AND P2, PT, R4.reuse, R9, PT ;  /* 0x000000090400720c */ /* 0x040fe20003f44070 */
[----:B------:R-:W-:Y:S01]  /*7720*/  @!P6 IMAD.IADD R7, R7, 0x1, -R4 ;  /* 0x000000010707e824 */ /* 0x000fe200078e0a04 */
[----:B------:R-:W-:Y:S01]  /*7730*/  ISETP.GT.U32.AND P6, PT, R4, R13, PT ;  /* 0x0000000d0400720c */ /* 0x000fe20003fc4070 */
[----:B------:R-:W-:-:S04]  /*7740*/  IMAD.HI.U32 R8, R6, R18, RZ ;  /* 0x0000001206087227 */ /* 0x000fc800078e00ff */
[----:B------:R-:W-:Y:S02]  /*7750*/  IMAD.MOV R8, RZ, RZ, -R8 ;  /* 0x000000ffff087224 */ /* 0x000fe400078e0a08 */
[C---:B------:R-:W-:Y:S02]  /*7760*/  VIADD R12, R5.reuse, 0x132 ;  /* 0x00000132050c7836 */ /* 0x040fe40000000000 */
        /* <DEDUP_REMOVED lines=8> */
[----:B------:R-:W-:Y:S02]  /*77f0*/  @!P6 IMAD.IADD R13, R13, 0x1, -R4 ;  /* 0x000000010d0de824 */ /* 0x000fe400078e0a04 */
[----:B------:R-:W-:Y:S01]  /*7800*/  @!P3 IMAD.MOV R0, RZ, RZ, -R0 ;  /* 0x000000ffff00b224 */ /* 0x000fe200078e0a00 */
[C---:B------:R-:W-:Y:S01]  /*7810*/  ISETP.GT.U32.AND P3, PT, R4.reuse, R9, PT ;  /* 0x000000090400720c */ /* 0x040fe20003f64070 */
[----:B------:R-:W-:Y:S01]  /*7820*/  IMAD.MOV R10, RZ, RZ, -R17 ;  /* 0x000000ffff0a7224 */ /* 0x000fe200078e0a11 */
[----:B------:R-:W-:Y:S01]  /*7830*/  ISETP.GT.U32.AND P6, PT, R4, R13, PT ;  /* 0x0000000d0400720c */ /* 0x000fe20003fc4070 */
[C---:B------:R-:W-:Y:S01]  /*7840*/  IMAD.HI.U32 R24, R6.reuse, R11, RZ ;  /* 0x0000000b06187227 */ /* 0x040fe200078e00ff */
[----:B------:R0:W-:Y:S03]  /*7850*/  STL [R1+0x3c0], R0 ;  /* 0x0003c00001007387 */ /* 0x0001e60000100800 */
[----:B------:R-:W-:-:S04]  /*7860*/  IMAD.HI.U32 R22, R6, R20, RZ ;  /* 0x0000001406167227 */ /* 0x000fc800078e00ff */
[C---:B------:R-:W-:Y:S02]  /*7870*/  IMAD R15, R4.reuse, R10, R15 ;  /* 0x0000000a040f7224 */ /* 0x040fe400078e020f */
[----:B------:R-:W-:Y:S02]  /*7880*/  IMAD.MOV R24, RZ, RZ, -R24 ;  /* 0x000000ffff187224 */ /* 0x000fe400078e0a18 */
[----:B0-----:R-:W-:Y:S02]  /*7890*/  IMAD.MOV.U32 R0, RZ, RZ, R23 ;  /* 0x000000ffff007224 */ /* 0x001fe400078e0017 */
[----:B------:R-:W-:Y:S02]  /*78a0*/  IMAD.MOV R22, RZ, RZ, -R22 ;  /* 0x000000ffff167224 */ /* 0x000fe400078e0a16 */
[----:B------:R-:W-:Y:S01]  /*78b0*/  @!P0 IMAD.MOV R0, RZ, RZ, -R0 ;  /* 0x000000ffff008224 */ /* 0x000fe200078e0a00 */
[C---:B------:R-:W-:Y:S01]  /*78c0*/  ISETP.GT.U32.AND P0, PT, R4.reuse, R15, PT ;  /* 0x0000000f0400720c */ /* 0x040fe20003f04070 */
[----:B------:R-:W-:-:S02]  /*78d0*/  IMAD R11, R4, R24, R11 ;  /* 0x00000018040b7224 */ /* 0x000fc400078e020b */
[----:B------:R-:W-:Y:S01]  /*78e0*/  @!P2 IMAD.IADD R7, R7, 0x1, -R4 ;  /* 0x000000010707a824 */ /* 0x000fe200078e0a04 */
[C---:B------:R-:W-:Y:S01]  /*78f0*/  ISETP.GT.U32.AND P2, PT, R4.reuse, R18, PT ;  /* 0x000000120400720c */ /* 0x040fe20003f44070 */
[C---:B------:R-:W-:Y:S01]  /*7900*/  IMAD R20, R4.reuse, R22, R20 ;  /* 0x0000001604147224 */ /* 0x040fe200078e0214 */
[----:B------:R0:W-:Y:S01]  /*7910*/  STL [R1+0x3bc], R0 ;  /* 0x0003bc0001007387 */ /* 0x0001e20000100800 */
[----:B------:R-:W-:Y:S02]  /*7920*/  VIADD R14, R5, 0x12e ;  /* 0x0000012e050e7836 */ /* 0x000fe40000000000 */
[--C-:B------:R-:W-:Y:S01]  /*7930*/  @!P3 IMAD.IADD R9, R9, 0x1, -R4.reuse ;  /* 0x000000010909b824 */ /* 0x100fe200078e0a04 */
[C---:B------:R-:W-:Y:S01]  /*7940*/  ISETP.GT.U32.AND P3, PT, R4.reuse, R11, PT ;  /* 0x0000000b0400720c */ /* 0x040fe20003f64070 */
[----:B------:R-:W-:Y:S01]  /*7950*/  @!P6 IMAD.IADD R13, R13, 0x1, -R4 ;  /* 0x000000010d0de824 */ /* 0x000fe200078e0a04 */
[----:B------:R-:W-:Y:S01]  /*7960*/  ISETP.GT.U32.AND P6, PT, R4, R20, PT ;  /* 0x000000140400720c */ /* 0x000fe20003fc4070 */
[----:B------:R-:W-:Y:S01]  /*7970*/  IMAD.MOV.U32 R3, RZ, RZ, R7 ;  /* 0x000000ffff037224 */ /* 0x000fe200078e0007 */
[----:B------:R-:W-:Y:S01]  /*7980*/  IABS R21, R14 ;  /* 0x0000000e00157213 */ /* 0x000fe20000000000 */
[----:B------:R-:W-:-:S02]  /*7990*/  VIADD R10, R5, 0x12c ;  /* 0x0000012c050a7836 */ /* 0x000fc40000000000 */
[----:B0-----:R-:W-:Y:S02]  /*79a0*/  IMAD.MOV.U32 R0, RZ, RZ, R9 ;  /* 0x000000ffff007224 */ /* 0x001fe400078e0009 */
[----:B------:R-:W-:Y:S01]  /*79b0*/  IMAD.HI.U32 R23, R6, R21, RZ ;  /* 0x0000001506177227 */ /* 0x000fe200078e00ff */
[----:B------:R-:W-:-:S03]  /*79c0*/  IABS R17, R10 ;  /* 0x0000000a00117213 */ /* 0x000fc60000000000 */
[----:B------:R-:W-:Y:S01]  /*79d0*/  @!P0 IMAD.IADD R15, R15, 0x1, -R4 ;  /* 0x000000010f0f8824 */ /* 0x000fe200078e0a04 */
[----:B------:R-:W-:Y:S01]  /*79e0*/  ISETP.GE.AND P0, PT, R19, RZ, PT ;  /* 0x000000ff1300720c */ /* 0x000fe20003f06270 */
[----:B------:R-:W-:Y:S02]  /*79f0*/  @!P5 IMAD.MOV R3, RZ, RZ, -R3 ;  /* 0x000000ffff03d224 */ /* 0x000fe400078e0a03 */
[----:B------:R-:W-:Y:S02]  /*7a00*/  @!P4 IMAD.MOV R0, RZ, RZ, -R0 ;  /* 0x000000ffff00c224 */ /* 0x000fe400078e0a00 */
[--C-:B------:R-:W-:Y:S01]  /*7a10*/  @!P2 IMAD.IADD R18, R18, 0x1, -R4.reuse ;  /* 0x000000011212a824 */ /* 0x100fe200078e0a04 */
[----:B------:R-:W-:Y:S01]  /*7a20*/  STL [R1+0x3b8], R3 ;  /* 0x0003b80301007387 */ /* 0x000fe20000100800 */
[----:B------:R-:W-:Y:S01]  /*7a30*/  IMAD.MOV R23, RZ, RZ, -R23 ;  /* 0x000000ffff177224 */ /* 0x000fe200078e0a17 */
[----:B------:R-:W-:Y:S01]  /*7a40*/  ISETP.GE.AND P2, PT, R16, RZ, PT ;  /* 0x000000ff1000720c */ /* 0x000fe20003f46270 */
[--C-:B------:R-:W-:Y:S01]  /*7a50*/  @!P3 IMAD.IADD R11, R11, 0x1, -R4.reuse ;  /* 0x000000010b0bb824 */ /* 0x100fe200078e0a04 */
[----:B------:R-:W-:Y:S01]  /*7a60*/  ISETP.GT.U32.AND P3, PT, R4, R15, PT ;  /* 0x0000000f0400720c */ /* 0x000fe20003f64070 */
[----:B------:R-:W-:Y:S01]  /*7a70*/  @!P6 IMAD.IADD R20, R20, 0x1, -R4 ;  /* 0x000000011414e824 */ /* 0x000fe200078e0a04 */
[----:B------:R0:W-:Y:S01]  /*7a80*/  STL [R1+0x3b4], R0 ;  /* 0x0003b40001007387 */ /* 0x0001e20000100800 */
[C---:B------:R-:W-:Y:S01]  /*7a90*/  IMAD R21, R4.reuse, R23, R21 ;  /* 0x0000001704157224 */ /* 0x040fe200078e0215 */
[----:B------:R-:W-:Y:S01]  /*7aa0*/  ISETP.GT.U32.AND P6, PT, R4, R18, PT ;  /* 0x000000120400720c */ /* 0x000fe20003fc4070 */
[----:B------:R-:W-:Y:S01]  /*7ab0*/  IMAD.HI.U32 R24, R6, R17, RZ ;  /* 0x0000001106187227 */ /* 0x000fe200078e00ff */
[----:B------:R-:W-:-:S02]  /*7ac0*/  ISETP.GT.U32.AND P5, PT, R4, R11, PT ;  /* 0x0000000b0400720c */ /* 0x000fc40003fa4070 */
[C---:B------:R-:W-:Y:S01]  /*7ad0*/  ISETP.GT.U32.AND P4, PT, R4.reuse, R20, PT ;  /* 0x000000140400720c */ /* 0x040fe20003f84070 */
[----:B------:R-:W-:Y:S02]  /*7ae0*/  IMAD.MOV R24, RZ, RZ, -R24 ;  /* 0x000000ffff187224 */ /* 0x000fe400078e0a18 */
[C---:B------:R-:W-:Y:S02]  /*7af0*/  VIADD R19, R5.reuse, 0x12a ;  /* 0x0000012a05137836 */ /* 0x040fe40000000000 */
[----:B0-----:R-:W-:Y:S02]  /*7b00*/  IMAD.MOV.U32 R0, RZ, RZ, R13 ;  /* 0x000000ffff007224 */ /* 0x001fe400078e000d */
[C---:B------:R-:W-:Y:S01]  /*7b10*/  IMAD R17, R4.reuse, R24, R17 ;  /* 0x0000001804117224 */ /* 0x040fe200078e0211 */
[----:B------:R-:W-:Y:S01]  /*7b20*/  IABS R9, R19 ;  /* 0x0000001300097213 */ /* 0x000fe20000000000 */
[----:B------:R-:W-:Y:S01]  /*7b30*/  @!P1 IMAD.MOV R0, RZ, RZ, -R0 ;  /* 0x000000ffff009224 */ /* 0x000fe200078e0a00 */
[----:B------:R-:W-:Y:S01]  /*7b40*/  ISETP.GT.U32.AND P1, PT, R4, R21, PT ;  /* 0x000000150400720c */ /* 0x000fe20003f24070 */
[----:B------:R-:W-:-:S02]  /*7b50*/  VIADD R16, R5, 0x128 ;  /* 0x0000012805107836 */ /* 0x000fc40000000000 */
[--C-:B------:R-:W-:Y:S01]  /*7b60*/  @!P3 IMAD.IADD R15, R15, 0x1, -R4.reuse ;  /* 0x000000010f0fb824 */ /* 0x100fe200078e0a04 */
[----:B------:R-:W-:Y:S01]  /*7b70*/  ISETP.GE.AND P3, PT, R12, RZ, PT ;  /* 0x000000ff0c00720c */ /* 0x000fe20003f66270 */
[--C-:B------:R-:W-:Y:S01]  /*7b80*/  @!P6 IMAD.IADD R18, R18, 0x1, -R4.reuse ;  /* 0x000000011212e824 */ /* 0x100fe200078e0a04 */
[----:B------:R-:W-:Y:S01]  /*7b90*/  ISETP.GT.U32.AND P6, PT, R4, R17, PT ;  /* 0x000000110400720c */ /* 0x000fe20003fc4070 */
[----:B------:R-:W-:Y:S01]  /*7ba0*/  IMAD.MOV.U32 R3, RZ, RZ, R15 ;  /* 0x000000ffff037224 */ /* 0x000fe200078e000f */
[----:B------:R-:W-:Y:S01]  /*7bb0*/  IABS R7, R16 ;  /* 0x0000001000077213 */ /* 0x000fe20000000000 */
[----:B------:R-:W-:Y:S01]  /*7bc0*/  IMAD.HI.U32 R12, R6, R9, RZ ;  /* 0x00000009060c7227 */ /* 0x000fe200078e00ff */
[----:B------:R0:W-:Y:S03]  /*7bd0*/  STL [R1+0x3b0], R0 ;  /* 0x0003b00001007387 */ /* 0x0001e60000100800 */
[--C-:B------:R-:W-:Y:S01]  /*7be0*/  @!P5 IMAD.IADD R11, R11, 0x1, -R4.reuse ;  /* 0x000000010b0bd824 */ /* 0x100fe200078e0a04 */
[----:B------:R-:W-:Y:S01]  /*7bf0*/  ISETP.GE.AND P5, PT, R8, RZ, PT ;  /* 0x000000ff0800720c */ /* 0x000fe20003fa6270 */
[----:B------:R-:W-:Y:S01]  /*7c00*/  @!P1 IMAD.IADD R21, R21, 0x1, -R4 ;  /* 0x0000000115159824 */ /* 0x000fe200078e0a04 */
[----:B------:R-:W-:Y:S01]  /*7c10*/  ISETP.GE.AND P1, PT, R10, RZ, PT ;  /* 0x000000ff0a00720c */ /* 0x000fe20003f26270 */
[----:B------:R-:W-:-:S02]  /*7c20*/  @!P0 IMAD.MOV R3, RZ, RZ, -R3 ;  /* 0x000000ffff038224 */ /* 0x000fc400078e0a03 */
[----:B------:R-:W-:Y:S01]  /*7c30*/  IMAD.HI.U32 R8, R6, R7, RZ ;  /* 0x0000000706087227 */ /* 0x000fe200078e00ff */
[----:B------:R-:W-:Y:S02]  /*7c40*/  ISETP.GT.U32.AND P0, PT, R4, R21, PT ;  /* 0x000000150400720c */ /* 0x000fe40003f04070 */
[----:B------:R1:W-:Y:S01]  /*7c50*/  STL [R1+0x3a8], R3 ;  /* 0x0003a80301007387 */ /* 0x0003e20000100800 */
[----:B0-----:R-:W-:Y:S02]  /*7c60*/  IMAD.MOV.U32 R0, RZ, RZ, R18 ;  /* 0x000000ffff007224 */ /* 0x001fe400078e0012 */
[----:B------:R-:W-:Y:S02]  /*7c70*/  IMAD.MOV R10, RZ, RZ, -R12 ;  /* 0x000000ffff0a7224 */ /* 0x000fe400078e0a0c */
[----:B------:R-:W-:Y:S02]  /*7c80*/  @!P2 IMAD.MOV R0, RZ, RZ, -R0 ;  /* 0x000000ffff00a224 */ /* 0x000fe400078e0a00 */
[----:B------:R-:W-:Y:S01]  /*7c90*/  @!P4 IMAD.IADD R20, R20, 0x1, -R4 ;  /* 0x000000011414c824 */ /* 0x000fe200078e0a04 */
[----:B------:R-:W-:Y:S01]  /*7ca0*/  ISETP.GE.AND P4, PT, R14, RZ, PT ;  /* 0x000000ff0e00720c */ /* 0x000fe20003f86270 */
[----:B------:R-:W-:Y:S01]  /*7cb0*/  IMAD.MOV R8, RZ, RZ, -R8 ;  /* 0x000000ffff087224 */ /* 0x000fe200078e0a08 */
[----:B------:R0:W-:Y:S01]  /*7cc0*/  STL [R1+0x3a4], R0 ;  /* 0x0003a40001007387 */ /* 0x0001e20000100800 */
[----:B------:R-:W-:-:S02]  /*7cd0*/  IMAD R10, R4, R10, R9 ;  /* 0x0000000a040a7224 */ /* 0x000fc400078e0209 */
[----:B-1----:R-:W-:Y:S02]  /*7ce0*/  IMAD.MOV.U32 R3, RZ, RZ, R11 ;  /* 0x000000ffff037224 */ /* 0x002fe400078e000b */
[----:B------:R-:W-:Y:S01]  /*7cf0*/  @!P6 IMAD.IADD R17, R17, 0x1, -R4 ;  /* 0x000000011111e824 */ /* 0x000fe200078e0a04 */
[----:B------:R-:W-:Y:S01]  /*7d00*/  ISETP.GE.AND P6, PT, R19, RZ, PT ;  /* 0x000000ff1300720c */ /* 0x000fe20003fc6270 */
[C---:B------:R-:W-:Y:S02]  /*7d10*/  IMAD R8, R4.reuse, R8, R7 ;  /* 0x0000000804087224 */ /* 0x040fe400078e0207 */
[----:B------:R-:W-:Y:S01]  /*7d20*/  @!P3 IMAD.MOV R3, RZ, RZ, -R3 ;  /* 0x000000ffff03b224 */ /* 0x000fe200078e0a03 */
[C---:B------:R-:W-:Y:S01]  /*7d30*/  ISETP.GT.U32.AND P3, PT, R4.reuse, R10, PT ;  /* 0x0000000a0400720c */ /* 0x040fe20003f64070 */
[----:B0-----:R-:W-:Y:S01]  /*7d40*/  IMAD.MOV.U32 R0, RZ, RZ, R20 ;  /* 0x000000ffff007224 */ /* 0x001fe200078e0014 */
[C---:B------:R-:W-:Y:S01]  /*7d50*/  ISETP.GT.U32.AND P2, PT, R4.reuse, R17, PT ;  /* 0x000000110400720c */ /* 0x040fe20003f44070 */
[C---:B------:R-:W-:Y:S01]  /*7d60*/  VIADD R7, R5.reuse, 0x124 ;  /* 0x0000012405077836 */ /* 0x040fe20000000000 */
[----:B------:R-:W-:Y:S01]  /*7d70*/  STL [R1+0x3a0], R3 ;  /* 0x0003a00301007387 */ /* 0x000fe20000100800 */
[----:B------:R-:W-:Y:S01]  /*7d80*/  @!P5 IMAD.MOV R0, RZ, RZ, -R0 ;  /* 0x000000ffff00d224 */ /* 0x000fe200078e0a00 */
[----:B------:R-:W-:Y:S01]  /*7d90*/  ISETP.GT.U32.AND P5, PT, R4, R8, PT ;  /* 0x000000080400720c */ /* 0x000fe20003fa4070 */
[----:B------:R-:W-:Y:S01]  /*7da0*/  VIADD R9, R5, 0x126 ;  /* 0x0000012605097836 */ /* 0x000fe20000000000 */
[----:B------:R-:W-:Y:S01]  /*7db0*/  IABS R11, R7 ;  /* 0x00000007000b7213 */ /* 0x000fe20000000000 */
[--C-:B------:R-:W-:Y:S01]  /*7dc0*/  @!P0 IMAD.IADD R21, R21, 0x1, -R4.reuse ;  /* 0x0000000115158824 */ /* 0x100fe200078e0a04 */
[----:B------:R-:W-:Y:S01]  /*7dd0*/  ISETP.GE.AND P0, PT, R16, RZ, PT ;  /* 0x000000ff1000720c */ /* 0x000fe20003f06270 */
[----:B------:R0:W-:Y:S01]  /*7de0*/  STL [R1+0x36c], R0 ;  /* 0x00036c0001007387 */ /* 0x0001e20000100800 */
[----:B------:R-:W-:Y:S01]  /*7df0*/  IABS R16, R9 ;  /* 0x0000000900107213 */ /* 0x000fe20000000000 */
[--C-:B------:R-:W-:Y:S01]  /*7e00*/  @!P3 IMAD.IADD R10, R10, 0x1, -R4.reuse ;  /* 0x000000010a0ab824 */ /* 0x100fe200078e0a04 */
[----:B------:R-:W-:Y:S01]  /*7e10*/  ISETP.GE.AND P3, PT, R7, RZ, PT ;  /* 0x000000ff0700720c */ /* 0x000fe20003f66270 */
[----:B------:R-:W-:Y:S01]  /*7e20*/  @!P2 IMAD.IADD R17, R17, 0x1, -R4 ;  /* 0x000000011111a824 */ /* 0x000fe200078e0a04 */
[----:B------:R-:W-:Y:S01]  /*7e30*/  ISETP.GE.AND P2, PT, R9, RZ, PT ;  /* 0x000000ff0900720c */ /* 0x000fe20003f46270 */
[----:B------:R-:W-:-:S02]  /*7e40*/  IMAD.MOV.U32 R9, RZ, RZ, R11 ;  /* 0x000000ffff097224 */ /* 0x000fc400078e000b */
[----:B------:R-:W-:Y:S01]  /*7e50*/  @!P5 IMAD.IADD R8, R8, 0x1, -R4 ;  /* 0x000000010808d824 */ /* 0x000fe200078e0a04 */
[----:B------:R-:W-:Y:S01]  /*7e60*/  ISETP.GT.U32.AND P5, PT, R4, R10, PT ;  /* 0x0000000a0400720c */ /* 0x000fe20003fa4070 */
[----:B------:R-:W-:-:S04]  /*7e70*/  IMAD.HI.U32 R11, R6, R16, RZ ;  /* 0x00000010060b7227 */ /* 0x000fc800078e00ff */
[----:B------:R-:W-:Y:S02]  /*7e80*/  IMAD.MOV R11, RZ, RZ, -R11 ;  /* 0x000000ffff0b7224 */ /* 0x000fe400078e0a0b */
[----:B0-----:R-:W-:Y:S02]  /*7e90*/  IMAD.MOV.U32 R0, RZ, RZ, R21 ;  /* 0x000000ffff007224 */ /* 0x001fe400078e0015 */
[----:B------:R-:W-:Y:S02]  /*7ea0*/  IMAD R16, R4, R11, R16 ;  /* 0x0000000b04107224 */ /* 0x000fe400078e0210 */
[----:B------:R-:W-:-:S04]  /*7eb0*/  IMAD.HI.U32 R7, R6, R9, RZ ;  /* 0x0000000906077227 */ /* 0x000fc800078e00ff */
[----:B------:R-:W-:Y:S01]  /*7ec0*/  @!P5 IMAD.IADD R10, R10, 0x1, -R4 ;  /* 0x000000010a0ad824 */ /* 0x000fe200078e0a04 */
[C---:B------:R-:W-:Y:S01]  /*7ed0*/  ISETP.GT.U32.AND P5, PT, R4.reuse, R16, PT ;  /* 0x000000100400720c */ /* 0x040fe20003fa4070 */
[----:B------:R-:W-:Y:S01]  /*7ee0*/  @!P4 IMAD.MOV R0, RZ, RZ, -R0 ;  /* 0x000000ffff00c224 */ /* 0x000fe200078e0a00 */
[C---:B------:R-:W-:Y:S01]  /*7ef0*/  ISETP.GT.U32.AND P4, PT, R4.reuse, R8, PT ;  /* 0x000000080400720c */ /* 0x040fe20003f84070 */
[----:B------:R-:W-:Y:S02]  /*7f00*/  IMAD.MOV R7, RZ, RZ, -R7 ;  /* 0x000000ffff077224 */ /* 0x000fe400078e0a07 */
[----:B------:R-:W-:Y:S01]  /*7f10*/  IMAD.MOV.U32 R3, RZ, RZ, R10 ;  /* 0x000000ffff037224 */ /* 0x000fe200078e000a */
[----:B------:R0:W-:Y:S01]  /*7f20*/  STL [R1+0x370], R0 ;  /* 0x0003700001007387 */ /* 0x0001e20000100800 */
[----:B------:R-:W-:Y:S02]  /*7f30*/  IMAD R9, R4, R7, R9 ;  /* 0x0000000704097224 */ /* 0x000fe400078e0209 */
[----:B------:R-:W-:-:S02]  /*7f40*/  VIADD R15, R5, 0x122 ;  /* 0x00000122050f7836 */ /* 0x000fc40000000000 */
[----:B------:R-:W-:Y:S01]  /*7f50*/  @!P6 IMAD.MOV R3, RZ, RZ, -R3 ;  /* 0x000000ffff03e224 */ /* 0x000fe200078e0a03 */
[----:B------:R-:W-:Y:S01]  /*7f60*/  ISETP.GT.U32.AND P6, PT, R4, R9, PT ;  /* 0x000000090400720c */ /* 0x000fe20003fc4070 */
[--C-:B------:R-:W-:Y:S02]  /*7f70*/  @!P5 IMAD.IADD R16, R16, 0x1, -R4.reuse ;  /* 0x000000011010d824 */ /* 0x100fe400078e0a04 */
[----:B------:R-:W-:Y:S02]  /*7f80*/  @!P4 IMAD.IADD R8, R8, 0x1, -R4 ;  /* 0x000000010808c824 */ /* 0x000fe400078e0a04 */
[----:B0-----:R-:W-:Y:S01]  /*7f90*/  IMAD.MOV.U32 R0, RZ, RZ, R17 ;  /* 0x000000ffff007224 */ /* 0x001fe200078e0011 */
[----:B------:R-:W-:Y:S01]  /*7fa0*/  ISETP.GT.U32.AND P5, PT, R4, R16, PT ;  /* 0x000000100400720c */ /* 0x000fe20003fa4070 */
[----:B------:R-:W-:Y:S02]  /*7fb0*/  VIADD R14, R5, 0x11e ;  /* 0x0000011e050e7836 */ /* 0x000fe40000000000 */
[----:B------:R-:W-:Y:S01]  /*7fc0*/  @!P1 IMAD.MOV R0, RZ, RZ, -R0 ;  /* 0x000000ffff009224 */ /* 0x000fe200078e0a00 */
[----:B------:R-:W-:Y:S01]  /*7fd0*/  ISETP.GE.AND P1, PT, R15, RZ, PT ;  /* 0x000000ff0f00720c */ /* 0x000fe20003f26270 */
[C---:B------:R-:W-:Y:S01]  /*7fe0*/  VIADD R12, R5.reuse, 0x120 ;  /* 0x00000120050c7836 */ /* 0x040fe20000000000 */
[----:B------:R-:W-:Y:S01]  /*7ff0*/  IABS R15, R15 ;  /* 0x0000000f000f7213 */ /* 0x000fe20000000000 */
[----:B------:R-:W-:Y:S01]  /*8000*/  VIADD R7, R5, 0x11c ;  /* 0x0000011c05077836 */ /* 0x000fe20000000000 */
[----:B------:R0:W-:Y:S01]  /*8010*/  STL [R1+0x374], R0 ;  /* 0x0003740001007387 */ /* 0x0001e20000100800 */
[--C-:B------:R-:W-:Y:S01]  /*8020*/  @!P6 IMAD.IADD R9, R9, 0x1, -R4.reuse ;  /* 0x000000010909e824 */ /* 0x100fe200078e0a04 */
[----:B------:R-:W-:Y:S01]  /*8030*/  ISETP.GE.AND P4, PT, R12, RZ, PT ;  /* 0x000000ff0c00720c */ /* 0x000fe20003f86270 */
[----:B------:R-:W-:Y:S01]  /*8040*/  IMAD.HI.U32 R11, R6, R15, RZ ;  /* 0x0000000f060b7227 */ /* 0x000fe200078e00ff */
[----:B------:R-:W-:Y:S01]  /*8050*/  IABS R12, R12 ;  /* 0x0000000c000c7213 */ /* 0x000fe20000000000 */
[----:B------:R-:W-:Y:S01]  /*8060*/  STL [R1+0x378], R3 ;  /* 0x0003780301007387 */ /* 0x000fe20000100800 */
[----:B------:R-:W-:Y:S01]  /*8070*/  IABS R13, R7 ;  /* 0x00000007000d7213 */ /* 0x000fe20000000000 */
[----:B------:R-:W-:Y:S01]  /*8080*/  IMAD.MOV R10, RZ, RZ, -R11 ;  /* 0x000000ffff0a7224 */ /* 0x000fe200078e0a0b */
[----:B------:R-:W-:Y:S01]  /*8090*/  ISETP.GT.U32.AND P6, PT, R4, R9, PT ;  /* 0x000000090400720c */ /* 0x000fe20003fc4070 */
[----:B------:R-:W-:-:S02]  /*80a0*/  @!P5 IMAD.IADD R16, R16, 0x1, -R4 ;  /* 0x000000011010d824 */ /* 0x000fc400078e0a04 */
[----:B0-----:R-:W-:Y:S02]  /*80b0*/  IMAD.MOV.U32 R0, RZ, RZ, R8 ;  /* 0x000000ffff007224 */ /* 0x001fe400078e0008 */
[----:B------:R-:W-:Y:S02]  /*80c0*/  IMAD R15, R4, R10, R15 ;  /* 0x0000000a040f7224 */ /* 0x000fe400078e020f */
[----:B------:R-:W-:Y:S01]  /*80d0*/  @!P0 IMAD.MOV R0, RZ, RZ, -R0 ;  /* 0x000000ffff008224 */ /* 0x000fe200078e0a00 */
[----:B------:R-:W-:Y:S01]  /*80e0*/  ISETP.GE.AND P0, PT, R14, RZ, PT ;  /* 0x000000ff0e00720c */ /* 0x000fe20003f06270 */
[----:B------:R-:W-:Y:S01]  /*80f0*/  IMAD.HI.U32 R8, R6, R12, RZ ;  /* 0x0000000c06087227 */ /* 0x000fe200078e00ff */
[----:B------:R-:W-:Y:S02]  /*8100*/  IABS R14, R14 ;  /* 0x0000000e000e7213 */ /* 0x000fe40000000000 */
[----:B------:R-:W-:Y:S01]  /*8110*/  ISETP.GT.U32.AND P5, PT, R4, R15, PT ;  /* 0x0000000f0400720c */ /* 0x000fe20003fa4070 */
[C---:B------:R-:W-:Y:S01]  /*8120*/  IMAD.HI.U32 R11, R6.reuse, R13, RZ ;  /* 0x0000000d060b7227 */ /* 0x040fe200078e00ff */
[----:B------:R0:W-:Y:S03]  /*8130*/  STL [R1+0x394], R0 ;  /* 0x0003940001007387 */ /* 0x0001e60000100800 */
[----:B------:R-:W-:-:S04]  /*8140*/  IMAD.HI.U32 R10, R6, R14, RZ ;  /* 0x0000000e060a7227 */ /* 0x000fc800078e00ff */
[----:B------:R-:W-:Y:S02]  /*8150*/  IMAD.MOV R10, RZ, RZ, -R10 ;  /* 0x000000ffff0a7224 */ /* 0x000fe400078e0a0a */
[----:B------:R-:W-:Y:S02]  /*8160*/  IMAD.MOV R8, RZ, RZ, -R8 ;  /* 0x000000ffff087224 */ /* 0x000fe400078e0a08 */
[----:B------:R-:W-:Y:S02]  /*8170*/  IMAD.MOV R11, RZ, RZ, -R11 ;  /* 0x000000ffff0b7224 */ /* 0x000fe400078e0a0b */
[C---:B------:R-:W-:Y:S02]  /*8180*/  IMAD R14, R4.reuse, R10, R14 ;  /* 0x0000000a040e7224 */ /* 0x040fe400078e020e */
[----:B------:R-:W-:Y:S02]  /*8190*/  IMAD R12, R4, R8, R12 ;  /* 0x00000008040c7224 */ /* 0x000fe400078e020c */
[----:B0-----:R-:W-:-:S02]  /*81a0*/  IMAD.MOV.U32 R0, RZ, RZ, R16 ;  /* 0x000000ffff007224 */ /* 0x001fc400078e0010 */
[C---:B------:R-:W-:Y:S02]  /*81b0*/  IMAD R13, R4.reuse, R11, R13 ;  /* 0x0000000b040d7224 */ /* 0x040fe400078e020d */
[----:B------:R-:W-:Y:S01]  /*81c0*/  @!P6 IMAD.IADD R9, R9, 0x1, -R4 ;  /* 0x000000010909e824 */ /* 0x000fe200078e0a04 */
[C---:B------:R-:W-:Y:S01]  /*81d0*/  ISETP.GT.U32.AND P6, PT, R4.reuse, R14, PT ;  /* 0x0000000e0400720c */ /* 0x040fe20003fc4070 */
[----:B------:R-:W-:Y:S01]  /*81e0*/  @!P2 IMAD.MOV R0, RZ, RZ, -R0 ;  /* 0x000000ffff00a224 */ /* 0x000fe200078e0a00 */
[C---:B------:R-:W-:Y:S01]  /*81f0*/  ISETP.GT.U32.AND P2, PT, R4.reuse, R12, PT ;  /* 0x0000000c0400720c */ /* 0x040fe20003f44070 */
[----:B------:R-:W-:Y:S01]  /*8200*/  @!P5 IMAD.IADD R15, R15, 0x1, -R4 ;  /* 0x000000010f0fd824 */ /* 0x000fe200078e0a04 */
[----:B------:R-:W-:Y:S01]  /*8210*/  ISETP.GT.U32.AND P5, PT, R4, R13, PT ;  /* 0x0000000d0400720c */ /* 0x000fe20003fa4070 */
[C---:B------:R-:W-:Y:S01]  /*8220*/  VIADD R21, R5.reuse, 0x11a ;  /* 0x0000011a05157836 */ /* 0x040fe20000000000 */
[----:B------:R0:W-:Y:S01]  /*8230*/  STL [R1+0x390], R0 ;  /* 0x0003900001007387 */ /* 0x0001e20000100800 */
[----:B------:R-:W-:-:S02]  /*8240*/  VIADD R18, R5, 0x118 ;  /* 0x0000011805127836 */ /* 0x000fc40000000000 */
[----:B------:R-:W-:Y:S01]  /*8250*/  VIADD R11, R5, 0x116 ;  /* 0x00000116050b7836 */ /* 0x000fe20000000000 */
[----:B------:R-:W-:Y:S02]  /*8260*/  IABS R8, R21 ;  /* 0x0000001500087213 */ /* 0x000fe40000000000 */
[----:B------:R-:W-:Y:S01]  /*8270*/  IABS R17, R18 ;  /* 0x0000001200117213 */ /* 0x000fe20000000000 */
[--C-:B------:R-:W-:Y:S01]  /*8280*/  @!P6 IMAD.IADD R14, R14, 0x1, -R4.reuse ;  /* 0x000000010e0ee824 */ /* 0x100fe200078e0a04 */
[----:B------:R-:W-:Y:S01]  /*8290*/  IABS R20, R11 ;  /* 0x0000000b00147213 */ /* 0x000fe20000000000 */
[--C-:B------:R-:W-:Y:S01]  /*82a0*/  @!P2 IMAD.IADD R12, R12, 0x1, -R4.reuse ;  /* 0x000000010c0ca824 */ /* 0x100fe200078e0a04 */
[C---:B------:R-:W-:Y:S01]  /*82b0*/  ISETP.GT.U32.AND P2, PT, R4.reuse, R15, PT ;  /* 0x0000000f0400720c */ /* 0x040fe20003f44070 */
[----:B------:R-:W-:Y:S01]  /*82c0*/  @!P5 IMAD.IADD R13, R13, 0x1, -R4 ;  /* 0x000000010d0dd824 */ /* 0x000fe200078e0a04 */
[C---:B------:R-:W-:Y:S01]  /*82d0*/  ISETP.GT.U32.AND P5, PT, R4.reuse, R14, PT ;  /* 0x0000000e0400720c */ /* 0x040fe20003fa4070 */
[----:B0-----:R-:W-:Y:S01]  /*82e0*/  IMAD.MOV.U32 R0, RZ, RZ, R9 ;  /* 0x000000ffff007224 */ /* 0x001fe200078e0009 */
[----:B------:R-:W-:Y:S01]  /*82f0*/  ISETP.GT.U32.AND P6, PT, R4, R12, PT ;  /* 0x0000000c0400720c */ /* 0x000fe20003fc4070 */
[----:B------:R-:W-:-:S04]  /*8300*/  IMAD.HI.U32 R10, R6, R8, RZ ;  /* 0x00000008060a7227 */ /* 0x000fc800078e00ff */
[----:B------:R-:W-:-:S04]  /*8310*/  IMAD.HI.U32 R9, R6, R17, RZ ;  /* 0x0000001106097227 */ /* 0x000fc800078e00ff */
[----:B------:R-:W-:Y:S02]  /*8320*/  IMAD.MOV R10, RZ, RZ, -R10 ;  /* 0x000000ffff0a7224 */ /* 0x000fe400078e0a0a */
[----:B------:R-:W-:Y:S02]  /*8330*/  IMAD.MOV R9, RZ, RZ, -R9 ;  /* 0x000000ffff097224 */ /* 0x000fe400078e0a09 */
[----:B------:R-:W-:Y:S01]  /*8340*/  @!P3 IMAD.MOV R0, RZ, RZ, -R0 ;  /* 0x000000ffff00b224 */ /* 0x000fe200078e0a00 */
[C---:B------:R-:W-:Y:S01]  /*8350*/  ISETP.GT.U32.AND P3, PT, R4.reuse, R13, PT ;  /* 0x0000000d0400720c */ /* 0x040fe20003f64070 */
[C---:B------:R-:W-:Y:S02]  /*8360*/  IMAD R8, R4.reuse, R10, R8 ;  /* 0x0000000a04087224 */ /* 0x040fe400078e0208 */
[C---:B------:R-:W-:Y:S01]  /*8370*/  IMAD R17, R4.reuse, R9, R17 ;  /* 0x0000000904117224 */ /* 0x040fe200078e0211 */
[----:B------:R0:W-:Y:S01]  /*8380*/  STL [R1+0x37c], R0 ;  /* 0x00037c0001007387 */ /* 0x0001e20000100800 */
[--C-:B------:R-:W-:Y:S01]  /*8390*/  @!P2 IMAD.IADD R15, R15, 0x1, -R4.reuse ;  /* 0x000000010f0fa824 */ /* 0x100fe200078e0a04 */
[----:B------:R-:W-:Y:S01]  /*83a0*/  ISETP.GT.U32.AND P2, PT, R4, R8, PT ;  /* 0x000000080400720c */ /* 0x000fe20003f44070 */
[----:B------:R-:W-:Y:S01]  /*83b0*/  @!P5 IMAD.IADD R14, R14, 0x1, -R4 ;  /* 0x000000010e0ed824 */ /* 0x000fe200078e0a04 */
[----:B------:R-:W-:Y:S01]  /*83c0*/  ISETP.GT.U32.AND P5, PT, R4, R17, PT ;  /* 0x000000110400720c */ /* 0x000fe20003fa4070 */
[----:B------:R-:W-:-:S02]  /*83d0*/  VIADD R9, R5, 0x112 ;  /* 0x0000011205097836 */ /* 0x000fc40000000000 */
[--C-:B------:R-:W-:Y:S01]  /*83e0*/  @!P6 IMAD.IADD R12, R12, 0x1, -R4.reuse ;  /* 0x000000010c0ce824 */ /* 0x100fe200078e0a04 */
[----:B------:R-:W-:Y:S01]  /*83f0*/  ISETP.GE.AND P6, PT, R7, RZ, PT ;  /* 0x000000ff0700720c */ /* 0x000fe20003fc6270 */
[----:B------:R-:W-:Y:S01]  /*8400*/  @!P3 IMAD.IADD R13, R13, 0x1, -R4 ;  /* 0x000000010d0db824 */ /* 0x000fe200078e0a04 */
[----:B------:R-:W-:Y:S01]  /*8410*/  ISETP.GE.AND P3, PT, R21, RZ, PT ;  /* 0x000000ff1500720c */ /* 0x000fe20003f66270 */
[----:B0-----:R-:W-:Y:S01]  /*8420*/  IMAD.MOV.U32 R0, RZ, RZ, R12 ;  /* 0x000000ffff007224 */ /* 0x001fe200078e000c */
[----:B------:R-:W-:Y:S01]  /*8430*/  IABS R21, R9 ;  /* 0x0000000900157213 */ /* 0x000fe20000000000 */
[----:B------:R-:W-:Y:S02]  /*8440*/  VIADD R10, R5, 0x114 ;  /* 0x00000114050a7836 */ /* 0x000fe40000000000 */
[--C-:B------:R-:W-:Y:S01]  /*8450*/  @!P2 IMAD.IADD R8, R8, 0x1, -R4.reuse ;  /* 0x000000010808a824 */ /* 0x100fe200078e0a04 */
[----:B------:R-:W-:Y:S01]  /*8460*/  ISETP.GE.AND P2, PT, R18, RZ, PT ;  /* 0x000000ff1200720c */ /* 0x000fe20003f46270 */
[----:B------:R-:W-:Y:S01]  /*8470*/  @!P5 IMAD.IADD R17, R17, 0x1, -R4 ;  /* 0x000000011111d824 */ /* 0x000fe200078e0a04 */
[----:B------:R-:W-:Y:S01]  /*8480*/  IABS R19, R10 ;  /* 0x0000000a00137213 */ /* 0x000fe20000000000 */
[----:B------:R-:W-:-:S02]  /*8490*/  IMAD.MOV.U32 R18, RZ, RZ, R21 ;  /* 0x000000ffff127224 */ /* 0x000fc400078e0015 */
[----:B------:R-:W-:Y:S01]  /*84a0*/  @!P4 IMAD.MOV R0, RZ, RZ, -R0 ;  /* 0x000000ffff00c224 */ /* 0x000fe200078e0a00 */
[----:B------:R-:W-:Y:S01]  /*84b0*/  ISETP.GT.U32.AND P4, PT, R4, R17, PT ;  /* 0x000000110400720c */ /* 0x000fe20003f84070 */
[----:B------:R-:W-:-:S04]  /*84c0*/  IMAD.HI.U32 R16, R6, R20, RZ ;  /* 0x0000001406107227 */ /* 0x000fc800078e00ff */
[----:B------:R-:W-:Y:S02]  /*84d0*/  IMAD.MOV.U32 R3, RZ, RZ, R15 ;  /* 0x000000ffff037224 */ /* 0x000fe400078e000f */
[----:B------:R-:W-:-:S04]  /*84e0*/  IMAD.HI.U32 R15, R6, R18, RZ ;  /* 0x00000012060f7227 */ /* 0x000fc800078e00ff */
[----:B------:R-:W-:Y:S02]  /*84f0*/  IMAD.MOV R16, RZ, RZ, -R16 ;  /* 0x000000ffff107224 */ /* 0x000fe400078e0a10 */
[----:B------:R-:W-:Y:S02]  /*8500*/  IMAD.MOV R12, RZ, RZ, -R15 ;  /* 0x000000ffff0c7224 */ /* 0x000fe400078e0a0f */
[----:B------:R-:W-:Y:S01]  /*8510*/  @!P1 IMAD.MOV R3, RZ, RZ, -R3 ;  /* 0x000000ffff039224 */ /* 0x000fe200078e0a03 */
[C---:B------:R-:W-:Y:S01]  /*8520*/  ISETP.GT.U32.AND P1, PT, R4.reuse, R8, PT ;  /* 0x000000080400720c */ /* 0x040fe20003f24070 */
[C---:B------:R-:W-:Y:S02]  /*8530*/  IMAD R20, R4.reuse, R16, R20 ;  /* 0x0000001004147224 */ /* 0x040fe400078e0214 */
[----:B------:R-:W-:Y:S01]  /*8540*/  IMAD R18, R4, R12, R18 ;  /* 0x0000000c04127224 */ /* 0x000fe200078e0212 */
[----:B------:R-:W-:Y:S01]  /*8550*/  STL [R1+0x358], R3 ;  /* 0x0003580301007387 */ /* 0x000fe20000100800 */
[----:B------:R-:W-:Y:S01]  /*8560*/  IMAD.HI.U32 R7, R6, R19, RZ ;  /* 0x0000001306077227 */ /* 0x000fe200078e00ff */
[----:B------:R-:W-:-:S02]  /*8570*/  ISETP.GT.U32.AND P5, PT, R4, R20, PT ;  /* 0x000000140400720c */ /* 0x000fc40003fa4070 */
[----:B------:R0:W-:Y:S01]  /*8580*/  STL [R1+0x35c], R0 ;  /* 0x00035c0001007387 */ /* 0x0001e20000100800 */
[--C-:B------:R-:W-:Y:S01]  /*8590*/  @!P4 IMAD.IADD R17, R17, 0x1, -R4.reuse ;  /* 0x000000011111c824 */ /* 0x100fe200078e0a04 */
[----:B------:R-:W-:Y:S01]  /*85a0*/  ISETP.GT.U32.AND P4, PT, R4, R18, PT ;  /* 0x000000120400720c */ /* 0x000fe20003f84070 */
[----:B------:R-:W-:Y:S02]  /*85b0*/  IMAD.MOV R7, RZ, RZ, -R7 ;  /* 0x000000ffff077224 */ /* 0x000fe400078e0a07 */
[----:B------:R-:W-:Y:S01]  /*85c0*/  @!P1 IMAD.IADD R8, R8, 0x1, -R4 ;  /* 0x0000000108089824 */ /* 0x000fe200078e0a04 */
[----:B------:R-:W-:Y:S01]  /*85d0*/  ISETP.GE.AND P1, PT, R10, RZ, PT ;  /* 0x000000ff0a00720c */ /* 0x000fe20003f26270 */
[----:B------:R-:W-:Y:S02]  /*85e0*/  IMAD R19, R4, R7, R19 ;  /* 0x0000000704137224 */ /* 0x000fe400078e0213 */
[----:B------:R-:W-:Y:S02]  /*85f0*/  VIADD R10, R5, 0x10e ;  /* 0x0000010e050a7836 */ /* 0x000fe40000000000 */
[----:B0-----:R-:W-:-:S02]  /*8600*/  IMAD.MOV.U32 R0, RZ, RZ, R13 ;  /* 0x000000ffff007224 */ /* 0x001fc400078e000d */
[----:B------:R-:W-:Y:S01]  /*8610*/  @!P5 IMAD.IADD R20, R20, 0x1, -R4 ;  /* 0x000000011414d824 */ /* 0x000fe200078e0a04 */
[----:B------:R-:W-:Y:S01]  /*8620*/  ISETP.GE.AND P5, PT, R9, RZ, PT ;  /* 0x000000ff0900720c */ /* 0x000fe20003fa6270 */
[----:B------:R-:W-:Y:S01]  /*8630*/  @!P6 IMAD.MOV R0, RZ, RZ, -R0 ;  /* 0x000000ffff00e224 */ /* 0x000fe200078e0a00 */
[----:B------:R-:W-:Y:S01]  /*8640*/  ISETP.GT.U32.AND P6, PT, R4, R19, PT ;  /* 0x000000130400720c */ /* 0x000fe20003fc4070 */
[----:B------:R-:W-:Y:S01]  /*8650*/  IMAD.MOV.U32 R3, RZ, RZ, R14 ;  /* 0x000000ffff037224 */ /* 0x000fe200078e000e */
[----:B------:R-:W-:Y:S01]  /*8660*/  IABS R9, R10 ;  /* 0x0000000a00097213 */ /* 0x000fe20000000000 */
[----:B------:R-:W-:Y:S02]  /*8670*/  @!P4 IMAD.IADD R18, R18, 0x1, -R4 ;  /* 0x000000011212c824 */ /* 0x000fe400078e0a04 */
[----:B------:R-:W-:Y:S02]  /*8680*/  VIADD R7, R5, 0x110 ;  /* 0x0000011005077836 */ /* 0x000fe40000000000 */
[----:B------:R-:W-:Y:S01]  /*8690*/  @!P0 IMAD.MOV R3, RZ, RZ, -R3 ;  /* 0x000000ffff038224 */ /* 0x000fe200078e0a03 */
[----:B------:R-:W-:Y:S01]  /*86a0*/  ISETP.GE.AND P0, PT, R11, RZ, PT ;  /* 0x000000ff0b00720c */ /* 0x000fe20003f06270 */
[----:B------:R-:W-:Y:S01]  /*86b0*/  IMAD.HI.U32 R11, R6, R9, RZ ;  /* 0x00000009060b7227 */ /* 0x000fe200078e00ff */
[----:B------:R-:W-:-:S02]  /*86c0*/  ISETP.GT.U32.AND P4, PT, R4, R18, PT ;  /* 0x000000120400720c */ /* 0x000fc40003f84070 */
[----:B------:R-:W-:Y:S01]  /*86d0*/  IABS R15, R7 ;  /* 0x00000007000f7213 */ /* 0x000fe20000000000 */
[----:B------:R-:W-:Y:S01]  /*86e0*/  @!P6 IMAD.IADD R19, R19, 0x1, -R4 ;  /* 0x000000011313e824 */ /* 0x000fe200078e0a04 */
[----:B------:R-:W-:Y:S01]  /*86f0*/  ISETP.GT.U32.AND P6, PT, R4, R20, PT ;  /* 0x000000140400720c */ /* 0x000fe20003fc4070 */
[----:B------:R-:W-:Y:S01]  /*8700*/  IMAD.MOV R11, RZ, RZ, -R11 ;  /* 0x000000ffff0b7224 */ /* 0x000fe200078e0a0b */
[----:B------:R-:W-:Y:S01]  /*8710*/  STL [R1+0x360], R3 ;  /* 0x0003600301007387 */ /* 0x000fe20000100800 */
[----:B------:R-:W-:-:S03]  /*8720*/  IMAD.HI.U32 R12, R6, R15, RZ ;  /* 0x0000000f060c7227 */ /* 0x000fc600078e00ff */
[----:B------:R0:W-:Y:S01]  /*8730*/  STL [R1+0x364], R0 ;  /* 0x0003640001007387 */ /* 0x0001e20000100800 */
[----:B------:R-:W-:Y:S02]  /*8740*/  IMAD R9, R4, R11, R9 ;  /* 0x0000000b04097224 */ /* 0x000fe400078e0209 */
[----:B------:R-:W-:Y:S02]  /*8750*/  IMAD.MOV R12, RZ, RZ, -R12 ;  /* 0x000000ffff0c7224 */ /* 0x000fe400078e0a0c */
[--C-:B------:R-:W-:Y:S01]  /*8760*/  @!P4 IMAD.IADD R18, R18, 0x1, -R4.reuse ;  /* 0x000000011212c824 */ /* 0x100fe200078e0a04 */
[C---:B------:R-:W-:Y:S01]  /*8770*/  ISETP.GT.U32.AND P4, PT, R4.reuse, R9, PT ;  /* 0x000000090400720c */ /* 0x040fe20003f84070 */
[----:B------:R-:W-:Y:S02]  /*8780*/  IMAD R15, R4, R12, R15 ;  /* 0x0000000c040f7224 */ /* 0x000fe400078e020f */
[----:B------:R-:W-:Y:S02]  /*8790*/  @!P6 IMAD.IADD R20, R20, 0x1, -R4 ;  /* 0x000000011414e824 */ /* 0x000fe400078e0a04 */
[----:B0-----:R-:W-:Y:S01]  /*87a0*/  IMAD.MOV.U32 R0, RZ, RZ, R8 ;  /* 0x000000ffff007224 */ /* 0x001fe200078e0008 */
[----:B------:R-:W-:Y:S01]  /*87b0*/  ISETP.GT.U32.AND P6, PT, R4, R15, PT ;  /* 0x0000000f0400720c */ /* 0x000fe20003fc4070 */
[----:B------:R-:W-:-:S02]  /*87c0*/  VIADD R11, R5, 0x108 ;  /* 0x00000108050b7836 */ /* 0x000fc40000000000 */
[----:B------:R-:W-:Y:S01]  /*87d0*/  @!P3 IMAD.MOV R0, RZ, RZ, -R0 ;  /* 0x000000ffff00b224 */ /* 0x000fe200078e0a00 */
[C---:B------:R-:W-:Y:S01]  /*87e0*/  ISETP.GT.U32.AND P3, PT, R4.reuse, R19, PT ;  /* 0x000000130400720c */ /* 0x040fe20003f64070 */
[----:B------:R-:W-:Y:S01]  /*87f0*/  VIADD R13, R5, 0x10c ;  /* 0x0000010c050d7836 */ /* 0x000fe20000000000 */
[----:B------:R-:W-:Y:S01]  /*8800*/  IABS R14, R11 ;  /* 0x0000000b000e7213 */ /* 0x000fe20000000000 */
[----:B------:R-:W-:Y:S01]  /*8810*/  IMAD.MOV.U32 R3, RZ, RZ, R17 ;  /* 0x000000ffff037224 */ /* 0x000fe200078e0011 */
[----:B------:R0:W-:Y:S01]  /*8820*/  STL [R1+0x368], R0 ;  /* 0x0003680001007387 */ /* 0x0001e20000100800 */
[--C-:B------:R-:W-:Y:S01]  /*8830*/  @!P4 IMAD.IADD R9, R9, 0x1, -R4.reuse ;  /* 0x000000010909c824 */ /* 0x100fe200078e0a04 */
[----:B------:R-:W-:Y:S01]  /*8840*/  IABS R16, R13 ;  /* 0x0000000d00107213 */ /* 0x000fe20000000000 */
[----:B------:R-:W-:Y:S02]  /*8850*/  @!P2 IMAD.MOV R3, RZ, RZ, -R3 ;  /* 0x000000ffff03a224 */ /* 0x000fe400078e0a03 */
[----:B------:R-:W-:Y:S01]  /*8860*/  VIADD R8, R5, 0x10a ;  /* 0x0000010a05087836 */ /* 0x000fe20000000000 */
[----:B------:R-:W-:Y:S01]  /*8870*/  ISETP.GT.U32.AND P4, PT, R4, R9, PT ;  /* 0x000000090400720c */ /* 0x000fe20003f84070 */
[--C-:B------:R-:W-:Y:S01]  /*8880*/  @!P6 IMAD.IADD R15, R15, 0x1, -R4.reuse ;  /* 0x000000010f0fe824 */ /* 0x100fe200078e0a04 */
[----:B------:R1:W-:Y:S01]  /*8890*/  STL [R1+0x2a0], R3 ;  /* 0x0002a00301007387 */ /* 0x0003e20000100800 */
[----:B------:R-:W-:Y:S01]  /*88a0*/  @!P3 IMAD.IADD R19, R19, 0x1, -R4 ;  /* 0x000000011313b824 */ /* 0x000fe200078e0a04 */
[----:B------:R-:W-:Y:S01]  /*88b0*/  IABS R12, R8 ;  /* 0x00000008000c7213 */ /* 0x000fe20000000000 */
[----:B------:R-:W-:Y:S01]  /*88c0*/  IMAD.HI.U32 R17, R6, R14, RZ ;  /* 0x0000000e06117227 */ /* 0x000fe200078e00ff */
[----:B------:R-:W-:-:S02]  /*88d0*/  ISETP.GT.U32.AND P2, PT, R4, R15, PT ;  /* 0x0000000f0400720c */ /* 0x000fc40003f44070 */
[----:B------:R-:W-:Y:S01]  /*88e0*/  ISETP.GE.AND P3, PT, R7, RZ, PT ;  /* 0x000000ff0700720c */ /* 0x000fe20003f66270 */
[----:B0-----:R-:W-:Y:S01]  /*88f0*/  IMAD.MOV.U32 R0, RZ, RZ, R20 ;  /* 0x000000ffff007224 */ /* 0x001fe200078e0014 */
[----:B------:R-:W-:Y:S01]  /*8900*/  ISETP.GE.AND P6, PT, R10, RZ, PT ;  /* 0x000000ff0a00720c */ /* 0x000fe20003fc6270 */
[----:B------:R-:W-:-:S04]  /*8910*/  IMAD.HI.U32 R21, R6, R16, RZ ;  /* 0x0000001006157227 */ /* 0x000fc800078e00ff */
[----:B-1----:R-:W-:Y:S02]  /*8920*/  IMAD.MOV.U32 R3, RZ, RZ, R19 ;  /* 0x000000ffff037224 */ /* 0x002fe400078e0013 */
[----:B------:R-:W-:Y:S02]  /*8930*/  IMAD.MOV R17, RZ, RZ, -R17 ;  /* 0x000000ffff117224 */ /* 0x000fe400078e0a11 */
[----:B------:R-:W-:Y:S02]  /*8940*/  @!P0 IMAD.MOV R0, RZ, RZ, -R0 ;  /* 0x000000ffff008224 */ /* 0x000fe400078e0a00 */
[----:B------:R-:W-:Y:S02]  /*8950*/  IMAD.MOV R21, RZ, RZ, -R21 ;  /* 0x000000ffff157224 */ /* 0x000fe400078e0a15 */
[----:B------:R-:W-:Y:S01]  /*8960*/  @!P1 IMAD.MOV R3, RZ, RZ, -R3 ;  /* 0x000000ffff039224 */ /* 0x000fe200078e0a03 */
[----:B------:R-:W-:Y:S01]  /*8970*/  ISETP.GE.AND P1, PT, R13, RZ, PT ;  /* 0x000000ff0d00720c */ /* 0x000fe20003f26270 */
[----:B------:R-:W-:Y:S01]  /*8980*/  IMAD.HI.U32 R7, R6, R12, RZ ;  /* 0x0000000c06077227 */ /* 0x000fe200078e00ff */
[----:B------:R0:W-:Y:S03]  /*8990*/  STL [R1+0x2a4], R0 ;  /* 0x0002a40001007387 */ /* 0x0001e60000100800 */
[C---:B------:R-:W-:Y:S01]  /*89a0*/  IMAD R13, R4.reuse, R17, R14 ;  /* 0x00000011040d7224 */ /* 0x040fe200078e020e */
[----:B------:R-:W-:Y:S01]  /*89b0*/  STL [R1+0x2dc], R3 ;  /* 0x0002dc0301007387 */ /* 0x000fe20000100800 */
[----:B------:R-:W-:-:S02]  /*89c0*/  IMAD R16, R4, R21, R16 ;  /* 0x0000001504107224 */ /* 0x000fc400078e0210 */
[----:B------:R-:W-:Y:S02]  /*89d0*/  IMAD.MOV R7, RZ, RZ, -R7 ;  /* 0x000000ffff077224 */ /* 0x000fe400078e0a07 */
[----:B------:R-:W-:Y:S01]  /*89e0*/  @!P4 IMAD.IADD R9, R9, 0x1, -R4 ;  /* 0x000000010909c824 */ /* 0x000fe200078e0a04 */
[C---:B------:R-:W-:Y:S01]  /*89f0*/  ISETP.GT.U32.AND P4, PT, R4.reuse, R13, PT ;  /* 0x0000000d0400720c */ /* 0x040fe20003f84070 */
[----:B0-----:R-:W-:Y:S01]  /*8a00*/  IMAD.MOV.U32 R0, RZ, RZ, R18 ;  /* 0x000000ffff007224 */ /* 0x001fe200078e0012 */
[C---:B------:R-:W-:Y:S01]  /*8a10*/  ISETP.GT.U32.AND P0, PT, R4.reuse, R16, PT ;  /* 0x000000100400720c */ /* 0x040fe20003f04070 */
[C---:B------:R-:W-:Y:S02]  /*8a20*/  IMAD R12, R4.reuse, R7, R12 ;  /* 0x00000007040c7224 */ /* 0x040fe400078e020c */
[----:B------:R-:W-:Y:S02]  /*8a30*/  @!P5 IMAD.MOV R0, RZ, RZ, -R0 ;  /* 0x000000ffff00d224 */ /* 0x000fe400078e0a00 */
[----:B------:R-:W-:Y:S01]  /*8a40*/  @!P2 IMAD.IADD R15, R15, 0x1, -R4 ;  /* 0x000000010f0fa824 */ /* 0x000fe200078e0a04 */
[----:B------:R-:W-:Y:S01]  /*8a50*/  ISETP.GT.U32.AND P5, PT, R4, R12, PT ;  /* 0x0000000c0400720c */ /* 0x000fe20003fa4070 */
[C---:B------:R-:W-:Y:S01]  /*8a60*/  VIADD R10, R5.reuse, 0x106 ;  /* 0x00000106050a7836 */ /* 0x040fe20000000000 */
[----:B------:R0:W-:Y:S01]  /*8a70*/  STL [R1+0x348], R0 ;  /* 0x0003480001007387 */ /* 0x0001e20000100800 */
[----:B------:R-:W-:Y:S01]  /*8a80*/  ISETP.GE.AND P2, PT, R8, RZ, PT ;  /* 0x000000ff0800720c */ /* 0x000fe20003f46270 */
[----:B------:R-:W-:-:S02]  /*8a90*/  VIADD R8, R5, 0x104 ;  /* 0x0000010405087836 */ /* 0x000fc40000000000 */
[--C-:B------:R-:W-:Y:S01]  /*8aa0*/  @!P4 IMAD.IADD R13, R13, 0x1, -R4.reuse ;  /* 0x000000010d0dc824 */ /* 0x100fe200078e0a04 */
[----:B------:R-:W-:Y:S01]  /*8ab0*/  IABS R7, R10 ;  /* 0x0000000a00077213 */ /* 0x000fe20000000000 */
[----:B------:R-:W-:Y:S01]  /*8ac0*/  @!P0 IMAD.IADD R16, R16, 0x1, -R4 ;  /* 0x0000000110108824 */ /* 0x000fe200078e0a04 */
[----:B------:R-:W-:Y:S01]  /*8ad0*/  ISETP.GE.AND P0, PT, R11, RZ, PT ;  /* 0x000000ff0b00720c */ /* 0x000fe20003f06270 */
[----:B------:R-:W-:Y:S01]  /*8ae0*/  VIADD R11, R5, 0x102 ;  /* 0x00000102050b7836 */ /* 0x000fe20000000000 */
[----:B------:R-:W-:Y:S01]  /*8af0*/  ISETP.GT.U32.AND P4, PT, R4, R13, PT ;  /* 0x0000000d0400720c */ /* 0x000fe20003f84070 */
[----:B0-----:R-:W-:Y:S01]  /*8b00*/  IMAD.MOV.U32 R0, RZ, RZ, R15 ;  /* 0x000000ffff007224 */ /* 0x001fe200078e000f */
[----:B------:R-:W-:Y:S01]  /*8b10*/  IABS R15, R8 ;  /* 0x00000008000f7213 */ /* 0x000fe20000000000 */
[----:B------:R-:W-:-:S04]  /*8b20*/  IMAD.HI.U32 R14, R6, R7, RZ ;  /* 0x00000007060e7227 */ /* 0x000fc800078e00ff */
[----:B------:R-:W-:Y:S01]  /*8b30*/  @!P3 IMAD.MOV R0, RZ, RZ, -R0 ;  /* 0x000000ffff00b224 */ /* 0x000fe200078e0a00 */
[----:B------:R-:W-:Y:S01]  /*8b40*/  ISETP.GT.U32.AND P3, PT, R4, R16, PT ;  /* 0x000000100400720c */ /* 0x000fe20003f64070 */
[----:B------:R-:W-:Y:S02]  /*8b50*/  @!P5 IMAD.IADD R12, R12, 0x1, -R4 ;  /* 0x000000010c0cd824 */ /* 0x000fe400078e0a04 */
[----:B------:R-:W-:Y:S01]  /*8b60*/  IMAD.MOV R14, RZ, RZ, -R14 ;  /* 0x000000ffff0e7224 */ /* 0x000fe200078e0a0e */
[----:B------:R0:W-:Y:S01]  /*8b70*/  STL [R1+0x34c], R0 ;  /* 0x00034c0001007387 */ /* 0x0001e20000100800 */
[----:B------:R-:W-:Y:S01]  /*8b80*/  @!P4 IMAD.IADD R13, R13, 0x1, -R4 ;  /* 0x000000010d0dc824 */ /* 0x000fe200078e0a04 */
[C---:B------:R-:W-:Y:S01]  /*8b90*/  ISETP.GT.U32.AND P5, PT, R4.reuse, R12, PT ;  /* 0x0000000c0400720c */ /* 0x040fe20003fa4070 */
[----:B------:R-:W-:Y:S01]  /*8ba0*/  IMAD R7, R4, R14, R7 ;  /* 0x0000000e04077224 */ /* 0x000fe200078e0207 */
[----:B------:R-:W-:Y:S01]  /*8bb0*/  IABS R14, R11 ;  /* 0x0000000b000e7213 */ /* 0x000fe20000000000 */
[----:B------:R-:W-:-:S04]  /*8bc0*/  VIADD R21, R5, 0xdc ;  /* 0x000000dc05157836 */ /* 0x000fc80000000000 */
[----:B------:R-:W-:Y:S01]  /*8bd0*/  @!P3 IMAD.IADD R16, R16, 0x1, -R4 ;  /* 0x000000011010b824 */ /* 0x000fe200078e0a04 */
[----:B------:R-:W-:Y:S01]  /*8be0*/  ISETP.GT.U32.AND P3, PT, R4, R7, PT ;  /* 0x000000070400720c */ /* 0x000fe20003f64070 */
[----:B0-----:R-:W-:Y:S01]  /*8bf0*/  IMAD.MOV.U32 R0, RZ, RZ, R9 ;  /* 0x000000ffff007224 */ /* 0x001fe200078e0009 */
[----:B------:R-:W-:Y:S01]  /*8c00*/  IABS R22, R21 ;  /* 0x0000001500167213 */ /* 0x000fe20000000000 */
[----:B------:R-:W-:-:S04]  /*8c10*/  IMAD.HI.U32 R9, R6, R15, RZ ;  /* 0x0000000f06097227 */ /* 0x000fc800078e00ff */
[----:B------:R-:W-:Y:S02]  /*8c20*/  IMAD.MOV R9, RZ, RZ, -R9 ;  /* 0x000000ffff097224 */ /* 0x000fe400078e0a09 */
[----:B------:R-:W-:Y:S01]  /*8c30*/  @!P6 IMAD.MOV R0, RZ, RZ, -R0 ;  /* 0x000000ffff00e224 */ /* 0x000fe200078e0a00 */
[----:B------:R-:W-:Y:S01]  /*8c40*/  ISETP.GE.AND P6, PT, R10, RZ, PT ;  /* 0x000000ff0a00720c */ /* 0x000fe20003fc6270 */
[----:B------:R-:W-:Y:S02]  /*8c50*/  IMAD R15, R4, R9, R15 ;  /* 0x00000009040f7224 */ /* 0x000fe400078e020f */
[----:B------:R-:W-:Y:S01]  /*8c60*/  @!P5 IMAD.IADD R12, R12, 0x1, -R4 ;  /* 0x000000010c0cd824 */ /* 0x000fe200078e0a04 */
[----:B------:R-:W-:Y:S01]  /*8c70*/  ISETP.GE.AND P5, PT, R8, RZ, PT ;  /* 0x000000ff0800720c */ /* 0x000fe20003fa6270 */
[----:B------:R-:W-:Y:S01]  /*8c80*/  VIADD R8, R5, 0x100 ;  /* 0x0000010005087836 */ /* 0x000fe20000000000 */
[----:B------:R-:W-:Y:S01]  /*8c90*/  ISETP.GT.U32.AND P4, PT, R4, R15, PT ;  /* 0x0000000f0400720c */ /* 0x000fe20003f84070 */
[----:B------:R-:W-:Y:S01]  /*8ca0*/  IMAD.HI.U32 R18, R6, R14, RZ ;  /* 0x0000000e06127227 */ /* 0x000fe200078e00ff */
[----:B------:R0:W-:Y:S02]  /*8cb0*/  STL [R1+0x354], R0 ;  /* 0x0003540001007387 */ /* 0x0001e40000100800 */
[----:B------:R-:W-:Y:S01]  /*8cc0*/  IABS R10, R8 ;  /* 0x00000008000a7213 */ /* 0x000fe20000000000 */
[----:B------:R-:W-:-:S02]  /*8cd0*/  IMAD.MOV R18, RZ, RZ, -R18 ;  /* 0x000000ffff127224 */ /* 0x000fc400078e0a12 */
[----:B------:R-:W-:Y:S02]  /*8ce0*/  @!P3 IMAD.IADD R7, R7, 0x1, -R4 ;  /* 0x000000010707b824 */ /* 0x000fe400078e0a04 */
[C---:B------:R-:W-:Y:S02]  /*8cf0*/  IMAD R14, R4.reuse, R18, R14 ;  /* 0x00000012040e7224 */ /* 0x040fe400078e020e */
[----:B------:R-:W-:Y:S01]  /*8d00*/  IMAD.MOV.U32 R3, RZ, RZ, R12 ;  /* 0x000000ffff037224 */ /* 0x000fe200078e000c */
[C---:B------:R-:W-:Y:S01]  /*8d10*/  ISETP.GT.U32.AND P3, PT, R4.reuse, R7, PT ;  /* 0x000000070400720c */ /* 0x040fe20003f64070 */
[----:B0-----:R-:W-:Y:S02]  /*8d20*/  IMAD.MOV.U32 R0, RZ, RZ, R16 ;  /* 0x000000ffff007224 */ /* 0x001fe400078e0010 */
[----:B------:R-:W-:Y:S02]  /*8d30*/  @!P4 IMAD.IADD R15, R15, 0x1, -R4 ;  /* 0x000000010f0fc824 */ /* 0x000fe400078e0a04 */
[----:B------:R-:W-:Y:S01]  /*8d40*/  @!P1 IMAD.MOV R0, RZ, RZ, -R0 ;  /* 0x000000ffff009224 */ /* 0x000fe200078e0a00 */
[----:B------:R-:W-:Y:S01]  /*8d50*/  ISETP.GE.AND P1, PT, R11, RZ, PT ;  /* 0x000000ff0b00720c */ /* 0x000fe20003f26270 */
[----:B------:R-:W-:Y:S01]  /*8d60*/  VIADD R9, R5, 0xfe ;  /* 0x000000fe05097836 */ /* 0x000fe20000000000 */
[----:B------:R-:W-:Y:S01]  /*8d70*/  ISETP.GT.U32.AND P4, PT, R4, R15, PT ;  /* 0x0000000f0400720c */ /* 0x000fe20003f84070 */
[----:B------:R-:W-:Y:S01]  /*8d80*/  IMAD.HI.U32 R11, R6, R10, RZ ;  /* 0x0000000a060b7227 */ /* 0x000fe200078e00ff */
[----:B------:R0:W-:Y:S02]  /*8d90*/  STL [R1+0x350], R0 ;  /* 0x0003500001007387 */ /* 0x0001e40000100800 */
[----:B------:R-:W-:Y:S01]  /*8da0*/  IABS R17, R9 ;  /* 0x0000000900117213 */ /* 0x000fe20000000000 */
[----:B------:R-:W-:Y:S01]  /*8db0*/  @!P2 IMAD.MOV R3, RZ, RZ, -R3 ;  /* 0x000000ffff03a224 */ /* 0x000fe200078e0a03 */
[----:B------:R-:W-:Y:S01]  /*8dc0*/  ISETP.GT.U32.AND P2, PT, R4, R14, PT ;  /* 0x0000000e0400720c */ /* 0x000fe20003f44070 */
[----:B------:R-:W-:-:S02]  /*8dd0*/  IMAD.MOV R11, RZ, RZ, -R11 ;  /* 0x000000ffff0b7224 */ /* 0x000fc400078e0a0b */
[----:B------:R-:W-:Y:S01]  /*8de0*/  IMAD.HI.U32 R12, R6, R17, RZ ;  /* 0x00000011060c7227 */ /* 0x000fe200078e00ff */
[----:B------:R1:W-:Y:S03]  /*8df0*/  STL [R1+0x31c], R3 ;  /* 0x00031c0301007387 */ /* 0x0003e60000100800 */
[C---:B------:R-:W-:Y:S02]  /*8e00*/  IMAD R10, R4.reuse, R11, R10 ;  /* 0x0000000b040a7224 */ /* 0x040fe400078e020a */
[----:B------:R-:W-:Y:S02]  /*8e10*/  @!P4 IMAD.IADD R15, R15, 0x1, -R4 ;  /* 0x000000010f0fc824 */ /* 0x000fe400078e0a04 */
[----:B------:R-:W-:Y:S01]  /*8e20*/  IMAD.MOV R12, RZ, RZ, -R12 ;  /* 0x000000ffff0c7224 */ /* 0x000fe200078e0a0c */
[----:B------:R-:W-:Y:S01]  /*8e30*/  ISETP.GT.U32.AND P4, PT, R4, R10, PT ;  /* 0x0000000a0400720c */ /* 0x000fe20003f84070 */
[--C-:B------:R-:W-:Y:S01]  /*8e40*/  @!P3 IMAD.IADD R7, R7, 0x1, -R4.reuse ;  /* 0x000000010707b824 */ /* 0x100fe200078e0a04 */
[----:B------:R-:W-:Y:S01]  /*8e50*/  ISETP.GE.AND P3, PT, R9, RZ, PT ;  /* 0x000000ff0900720c */ /* 0x000fe20003f66270 */
[----:B------:R-:W-:-:S02]  /*8e60*/  @!P2 IMAD.IADD R14, R14, 0x1, -R4 ;  /* 0x000000010e0ea824 */ /* 0x000fc400078e0a04 */
[----:B0-----:R-:W-:Y:S02]  /*8e70*/  IMAD.MOV.U32 R0, RZ, RZ, R13 ;  /* 0x000000ffff007224 */ /* 0x001fe400078e000d */
[C---:B------:R-:W-:Y:S01]  /*8e80*/  IMAD R17, R4.reuse, R12, R17 ;  /* 0x0000000c04117224 */ /* 0x040fe200078e0211 */
[----:B------:R-:W-:Y:S01]  /*8e90*/  ISETP.GT.U32.AND P2, PT, R4, R14, PT ;  /* 0x0000000e0400720c */ /* 0x000fe20003f44070 */
[----:B-1----:R-:W-:Y:S02]  /*8ea0*/  IMAD.MOV.U32 R3, RZ, RZ, R7 ;  /* 0x000000ffff037224 */ /* 0x002fe400078e0007 */
[----:B------:R-:W-:Y:S01]  /*8eb0*/  @!P0 IMAD.MOV R0, RZ, RZ, -R0 ;  /* 0x000000ffff008224 */ /* 0x000fe200078e0a00 */
[----:B------:R-:W-:Y:S01]  /*8ec0*/  ISETP.GE.AND P0, PT, R8, RZ, PT ;  /* 0x000000ff0800720c */ /* 0x000fe20003f06270 */
[----:B------:R-:W-:Y:S01]  /*8ed0*/  @!P6 IMAD.MOV R3, RZ, RZ, -R3 ;  /* 0x000000ffff03e224 */ /* 0x000fe200078e0a03 */
[----:B------:R-:W-:Y:S01]  /*8ee0*/  ISETP.GT.U32.AND P6, PT, R4, R17, PT ;  /* 0x000000110400720c */ /* 0x000fe20003fc4070 */
[----:B------:R-:W-:Y:S01]  /*8ef0*/  @!P4 IMAD.IADD R10, R10, 0x1, -R4 ;  /* 0x000000010a0ac824 */ /* 0x000fe200078e0a04 */
[----:B------:R0:W-:Y:S01]  /*8f00*/  STL [R1+0x324], R0 ;  /* 0x0003240001007387 */ /* 0x0001e20000100800 */
[----:B------:R-:W-:-:S02]  /*8f10*/  VIADD R13, R5, 0xfc ;  /* 0x000000fc050d7836 */ /* 0x000fc40000000000 */
[C---:B------:R-:W-:Y:S01]  /*8f20*/  VIADD R12, R5.reuse, 0xfa ;  /* 0x000000fa050c7836 */ /* 0x040fe20000000000 */
[----:B------:R-:W-:Y:S01]  /*8f30*/  ISETP.GT.U32.AND P4, PT, R4, R10, PT ;  /* 0x0000000a0400720c */ /* 0x000fe20003f84070 */
[--C-:B------:R-:W-:Y:S01]  /*8f40*/  @!P2 IMAD.IADD R14, R14, 0x1, -R4.reuse ;  /* 0x000000010e0ea824 */ /* 0x100fe200078e0a04 */
[----:B------:R-:W-:Y:S01]  /*8f50*/  IABS R9, R13 ;  /* 0x0000000d00097213 */ /* 0x000fe20000000000 */
[----:B------:R-:W-:Y:S01]  /*8f60*/  STL [R1+0x340], R3 ;  /* 0x0003400301007387 */ /* 0x000fe20000100800 */
[----:B------:R-:W-:Y:S01]  /*8f70*/  IABS R11, R12 ;  /* 0x0000000c000b7213 */ /* 0x000fe20000000000 */
[----:B------:R-:W-:Y:S01]  /*8f80*/  VIADD R8, R5, 0xf8 ;  /* 0x000000f805087836 */ /* 0x000fe20000000000 */
[----:B------:R-:W-:Y:S01]  /*8f90*/  ISETP.GE.AND P2, PT, R12, RZ, PT ;  /* 0x000000ff0c00720c */ /* 0x000fe20003f46270 */
[----:B0-----:R-:W-:Y:S02]  /*8fa0*/  IMAD.MOV.U32 R0, RZ, RZ, R15 ;  /* 0x000000ffff007224 */ /* 0x001fe400078e000f */
[----:B------:R-:W-:Y:S01]  /*8fb0*/  @!P6 IMAD.IADD R17, R17, 0x1, -R4 ;  /* 0x000000011111e824 */ /* 0x000fe200078e0a04 */
[----:B------:R-:W-:Y:S01]  /*8fc0*/  IABS R7, R8 ;  /* 0x0000000800077213 */ /* 0x000fe20000000000 */
[----:B------:R-:W-:Y:S01]  /*8fd0*/  @!P5 IMAD.MOV R0, RZ, RZ, -R0 ;  /* 0x000000ffff00d224 */ /* 0x000fe200078e0a00 */
[----:B------:R-:W-:Y:S01]  /*8fe0*/  ISETP.GE.AND P5, PT, R13, RZ, PT ;  /* 0x000000ff0d00720c */ /* 0x000fe20003fa6270 */
[----:B------:R-:W-:Y:S01]  /*8ff0*/  IMAD.HI.U32 R15, R6, R9, RZ ;  /* 0x00000009060f7227 */ /* 0x000fe200078e00ff */
[----:B------:R-:W-:-:S02]  /*9000*/  ISETP.GT.U32.AND P6, PT, R4, R17, PT ;  /* 0x000000110400720c */ /* 0x000fc40003fc4070 */
[----:B------:R0:W-:Y:S01]  /*9010*/  STL [R1+0x334], R0 ;  /* 0x0003340001007387 */ /* 0x0001e20000100800 */
[----:B------:R-:W-:-:S04]  /*9020*/  IMAD.HI.U32 R12, R6, R11, RZ ;  /* 0x0000000b060c7227 */ /* 0x000fc800078e00ff */
[----:B------:R-:W-:Y:S02]  /*9030*/  IMAD.MOV R15, RZ, RZ, -R15 ;  /* 0x000000ffff0f7224 */ /* 0x000fe400078e0a0f */
[----:B------:R-:W-:Y:S02]  /*9040*/  IMAD.MOV R12, RZ, RZ, -R12 ;  /* 0x000000ffff0c7224 */ /* 0x000fe400078e0a0c */
[----:B------:R-:W-:Y:S02]  /*9050*/  @!P4 IMAD.IADD R10, R10, 0x1, -R4 ;  /* 0x000000010a0ac824 */ /* 0x000fe400078e0a04 */
[----:B0-----:R-:W-:Y:S02]  /*9060*/  IMAD.MOV.U32 R0, RZ, RZ, R14 ;  /* 0x000000ffff007224 */ /* 0x001fe400078e000e */
[----:B------:R-:W-:Y:S02]  /*9070*/  IMAD R9, R4, R15, R9 ;  /* 0x0000000f04097224 */ /* 0x000fe400078e0209 */
[----:B------:R-:W-:Y:S01]  /*9080*/  @!P1 IMAD.MOV R0, RZ, RZ, -R0 ;  /* 0x000000ffff009224 */ /* 0x000fe200078e0a00 */
[----:B------:R-:W-:Y:S01]  /*9090*/  ISETP.GE.AND P1, PT, R8, RZ, PT ;  /* 0x000000ff0800720c */ /* 0x000fe20003f26270 */
[C---:B------:R-:W-:Y:S01]  /*90a0*/  IMAD R8, R4.reuse, R12, R11 ;  /* 0x0000000c04087224 */ /* 0x040fe200078e020b */
[----:B------:R-:W-:Y:S01]  /*90b0*/  ISETP.GT.U32.AND P4, PT, R4, R9, PT ;  /* 0x000000090400720c */ /* 0x000fe20003f84070 */
[----:B------:R-:W-:Y:S01]  /*90c0*/  IMAD.HI.U32 R13, R6, R7, RZ ;  /* 0x00000007060d7227 */ /* 0x000fe200078e00ff */
[----:B------:R0:W-:Y:S03]  /*90d0*/  STL [R1+0x32c], R0 ;  /* 0x00032c0001007387 */ /* 0x0001e60000100800 */
[----:B------:R-:W-:-:S02]  /*90e0*/  IMAD.MOV R13, RZ, RZ, -R13 ;  /* 0x000000ffff0d7224 */ /* 0x000fc400078e0a0d */
[----:B------:R-:W-:Y:S02]  /*90f0*/  @!P6 IMAD.IADD R17, R17, 0x1, -R4 ;  /* 0x000000011111e824 */ /* 0x000fe400078e0a04 */
[C---:B------:R-:W-:Y:S02]  /*9100*/  IMAD R7, R4.reuse, R13, R7 ;  /* 0x0000000d04077224 */ /* 0x040fe400078e0207 */
[----:B------:R-:W-:Y:S02]  /*9110*/  VIADD R13, R5, 0xf6 ;  /* 0x000000f6050d7836 */ /* 0x000fe40000000000 */
[----:B0-----:R-:W-:Y:S02]  /*9120*/  IMAD.MOV.U32 R0, RZ, RZ, R10 ;  /* 0x000000ffff007224 */ /* 0x001fe400078e000a */
[----:B------:R-:W-:Y:S01]  /*9130*/  @!P4 IMAD.IADD R9, R9, 0x1, -R4 ;  /* 0x000000010909c824 */ /* 0x000fe200078e0a04 */
[----:B------:R-:W-:Y:S01]  /*9140*/  ISETP.GE.AND P6, PT, R13, RZ, PT ;  /* 0x000000ff0d00720c */ /* 0x000fe20003fc6270 */
[----:B------:R-:W-:Y:S01]  /*9150*/  @!P0 IMAD.MOV R0, RZ, RZ, -R0 ;  /* 0x000000ffff008224 */ /* 0x000fe200078e0a00 */
[C---:B------:R-:W-:Y:S01]  /*9160*/  ISETP.GT.U32.AND P0, PT, R4.reuse, R8, PT ;  /* 0x000000080400720c */ /* 0x040fe20003f04070 */
[C---:B------:R-:W-:Y:S01]  /*9170*/  VIADD R10, R5.reuse, 0xf4 ;  /* 0x000000f4050a7836 */ /* 0x040fe20000000000 */
[----:B------:R-:W-:Y:S01]  /*9180*/  IABS R13, R13 ;  /* 0x0000000d000d7213 */ /* 0x000fe20000000000 */
[C---:B------:R-:W-:Y:S01]  /*9190*/  VIADD R12, R5.reuse, 0xf0 ;  /* 0x000000f0050c7836 */ /* 0x040fe20000000000 */
[----:B------:R0:W-:Y:S01]  /*91a0*/  STL [R1+0x330], R0 ;  /* 0x0003300001007387 */ /* 0x0001e20000100800 */
[----:B------:R-:W-:Y:S01]  /*91b0*/  ISETP.GT.U32.AND P4, PT, R4, R9, PT ;  /* 0x000000090400720c */ /* 0x000fe20003f84070 */
[----:B------:R-:W-:Y:S01]  /*91c0*/  VIADD R11, R5, 0xf2 ;  /* 0x000000f2050b7836 */ /* 0x000fe20000000000 */
[----:B------:R-:W-:Y:S01]  /*91d0*/  IABS R14, R10 ;  /* 0x0000000a000e7213 */ /* 0x000fe20000000000 */
[----:B------:R-:W-:Y:S01]  /*91e0*/  IMAD.HI.U32 R25, R6, R22, RZ ;  /* 0x0000001606197227 */ /* 0x000fe200078e00ff */
[----:B------:R-:W-:-:S02]  /*91f0*/  IABS R16, R12 ;  /* 0x0000000c00107213 */ /* 0x000fc40000000000 */
[----:B------:R-:W-:Y:S01]  /*9200*/  IABS R15, R11 ;  /* 0x0000000b000f7213 */ /* 0x000fe20000000000 */
[----:B------:R-:W-:-:S04]  /*9210*/  IMAD.HI.U32 R18, R6, R14, RZ ;  /* 0x0000000e06127227 */ /* 0x000fc800078e00ff */
[----:B0-----:R-:W-:Y:S02]  /*9220*/  IMAD.MOV.U32 R0, RZ, RZ, R17 ;  /* 0x000000ffff007224 */ /* 0x001fe400078e0011 */
[----:B------:R-:W-:Y:S02]  /*9230*/  @!P0 IMAD.IADD R8, R8, 0x1, -R4 ;  /* 0x0000000108088824 */ /* 0x000fe400078e0a04 */
[----:B------:R-:W-:Y:S01]  /*9240*/  @!P3 IMAD.MOV R0, RZ, RZ, -R0 ;  /* 0x000000ffff00b224 */ /* 0x000fe200078e0a00 */
[----:B------:R-:W-:Y:S01]  /*9250*/  ISETP.GT.U32.AND P3, PT, R4, R7, PT ;  /* 0x000000070400720c */ /* 0x000fe20003f64070 */
[----:B------:R-:W-:Y:S01]  /*9260*/  IMAD.HI.U32 R17, R6, R13, RZ ;  /* 0x0000000d06117227 */ /* 0x000fe200078e00ff */
[----:B------:R-:W-:Y:S02]  /*9270*/  ISETP.GT.U32.AND P0, PT, R4, R8, PT ;  /* 0x000000080400720c */ /* 0x000fe40003f04070 */
[----:B------:R0:W-:Y:S01]  /*9280*/  STL [R1+0x328], R0 ;  /* 0x0003280001007387 */ /* 0x0001e20000100800 */
[----:B------:R-:W-:-:S02]  /*9290*/  IMAD.MOV R17, RZ, RZ, -R17 ;  /* 0x000000ffff117224 */ /* 0x000fc400078e0a11 */
[--C-:B------:R-:W-:Y:S01]  /*92a0*/  @!P4 IMAD.IADD R9, R9, 0x1, -R4.reuse ;  /* 0x000000010909c824 */ /* 0x100fe200078e0a04 */
[----:B------:R-:W-:Y:S01]  /*92b0*/  ISETP.GE.AND P4, PT, R10, RZ, PT ;  /* 0x000000ff0a00720c */ /* 0x000fe20003f86270 */
[----:B------:R-:W-:Y:S02]  /*92c0*/  IMAD R13, R4, R17, R13 ;  /* 0x00000011040d7224 */ /* 0x000fe400078e020d */
[----:B------:R-:W-:Y:S02]  /*92d0*/  IMAD.MOV.U32 R3, RZ, RZ, R9 ;  /* 0x000000ffff037224 */ /* 0x000fe400078e0009 */
[--C-:B------:R-:W-:Y:S02]  /*92e0*/  @!P3 IMAD.IADD R7, R7, 0x1, -R4.reuse ;  /* 0x000000010707b824 */ /* 0x100fe400078e0a04 */
[----:B------:R-:W-:Y:S01]  /*92f0*/  @!P0 IMAD.IADD R8, R8, 0x1, -R4 ;  /* 0x0000000108088824 */ /* 0x000fe200078e0a04 */
[C---:B------:R-:W-:Y:S01]  /*9300*/  ISETP.GT.U32.AND P0, PT, R4.reuse, R13, PT ;  /* 0x0000000d0400720c */ /* 0x040fe20003f04070 */
[----:B------:R-:W-:Y:S01]  /*9310*/  IMAD.MOV R18, RZ, RZ, -R18 ;  /* 0x000000ffff127224 */ /* 0x000fe200078e0a12 */
[----:B------:R-:W-:Y:S01]  /*9320*/  ISETP.GT.U32.AND P3, PT, R4, R7, PT ;  /* 0x000000070400720c */ /* 0x000fe20003f64070 */
[----:B0-----:R-:W-:-:S02]  /*9330*/  IMAD.MOV.U32 R0, RZ, RZ, R8 ;  /* 0x000000ffff007224 */ /* 0x001fc400078e0008 */
[----:B------:R-:W-:-:S04]  /*9340*/  IMAD.HI.U32 R10, R6, R16, RZ ;  /* 0x00000010060a7227 */ /* 0x000fc800078e00ff */
[----:B------:R-:W-:Y:S02]  /*9350*/  @!P5 IMAD.MOV R3, RZ, RZ, -R3 ;  /* 0x000000ffff03d224 */ /* 0x000fe400078e0a03 */
[----:B------:R-:W-:Y:S01]  /*9360*/  @!P2 IMAD.MOV R0, RZ, RZ, -R0 ;  /* 0x000000ffff00a224 */ /* 0x000fe200078e0a00 */
[----:B------:R-:W-:Y:S01]  /*9370*/  ISETP.GE.AND P2, PT, R11, RZ, PT ;  /* 0x000000ff0b00720c */ /* 0x000fe20003f46270 */
[C---:B------:R-:W-:Y:S01]  /*9380*/  IMAD R14, R4.reuse, R18, R14 ;  /* 0x00000012040e7224 */ /* 0x040fe200078e020e */
[----:B------:R-:W-:Y:S01]  /*9390*/  STL [R1+0x310], R3 ;  /* 0x0003100301007387 */ /* 0x000fe20000100800 */
[----:B------:R-:W-:Y:S02]  /*93a0*/  IMAD.MOV R9, RZ, RZ, -R10 ;  /* 0x000000ffff097224 */ /* 0x000fe400078e0a0a */
[----:B------:R-:W-:Y:S01]  /*93b0*/  @!P3 IMAD.IADD R7, R7, 0x1, -R4 ;  /* 0x000000010707b824 */ /* 0x000fe200078e0a04 */
[----:B------:R0:W-:Y:S01]  /*93c0*/  STL [R1+0x30c], R0 ;  /* 0x00030c0001007387 */ /* 0x0001e20000100800 */
[C---:B------:R-:W-:Y:S01]  /*93d0*/  IMAD R9, R4.reuse, R9, R16 ;  /* 0x0000000904097224 */ /* 0x040fe200078e0210 */
[----:B------:R-:W-:Y:S01]  /*93e0*/  ISETP.GT.U32.AND P5, PT, R4, R14, PT ;  /* 0x0000000e0400720c */ /* 0x000fe20003fa4070 */
[----:B------:R-:W-:-:S04]  /*93f0*/  IMAD.HI.U32 R19, R6, R15, RZ ;  /* 0x0000000f06137227 */ /* 0x000fc800078e00ff */
[----:B------:R-:W-:Y:S02]  /*9400*/  @!P0 IMAD.IADD R13, R13, 0x1, -R4 ;  /* 0x000000010d0d8824 */ /* 0x000fe400078e0a04 */
[----:B------:R-:W-:Y:S02]  /*9410*/  IMAD.MOV R19, RZ, RZ, -R19 ;  /* 0x000000ffff137224 */ /* 0x000fe400078e0a13 */
[----:B0-----:R-:W-:Y:S01]  /*9420*/  IMAD.MOV.U32 R0, RZ, RZ, R7 ;  /* 0x000000ffff007224 */ /* 0x001fe200078e0007 */
[C---:B------:R-:W-:Y:S01]  /*9430*/  ISETP.GT.U32.AND P0, PT, R4.reuse, R13, PT ;  /* 0x0000000d0400720c */ /* 0x040fe20003f04070 */
[C---:B------:R-:W-:Y:S02]  /*9440*/  IMAD R15, R4.reuse, R19, R15 ;  /* 0x00000013040f7224 */ /* 0x040fe400078e020f */
[----:B------:R-:W-:Y:S01]  /*9450*/  @!P1 IMAD.MOV R0, RZ, RZ, -R0 ;  /* 0x000000ffff009224 */ /* 0x000fe200078e0a00 */
[C---:B------:R-:W-:Y:S01]  /*9460*/  ISETP.GT.U32.AND P1, PT, R4.reuse, R9, PT ;  /* 0x000000090400720c */ /* 0x040fe20003f24070 */
[C---:B------:R-:W-:Y:S01]  /*9470*/  VIADD R8, R5.reuse, 0xee ;  /* 0x000000ee05087836 */ /* 0x040fe20000000000 */
[----:B------:R-:W-:Y:S01]  /*9480*/  ISETP.GT.U32.AND P3, PT, R4, R15, PT ;  /* 0x0000000f0400720c */ /* 0x000fe20003f64070 */
[C---:B------:R-:W-:Y:S01]  /*9490*/  VIADD R10, R5.reuse, 0xec ;  /* 0x000000ec050a7836 */ /* 0x040fe20000000000 */
[----:B------:R0:W-:Y:S01]  /*94a0*/  STL [R1+0x308], R0 ;  /* 0x0003080001007387 */ /* 0x0001e20000100800 */
[--C-:B------:R-:W-:Y:S01]  /*94b0*/  @!P5 IMAD.IADD R14, R14, 0x1, -R4.reuse ;  /* 0x000000010e0ed824 */ /* 0x100fe200078e0a04 */
[----:B------:R-:W-:Y:S01]  /*94c0*/  IABS R16, R8 ;  /* 0x0000000800107213 */ /* 0x000fe20000000000 */
[----:B------:R-:W-:Y:S01]  /*94d0*/  VIADD R11, R5, 0xea ;  /* 0x000000ea050b7836 */ /* 0x000fe20000000000 */
[----:B------:R-:W-:Y:S01]  /*94e0*/  IABS R17, R10 ;  /* 0x0000000a00117213 */ /* 0x000fe20000000000 */
[----:B------:R-:W-:Y:S01]  /*94f0*/  @!P0 IMAD.IADD R13, R13, 0x1, -R4 ;  /* 0x000000010d0d8824 */ /* 0x000fe200078e0a04 */
[----:B------:R-:W-:Y:S01]  /*9500*/  ISETP.GT.U32.AND P5, PT, R4, R14, PT ;  /* 0x0000000e0400720c */ /* 0x000fe20003fa4070 */
[----:B------:R-:W-:Y:S01]  /*9510*/  IMAD.HI.U32 R18, R6, R16, RZ ;  /* 0x0000001006127227 */ /* 0x000fe200078e00ff */
[----:B------:R-:W-:-:S02]  /*9520*/  IABS R7, R11 ;  /* 0x0000000b00077213 */ /* 0x000fc40000000000 */
[----:B------:R-:W-:Y:S01]  /*9530*/  ISETP.GE.AND P0, PT, R12, RZ, PT ;  /* 0x000000ff0c00720c */ /* 0x000fe20003f06270 */
[----:B------:R-:W-:Y:S02]  /*9540*/  @!P1 IMAD.IADD R9, R9, 0x1, -R4 ;  /* 0x0000000109099824 */ /* 0x000fe400078e0a04 */
[----:B------:R-:W-:Y:S02]  /*9550*/  IMAD.MOV R18, RZ, RZ, -R18 ;  /* 0x000000ffff127224 */ /* 0x000fe400078e0a12 */
[----:B------:R-:W-:Y:S01]  /*9560*/  IMAD.HI.U32 R12, R6, R17, RZ ;  /* 0x00000011060c7227 */ /* 0x000fe200078e00ff */
[----:B------:R-:W-:-:S03]  /*9570*/  ISETP.GT.U32.AND P1, PT, R4, R9, PT ;  /* 0x000000090400720c */ /* 0x000fc60003f24070 */
[----:B------:R-:W-:Y:S02]  /*9580*/  IMAD.MOV.U32 R3, RZ, RZ, R13 ;  /* 0x000000ffff037224 */ /* 0x000fe400078e000d */
[----:B------:R-:W-:-:S04]  /*9590*/  IMAD.HI.U32 R13, R6, R7, RZ ;  /* 0x00000007060d7227 */ /* 0x000fc800078e00ff */
[----:B------:R-:W-:Y:S02]  /*95a0*/  @!P3 IMAD.IADD R15, R15, 0x1, -R4 ;  /* 0x000000010f0fb824 */ /* 0x000fe400078e0a04 */
[C---:B------:R-:W-:Y:S02]  /*95b0*/  IMAD R16, R4.reuse, R18, R16 ;  /* 0x0000001204107224 */ /* 0x040fe400078e0210 */
[----:B------:R-:W-:Y:S01]  /*95c0*/  IMAD.MOV R12, RZ, RZ, -R12 ;  /* 0x000000ffff0c7224 */ /* 0x000fe200078e0a0c */
[----:B------:R-:W-:Y:S01]  /*95d0*/  ISETP.GT.U32.AND P3, PT, R4, R15, PT ;  /* 0x0000000f0400720c */ /* 0x000fe20003f64070 */
[----:B------:R-:W-:Y:S01]  /*95e0*/  @!P6 IMAD.MOV R3, RZ, RZ, -R3 ;  /* 0x000000ffff03e224 */ /* 0x000fe200078e0a03 */
[----:B------:R-:W-:Y:S01]  /*95f0*/  ISETP.GE.AND P6, PT, R8, RZ, PT ;  /* 0x000000ff0800720c */ /* 0x000fe20003fc6270 */
[----:B------:R-:W-:Y:S02]  /*9600*/  IMAD.MOV R8, RZ, RZ, -R13 ;  /* 0x000000ffff087224 */ /* 0x000fe400078e0a0d */
[--C-:B------:R-:W-:Y:S01]  /*9610*/  @!P5 IMAD.IADD R14, R14, 0x1, -R4.reuse ;  /* 0x000000010e0ed824 */ /* 0x100fe200078e0a04 */
[C---:B------:R-:W-:Y:S01]  /*9620*/  ISETP.GT.U32.AND P5, PT, R4.reuse, R16, PT ;  /* 0x000000100400720c */ /* 0x040fe20003fa4070 */
[----:B------:R-:W-:Y:S01]  /*9630*/  IMAD R13, R4, R12, R17 ;  /* 0x0000000c040d7224 */ /* 0x000fe200078e0211 */
[----:B------:R1:W-:Y:S01]  /*9640*/  STL [R1+0x304], R3 ;  /* 0x0003040301007387 */ /* 0x0003e20000100800 */
[----:B------:R-:W-:-:S02]  /*9650*/  @!P1 IMAD.IADD R9, R9, 0x1, -R4 ;  /* 0x0000000109099824 */ /* 0x000fc400078e0a04 */
[----:B0-----:R-:W-:Y:S01]  /*9660*/  IMAD.MOV.U32 R0, RZ, RZ, R14 ;  /* 0x000000ffff007224 */ /* 0x001fe200078e000e */
[C---:B------:R-:W-:Y:S01]  /*9670*/  ISETP.GT.U32.AND P1, PT, R4.reuse, R13, PT ;  /* 0x0000000d0400720c */ /* 0x040fe20003f24070 */
[----:B------:R-:W-:Y:S02]  /*9680*/  IMAD R8, R4, R8, R7 ;  /* 0x0000000804087224 */ /* 0x000fe400078e0207 */
[--C-:B------:R-:W-:Y:S01]  /*9690*/  @!P3 IMAD.IADD R15, R15, 0x1, -R4.reuse ;  /* 0x000000010f0fb824 */ /* 0x100fe200078e0a04 */
[----:B------:R-:W-:Y:S01]  /*96a0*/  ISETP.GE.AND P3, PT, R11, RZ, PT ;  /* 0x000000ff0b00720c */ /* 0x000fe20003f66270 */
[C---:B------:R-:W-:Y:S02]  /*96b0*/  VIADD R7, R5.reuse, 0xe8 ;  /* 0x000000e805077836 */ /* 0x040fe40000000000 */
[----:B------:R-:W-:Y:S02]  /*96c0*/  @!P5 IMAD.IADD R16, R16, 0x1, -R4 ;  /* 0x000000011010d824 */ /* 0x000fe400078e0a04 */
[----:B------:R-:W-:Y:S01]  /*96d0*/  @!P4 IMAD.MOV R0, RZ, RZ, -R0 ;  /* 0x000000ffff00c224 */ /* 0x000fe200078e0a00 */
[----:B------:R-:W-:Y:S01]  /*96e0*/  ISETP.GE.AND P4, PT, R10, RZ, PT ;  /* 0x000000ff0a00720c */ /* 0x000fe20003f86270 */
[----:B-1----:R-:W-:Y:S01]  /*96f0*/  IMAD.MOV.U32 R3, RZ, RZ, R15 ;  /* 0x000000ffff037224 */ /* 0x002fe200078e000f */
[----:B------:R-:W-:Y:S01]  /*9700*/  ISETP.GT.U32.AND P5, PT, R4, R16, PT ;  /* 0x000000100400720c */ /* 0x000fe20003fa4070 */
[----:B------:R-:W-:Y:S01]  /*9710*/  VIADD R10, R5, 0xe6 ;  /* 0x000000e6050a7836 */ /* 0x000fe20000000000 */
[----:B------:R-:W-:Y:S01]  /*9720*/  IABS R15, R7 ;  /* 0x00000007000f7213 */ /* 0x000fe20000000000 */
[----:B------:R-:W-:Y:S01]  /*9730*/  @!P1 IMAD.IADD R13, R13, 0x1, -R4 ;  /* 0x000000010d0d9824 */ /* 0x000fe200078e0a04 */
[----:B------:R0:W-:Y:S01]  /*9740*/  STL [R1+0x2e0], R0 ;  /* 0x0002e00001007387 */ /* 0x0001e20000100800 */
[----:B------:R-:W-:Y:S01]  /*9750*/  @!P2 IMAD.MOV R3, RZ, RZ, -R3 ;  /* 0x000000ffff03a224 */ /* 0x000fe200078e0a03 */
[----:B------:R-:W-:Y:S01]  /*9760*/  IABS R14, R10 ;  /* 0x0000000a000e7213 */ /* 0x000fe20000000000 */
[----:B------:R-:W-:Y:S01]  /*9770*/  IMAD.HI.U32 R12, R6, R15, RZ ;  /* 0x0000000f060c7227 */ /* 0x000fe200078e00ff */
[----:B------:R-:W-:-:S02]  /*9780*/  ISETP.GT.U32.AND P1, PT, R4, R13, PT ;  /* 0x0000000d0400720c */ /* 0x000fc40003f24070 */
[----:B------:R1:W-:Y:S01]  /*9790*/  STL [R1+0x2f0], R3 ;  /* 0x0002f00301007387 */ /* 0x0003e20000100800 */
[----:B------:R-:W-:Y:S01]  /*97a0*/  IMAD.MOV R12, RZ, RZ, -R12 ;  /* 0x000000ffff0c7224 */ /* 0x000fe200078e0a0c */
[----:B------:R-:W-:Y:S01]  /*97b0*/  ISETP.GE.AND P2, PT, R7, RZ, PT ;  /* 0x000000ff0700720c */ /* 0x000fe20003f46270 */
[----:B------:R-:W-:Y:S01]  /*97c0*/  @!P5 IMAD.IADD R16, R16, 0x1, -R4 ;  /* 0x000000011010d824 */ /* 0x000fe200078e0a04 */
[----:B------:R-:W-:Y:S01]  /*97d0*/  ISETP.GT.U32.AND P5, PT, R4, R8, PT ;  /* 0x000000080400720c */ /* 0x000fe20003fa4070 */
[----:B0-----:R-:W-:Y:S02]  /*97e0*/  IMAD.MOV.U32 R0, RZ, RZ, R9 ;  /* 0x000000ffff007224 */ /* 0x001fe400078e0009 */
[----:B------:R-:W-:-:S04]  /*97f0*/  IMAD.HI.U32 R9, R6, R14, RZ ;  /* 0x0000000e06097227 */ /* 0x000fc800078e00ff */
[----:B------:R-:W-:Y:S02]  /*9800*/  IMAD.MOV R9, RZ, RZ, -R9 ;  /* 0x000000ffff097224 */ /* 0x000fe400078e0a09 */
[C---:B------:R-:W-:Y:S02]  /*9810*/  IMAD R15, R4.reuse, R12, R15 ;  /* 0x0000000c040f7224 */ /* 0x040fe400078e020f */
[C---:B------:R-:W-:Y:S02]  /*9820*/  IMAD R14, R4.reuse, R9, R14 ;  /* 0x00000009040e7224 */ /* 0x040fe400078e020e */
[----:B------:R-:W-:Y:S01]  /*9830*/  @!P1 IMAD.IADD R13, R13, 0x1, -R4 ;  /* 0x000000010d0d9824 */ /* 0x000fe200078e0a04 */
[----:B------:R-:W-:Y:S01]  /*9840*/  ISETP.GT.U32.AND P1, PT, R4, R15, PT ;  /* 0x0000000f0400720c */ /* 0x000fe20003f24070 */
[----:B-1----:R-:W-:Y:S02]  /*9850*/  IMAD.MOV.U32 R3, RZ, RZ, R16 ;  /* 0x000000ffff037224 */ /* 0x002fe400078e0010 */
[----:B------:R-:W-:-:S02]  /*9860*/  VIADD R11, R5, 0xe2 ;  /* 0x000000e2050b7836 */ /* 0x000fc40000000000 */
[----:B------:R-:W-:Y:S01]  /*9870*/  @!P6 IMAD.MOV R3, RZ, RZ, -R3 ;  /* 0x000000ffff03e224 */ /* 0x000fe200078e0a03 */
[----:B------:R-:W-:Y:S01]  /*9880*/  ISETP.GT.U32.AND P6, PT, R4, R14, PT ;  /* 0x0000000e0400720c */ /* 0x000fe20003fc4070 */
[C---:B------:R-:W-:Y:S01]  /*9890*/  VIADD R7, R5.reuse, 0xe4 ;  /* 0x000000e405077836 */ /* 0x040fe20000000000 */
[----:B------:R-:W-:Y:S01]  /*98a0*/  IABS R19, R11 ;  /* 0x0000000b00137213 */ /* 0x000fe20000000000 */
[----:B------:R-:W-:Y:S01]  /*98b0*/  @!P0 IMAD.MOV R0, RZ, RZ, -R0 ;  /* 0x000000ffff008224 */ /* 0x000fe200078e0a00 */
[----:B------:R-:W-:Y:S01]  /*98c0*/  ISETP.GE.AND P0, PT, R10, RZ, PT ;  /* 0x000000ff0a00720c */ /* 0x000fe20003f06270 */
[----:B------:R-:W-:Y:S01]  /*98d0*/  VIADD R17, R5, 0xe0 ;  /* 0x000000e005117836 */ /* 0x000fe20000000000 */
[----:B------:R-:W-:Y:S01]  /*98e0*/  IABS R10, R7 ;  /* 0x00000007000a7213 */ /* 0x000fe20000000000 */
[----:B------:R-:W-:Y:S01]  /*98f0*/  @!P1 IMAD.IADD R15, R15, 0x1, -R4 ;  /* 0x000000010f0f9824 */ /* 0x000fe200078e0a04 */
[----:B------:R0:W-:Y:S01]  /*9900*/  STL [R1+0x300], R0 ;  /* 0x0003000001007387 */ /* 0x0001e20000100800 */
[----:B------:R-:W-:-:S03]  /*9910*/  IMAD.HI.U32 R9, R6, R19, RZ ;  /* 0x0000001306097227 */ /* 0x000fc600078e00ff */
[----:B------:R-:W-:Y:S01]  /*9920*/  ISETP.GT.U32.AND P1, PT, R4, R15, PT ;  /* 0x0000000f0400720c */ /* 0x000fe20003f24070 */
[----:B------:R-:W-:Y:S01]  /*9930*/  @!P6 IMAD.IADD R14, R14, 0x1, -R4 ;  /* 0x000000010e0ee824 */ /* 0x000fe200078e0a04 */
[----:B------:R-:W-:Y:S01]  /*9940*/  STL [R1+0x2e4], R3 ;  /* 0x0002e40301007387 */ /* 0x000fe20000100800 */
[----:B------:R-:W-:-:S03]  /*9950*/  IMAD.HI.U32 R12, R6, R10, RZ ;  /* 0x0000000a060c7227 */ /* 0x000fc600078e00ff */
[----:B------:R-:W-:Y:S01]  /*9960*/  ISETP.GT.U32.AND P6, PT, R4, R14, PT ;  /* 0x0000000e0400720c */ /* 0x000fe20003fc4070 */
[----:B0-----:R-:W-:Y:S02]  /*9970*/  IMAD.MOV.U32 R0, RZ, RZ, R13 ;  /* 0x000000ffff007224 */ /* 0x001fe400078e000d */
[----:B------:R-:W-:Y:S02]  /*9980*/  IMAD.MOV R9, RZ, RZ, -R9 ;  /* 0x000000ffff097224 */ /* 0x000fe400078e0a09 */
[----:B------:R-:W-:Y:S02]  /*9990*/  IMAD.MOV R12, RZ, RZ, -R12 ;  /* 0x000000ffff0c7224 */ /* 0x000fe400078e0a0c */
[----:B------:R-:W-:Y:S01]  /*99a0*/  @!P4 IMAD.MOV R0, RZ, RZ, -R0 ;  /* 0x000000ffff00c224 */ /* 0x000fe200078e0a00 */
[----:B------:R-:W-:Y:S01]  /*99b0*/  ISETP.GE.AND P4, PT, R7, RZ, PT ;  /* 0x000000ff0700720c */ /* 0x000fe20003f86270 */
[----:B------:R-:W-:Y:S02]  /*99c0*/  @!P5 IMAD.IADD R8, R8, 0x1, -R4 ;  /* 0x000000010808d824 */ /* 0x000fe400078e0a04 */
[C---:B------:R-:W-:Y:S01]  /*99d0*/  IMAD R19, R4.reuse, R9, R19 ;  /* 0x0000000904137224 */ /* 0x040fe200078e0213 */
[----:B------:R0:W-:Y:S01]  /*99e0*/  STL [R1+0x2ec], R0 ;  /* 0x0002ec0001007387 */ /* 0x0001e20000100800 */
[C---:B------:R-:W-:Y:S01]  /*99f0*/  IMAD R7, R4.reuse, R12, R10 ;  /* 0x0000000c04077224 */ /* 0x040fe200078e020a */
[----:B------:R-:W-:Y:S01]  /*9a00*/  IABS R12, R17 ;  /* 0x00000011000c7213 */ /* 0x000fe20000000000 */
[----:B------:R-:W-:Y:S01]  /*9a10*/  VIADD R9, R5, 0xde ;  /* 0x000000de05097836 */ /* 0x000fe20000000000 */
[C---:B------:R-:W-:Y:S01]  /*9a20*/  ISETP.GT.U32.AND P5, PT, R4.reuse, R8, PT ;  /* 0x000000080400720c */ /* 0x040fe20003fa4070 */
[----:B------:R-:W-:Y:S01]  /*9a30*/  @!P1 IMAD.IADD R15, R15, 0x1, -R4 ;  /* 0x000000010f0f9824 */ /* 0x000fe200078e0a04 */
[----:B------:R-:W-:Y:S01]  /*9a40*/  ISETP.GT.U32.AND P1, PT, R4, R7, PT ;  /* 0x000000070400720c */ /* 0x000fe20003f24070 */
[----:B------:R-:W-:Y:S01]  /*9a50*/  IMAD.HI.U32 R18, R6, R12, RZ ;  /* 0x0000000c06127227 */ /* 0x000fe200078e00ff */
[----:B------:R-:W-:-:S03]  /*9a60*/  IABS R24, R9 ;  /* 0x0000000900187213 */ /* 0x000fc60000000000 */
[----:B------:R-:W-:Y:S01]  /*9a70*/  @!P6 IMAD.IADD R14, R14, 0x1, -R4 ;  /* 0x000000010e0ee824 */ /* 0x000fe200078e0a04 */
[----:B------:R-:W-:Y:S01]  /*9a80*/  ISETP.GT.U32.AND P6, PT, R4, R19, PT ;  /* 0x000000130400720c */ /* 0x000fe20003fc4070 */
[----:B------:R-:W-:Y:S02]  /*9a90*/  IMAD.MOV R18, RZ, RZ, -R18 ;  /* 0x000000ffff127224 */ /* 0x000fe400078e0a12 */
[----:B------:R-:W-:-:S04]  /*9aa0*/  IMAD.HI.U32 R23, R6, R24, RZ ;  /* 0x0000001806177227 */ /* 0x000fc800078e00ff */
[----:B------:R-:W-:Y:S02]  /*9ab0*/  IMAD R12, R4, R18, R12 ;  /* 0x00000012040c7224 */ /* 0x000fe400078e020c */
[----:B------:R-:W-:Y:S02]  /*9ac0*/  IMAD.MOV R23, RZ, RZ, -R23 ;  /* 0x000000ffff177224 */ /* 0x000fe400078e0a17 */
[--C-:B------:R-:W-:Y:S01]  /*9ad0*/  @!P5 IMAD.IADD R8, R8, 0x1, -R4.reuse ;  /* 0x000000010808d824 */ /* 0x100fe200078e0a04 */
[----:B------:R-:W-:Y:S01]  /*9ae0*/  ISETP.GE.AND P5, PT, R11, RZ, PT ;  /* 0x000000ff0b00720c */ /* 0x000fe20003fa6270 */
[----:B------:R-:W-:Y:S01]  /*9af0*/  @!P1 IMAD.IADD R7, R7, 0x1, -R4 ;  /* 0x0000000107079824 */ /* 0x000fe200078e0a04 */
[C---:B------:R-:W-:Y:S01]  /*9b00*/  ISETP.GT.U32.AND P1, PT, R4.reuse, R12, PT ;  /* 0x0000000c0400720c */ /* 0x040fe20003f24070 */
[----:B------:R-:W-:Y:S02]  /*9b10*/  IMAD R23, R4, R23, R24 ;  /* 0x0000001704177224 */ /* 0x000fe400078e0218 */
[----:B0-----:R-:W-:-:S02]  /*9b20*/  IMAD.MOV.U32 R0, RZ, RZ, R8 ;  /* 0x000000ffff007224 */ /* 0x001fc400078e0008 */
[----:B------:R-:W-:Y:S01]  /*9b30*/  @!P6 IMAD.IADD R19, R19, 0x1, -R4 ;  /* 0x000000011313e824 */ /* 0x000fe200078e0a04 */
[C---:B------:R-:W-:Y:S01]  /*9b40*/  ISETP.GT.U32.AND P6, PT, R4.reuse, R23, PT ;  /* 0x000000170400720c */ /* 0x040fe20003fc4070 */
[C---:B------:R-:W-:Y:S02]  /*9b50*/  VIADD R11, R5.reuse, 0xda ;  /* 0x000000da050b7836 */ /* 0x040fe40000000000 */
[----:B------:R-:W-:Y:S01]  /*9b60*/  @!P3 IMAD.MOV R0, RZ, RZ, -R0 ;  /* 0x000000ffff00b224 */ /* 0x000fe200078e0a00 */
[----:B------:R-:W-:Y:S01]  /*9b70*/  ISETP.GT.U32.AND P3, PT, R4, R19, PT ;  /* 0x000000130400720c */ /* 0x000fe20003f64070 */
[----:B------:R-:W-:Y:S01]  /*9b80*/  VIADD R13, R5, 0xd8 ;  /* 0x000000d8050d7836 */ /* 0x000fe20000000000 */
[----:B------:R-:W-:Y:S01]  /*9b90*/  IABS R10, R11 ;  /* 0x0000000b000a7213 */ /* 0x000fe20000000000 */
[----:B------:R-:W-:Y:S01]  /*9ba0*/  @!P1 IMAD.IADD R12, R12, 0x1, -R4 ;  /* 0x000000010c0c9824 */ /* 0x000fe200078e0a04 */
[----:B------:R0:W-:Y:S01]  /*9bb0*/  STL [R1+0x2c0], R0 ;  /* 0x0002c00001007387 */ /* 0x0001e20000100800 */
[----:B------:R-:W-:Y:S01]  /*9bc0*/  ISETP.GT.U32.AND P1, PT, R4, R7, PT ;  /* 0x000000070400720c */ /* 0x000fe20003f24070 */
[----:B------:R-:W-:Y:S01]  /*9bd0*/  IMAD.MOV R25, RZ, RZ, -R25 ;  /* 0x000000ffff197224 */ /* 0x000fe200078e0a19 */
[----:B------:R-:W-:Y:S01]  /*9be0*/  IABS R16, R13 ;  /* 0x0000000d00107213 */ /* 0x000fe20000000000 */
[----:B------:R-:W-:-:S04]  /*9bf0*/  IMAD.HI.U32 R20, R6, R10, RZ ;  /* 0x0000000a06147227 */ /* 0x000fc800078e00ff */
        /* <DEDUP_REMOVED lines=13> */
[----:B------:R-:W-:Y:S01]  /*9cd0*/  ISETP.GT.U32.AND P1, PT, R4, R10, PT ;  /* 0x0000000a0400720c */ /* 0x000fe20003f24070 */
[----:B------:R-:W-:Y:S01]  /*9ce0*/  @!P6 IMAD.IADD R12, R12, 0x1, -R4 ;  /* 0x000000010c0ce824 */ /* 0x000fe200078e0a04 */
[C---:B------:R-:W-:Y:S01]  /*9cf0*/  ISETP.GT.U32.AND P6, PT, R4.reuse, R16, PT ;  /* 0x000000100400720c */ /* 0x040fe20003fc4070 */
[----:B0-----:R-:W-:Y:S02]  /*9d00*/  IMAD.MOV.U32 R0, RZ, RZ, R14 ;  /* 0x000000ffff007224 */ /* 0x001fe400078e000e */
[----:B------:R-:W-:Y:S02]  /*9d10*/  VIADD R20, R5, 0xd6 ;  /* 0x000000d605147836 */ /* 0x000fe40000000000 */
[----:B------:R-:W-:Y:S01]  /*9d20*/  @!P0 IMAD.MOV R0, RZ, RZ, -R0 ;  /* 0x000000ffff008224 */ /* 0x000fe200078e0a00 */
[----:B------:R-:W-:Y:S01]  /*9d30*/  ISETP.GT.U32.AND P0, PT, R4, R22, PT ;  /* 0x000000160400720c */ /* 0x000fe20003f04070 */
[--C-:B------:R-:W-:Y:S01]  /*9d40*/  @!P3 IMAD.IADD R19, R19, 0x1, -R4.reuse ;  /* 0x000000011313b824 */ /* 0x100fe200078e0a04 */
[----:B------:R-:W-:Y:S01]  /*9d50*/  IABS R18, R20 ;  /* 0x0000001400127213 */ /* 0x000fe20000000000 */
[----:B------:R-:W-:Y:S01]  /*9d60*/  VIADD R8, R5, 0xd4 ;  /* 0x000000d405087836 */ /* 0x000fe20000000000 */
[----:B------:R0:W-:Y:S01]  /*9d70*/  STL [R1+0x2a8], R0 ;  /* 0x0002a80001007387 */ /* 0x0001e20000100800 */
[----:B------:R-:W-:Y:S01]  /*9d80*/  IMAD.MOV.U32 R3, RZ, RZ, R7 ;  /* 0x000000ffff037224 */ /* 0x000fe200078e0007 */
[----:B------:R-:W-:Y:S01]  /*9d90*/  ISETP.GE.AND P3, PT, R17, RZ, PT ;  /* 0x000000ff1100720c */ /* 0x000fe20003f66270 */
[--C-:B------:R-:W-:Y:S01]  /*9da0*/  @!P1 IMAD.IADD R10, R10, 0x1, -R4.reuse ;  /* 0x000000010a0a9824 */ /* 0x100fe200078e0a04 */
[----:B------:R-:W-:Y:S01]  /*9db0*/  IABS R15, R8 ;  /* 0x00000008000f7213 */ /* 0x000fe20000000000 */
[--C-:B------:R-:W-:Y:S01]  /*9dc0*/  @!P2 IMAD.IADD R23, R23, 0x1, -R4.reuse ;  /* 0x000000011717a824 */ /* 0x100fe200078e0a04 */
[----:B------:R-:W-:Y:S01]  /*9dd0*/  ISETP.GE.AND P2, PT, R9, RZ, PT ;  /* 0x000000ff0900720c */ /* 0x000fe20003f46270 */
[----:B------:R-:W-:Y:S01]  /*9de0*/  @!P4 IMAD.MOV R3, RZ, RZ, -R3 ;  /* 0x000000ffff03c224 */ /* 0x000fe200078e0a03 */
[----:B------:R-:W-:Y:S01]  /*9df0*/  ISETP.GE.AND P1, PT, R11, RZ, PT ;  /* 0x000000ff0b00720c */ /* 0x000fe20003f26270 */
[--C-:B------:R-:W-:Y:S01]  /*9e00*/  @!P0 IMAD.IADD R22, R22, 0x1, -R4.reuse ;  /* 0x0000000116168824 */ /* 0x100fe200078e0a04 */
[----:B------:R-:W-:Y:S01]  /*9e10*/  ISETP.GE.AND P0, PT, R21, RZ, PT ;  /* 0x000000ff1500720c */ /* 0x000fe20003f06270 */
[----:B0-----:R-:W-:Y:S01]  /*9e20*/  IMAD.MOV.U32 R0, RZ, RZ, R19 ;  /* 0x000000ffff007224 */ /* 0x001fe200078e0013 */
[----:B------:R0:W-:Y:S01]  /*9e30*/  STL [R1+0x29c], R3 ;  /* 0x00029c0301007387 */ /* 0x0001e20000100800 */
[----:B------:R-:W-:Y:S01]  /*9e40*/  @!P6 IMAD.IADD R16, R16, 0x1, -R4 ;  /* 0x000000011010e824 */ /* 0x000fe200078e0a04 */
[----:B------:R-:W-:Y:S01]  /*9e50*/  ISETP.GT.U32.AND P4, PT, R4, R22, PT ;  /* 0x000000160400720c */ /* 0x000fe20003f84070 */
[----:B------:R-:W-:Y:S01]  /*9e60*/  IMAD.HI.U32 R14, R6, R18, RZ ;  /* 0x00000012060e7227 */ /* 0x000fe200078e00ff */
[----:B------:R-:W-:-:S03]  /*9e70*/  ISETP.GT.U32.AND P6, PT, R4, R10, PT ;  /* 0x0000000a0400720c */ /* 0x000fc60003fc4070 */
[----:B------:R-:W-:Y:S01]  /*9e80*/  @!P5 IMAD.MOV R0, RZ, RZ, -R0 ;  /* 0x000000ffff00d224 */ /* 0x000fe200078e0a00 */
[----:B------:R-:W-:Y:S01]  /*9e90*/  ISETP.GT.U32.AND P5, PT, R4, R16, PT ;  /* 0x000000100400720c */ /* 0x000fe20003fa4070 */
[----:B------:R-:W-:-:S03]  /*9ea0*/  IMAD.HI.U32 R17, R6, R15, RZ ;  /* 0x0000000f06117227 */ /* 0x000fc600078e00ff */
[----:B------:R1:W-:Y:S01]  /*9eb0*/  STL [R1+0x294], R0 ;  /* 0x0002940001007387 */ /* 0x0003e20000100800 */
[----:B------:R-:W-:Y:S02]  /*9ec0*/  IMAD.MOV R14, RZ, RZ, -R14 ;  /* 0x000000ffff0e7224 */ /* 0x000fe400078e0a0e */
[----:B0-----:R-:W-:Y:S02]  /*9ed0*/  IMAD.MOV.U32 R3, RZ, RZ, R12 ;  /* 0x000000ffff037224 */ /* 0x001fe400078e000c */
[----:B------:R-:W-:Y:S02]  /*9ee0*/  IMAD.MOV R17, RZ, RZ, -R17 ;  /* 0x000000ffff117224 */ /* 0x000fe400078e0a11 */
[----:B------:R-:W-:Y:S02]  /*9ef0*/  IMAD R14, R4, R14, R18 ;  /* 0x0000000e040e7224 */ /* 0x000fe400078e0212 */
[----:B------:R-:W-:Y:S02]  /*9f00*/  VIADD R7, R5, 0xd2 ;  /* 0x000000d205077836 */ /* 0x000fe40000000000 */
[----:B-1----:R-:W-:-:S02]  /*9f10*/  IMAD.MOV.U32 R0, RZ, RZ, R23 ;  /* 0x000000ffff007224 */ /* 0x002fc400078e0017 */
[----:B------:R-:W-:Y:S01]  /*9f20*/  @!P3 IMAD.MOV R3, RZ, RZ, -R3 ;  /* 0x000000ffff03b224 */ /* 0x000fe200078e0a03 */
[C---:B------:R-:W-:Y:S01]  /*9f30*/  ISETP.GT.U32.AND P3, PT, R4.reuse, R14, PT ;  /* 0x0000000e0400720c */ /* 0x040fe20003f64070 */
[----:B------:R-:W-:Y:S01]  /*9f40*/  @!P2 IMAD.MOV R0, RZ, RZ, -R0 ;  /* 0x000000ffff00a224 */ /* 0x000fe200078e0a00 */
[----:B------:R-:W-:Y:S01]  /*9f50*/  IABS R18, R7 ;  /* 0x0000000700127213 */ /* 0x000fe20000000000 */
[----:B------:R-:W-:Y:S01]  /*9f60*/  IMAD R15, R4, R17, R15 ;  /* 0x00000011040f7224 */ /* 0x000fe200078e020f */
[----:B------:R0:W-:Y:S01]  /*9f70*/  STL [R1+0x28c], R3 ;  /* 0x00028c0301007387 */ /* 0x0001e20000100800 */
[--C-:B------:R-:W-:Y:S01]  /*9f80*/  @!P4 IMAD.IADD R22, R22, 0x1, -R4.reuse ;  /* 0x000000011616c824 */ /* 0x100fe200078e0a04 */
[----:B------:R-:W-:Y:S01]  /*9f90*/  ISETP.GE.AND P2, PT, R13, RZ, PT ;  /* 0x000000ff0d00720c */ /* 0x000fe20003f46270 */
[--C-:B------:R-:W-:Y:S01]  /*9fa0*/  @!P6 IMAD.IADD R10, R10, 0x1, -R4.reuse ;  /* 0x000000010a0ae824 */ /* 0x100fe200078e0a04 */
[----:B------:R1:W-:Y:S01]  /*9fb0*/  STL [R1+0x288], R0 ;  /* 0x0002880001007387 */ /* 0x0003e20000100800 */
[----:B------:R-:W-:Y:S01]  /*9fc0*/  ISETP.GT.U32.AND P4, PT, R4, R15, PT ;  /* 0x0000000f0400720c */ /* 0x000fe20003f84070 */
[----:B------:R-:W-:Y:S01]  /*9fd0*/  @!P5 IMAD.IADD R16, R16, 0x1, -R4 ;  /* 0x000000011010d824 */ /* 0x000fe200078e0a04 */
[----:B------:R-:W-:Y:S01]  /*9fe0*/  ISETP.GE.AND P5, PT, R8, RZ, PT ;  /* 0x000000ff0800720c */ /* 0x000fe20003fa6270 */
[----:B------:R-:W-:Y:S01]  /*9ff0*/  IMAD.HI.U32 R8, R6, R18, RZ ;  /* 0x0000001206087227 */ /* 0x000fe200078e00ff */
[----:B------:R-:W-:-:S03]  /*a000*/  ISETP.GE.AND P6, PT, R20, RZ, PT ;  /* 0x000000ff1400720c */ /* 0x000fc60003fc6270 */
[----:B0-----:R-:W-:Y:S02]  /*a010*/  IMAD.MOV.U32 R3, RZ, RZ, R22 ;  /* 0x000000ffff037224 */ /* 0x001fe400078e0016 */
[----:B-1----:R-:W-:Y:S02]  /*a020*/  IMAD.MOV.U32 R0, RZ, RZ, R10 ;  /* 0x000000ffff007224 */ /* 0x002fe400078e000a */
[----:B------:R-:W-:Y:S02]  /*a030*/  @!P0 IMAD.MOV R3, RZ, RZ, -R3 ;  /* 0x000000ffff038224 */ /* 0x000fe400078e0a03 */
[----:B------:R-:W-:Y:S02]  /*a040*/  @!P1 IMAD.MOV R0, RZ, RZ, -R0 ;  /* 0x000000ffff009224 */ /* 0x000fe400078e0a00 */
[----:B------:R-:W-:Y:S01]  /*a050*/  IMAD.MOV R8, RZ, RZ, -R8 ;  /* 0x000000ffff087224 */ /* 0x000fe200078e0a08 */
[----:B------:R-:W-:Y:S01]  /*a060*/  STL [R1+0x284], R3 ;  /* 0x0002840301007387 */ /* 0x000fe20000100800 */
[----:B------:R-:W-:-:S02]  /*a070*/  VIADD R9, R5, 0xd0 ;  /* 0x000000d005097836 */ /* 0x000fc40000000000 */
[----:B------:R-:W-:Y:S01]  /*a080*/  @!P3 IMAD.IADD R14, R14, 0x1, -R4 ;  /* 0x000000010e0eb824 */ /* 0x000fe200078e0a04 */
[----:B------:R0:W-:Y:S01]  /*a090*/  STL [R1+0x27c], R0 ;  /* 0x00027c0001007387 */ /* 0x0001e20000100800 */
[C---:B------:R-:W-:Y:S01]  /*a0a0*/  IMAD R18, R4.reuse, R8, R18 ;  /* 0x0000000804127224 */ /* 0x040fe200078e0212 */
[----:B------:R-:W-:Y:S01]  /*a0b0*/  IABS R19, R9 ;  /* 0x0000000900137213 */ /* 0x000fe20000000000 */
[----:B------:R-:W-:Y:S01]  /*a0c0*/  @!P4 IMAD.IADD R15, R15, 0x1, -R4 ;  /* 0x000000010f0fc824 */ /* 0x000fe200078e0a04 */
[----:B------:R-:W-:Y:S01]  /*a0d0*/  ISETP.GT.U32.AND P0, PT, R4, R14, PT ;  /* 0x0000000e0400720c */ /* 0x000fe20003f04070 */
[----:B------:R-:W-:Y:S01]  /*a0e0*/  VIADD R17, R5, 0xce ;  /* 0x000000ce05117836 */ /* 0x000fe20000000000 */
[----:B------:R-:W-:Y:S01]  /*a0f0*/  ISETP.GE.AND P3, PT, R7, RZ, PT ;  /* 0x000000ff0700720c */ /* 0x000fe20003f66270 */
[----:B------:R-:W-:Y:S01]  /*a100*/  IMAD.HI.U32 R7, R6, R19, RZ ;  /* 0x0000001306077227 */ /* 0x000fe200078e00ff */
[----:B------:R-:W-:Y:S02]  /*a110*/  ISETP.GT.U32.AND P4, PT, R4, R15, PT ;  /* 0x0000000f0400720c */ /* 0x000fe40003f84070 */
[----:B------:R-:W-:Y:S01]  /*a120*/  ISETP.GE.AND P1, PT, R9, RZ, PT ;  /* 0x000000ff0900720c */ /* 0x000fe20003f26270 */
[----:B0-----:R-:W-:-:S02]  /*a130*/  IMAD.MOV.U32 R0, RZ, RZ, R16 ;  /* 0x000000ffff007224 */ /* 0x001fc400078e0010 */
[----:B------:R-:W-:Y:S02]  /*a140*/  IMAD.MOV R7, RZ, RZ, -R7 ;  /* 0x000000ffff077224 */ /* 0x000fe400078e0a07 */
[----:B------:R-:W-:Y:S01]  /*a150*/  @!P2 IMAD.MOV R0, RZ, RZ, -R0 ;  /* 0x000000ffff00a224 */ /* 0x000fe200078e0a00 */
[C---:B------:R-:W-:Y:S01]  /*a160*/  ISETP.GT.U32.AND P2, PT, R4.reuse, R18, PT ;  /* 0x000000120400720c */ /* 0x040fe20003f44070 */
[----:B------:R-:W-:Y:S02]  /*a170*/  IMAD R19, R4, R7, R19 ;  /* 0x0000000704137224 */ /* 0x000fe400078e0213 */
[--C-:B------:R-:W-:Y:S01]  /*a180*/  @!P0 IMAD.IADD R14, R14, 0x1, -R4.reuse ;  /* 0x000000010e0e8824 */ /* 0x100fe200078e0a04 */
[----:B------:R-:W-:Y:S01]  /*a190*/  ISETP.GE.AND P0, PT, R17, RZ, PT ;  /* 0x000000ff1100720c */ /* 0x000fe20003f06270 */
[----:B------:R-:W-:Y:S01]  /*a1a0*/  @!P4 IMAD.IADD R15, R15, 0x1, -R4 ;  /* 0x000000010f0fc824 */ /* 0x000fe200078e0a04 */
[----:B------:R-:W-:Y:S01]  /*a1b0*/  IABS R17, R17 ;  /* 0x0000001100117213 */ /* 0x000fe20000000000 */
[C---:B------:R-:W-:Y:S01]  /*a1c0*/  VIADD R7, R5.reuse, 0xca ;  /* 0x000000ca05077836 */ /* 0x040fe20000000000 */
[----:B------:R-:W-:Y:S01]  /*a1d0*/  ISETP.GT.U32.AND P4, PT, R4, R19, PT ;  /* 0x000000130400720c */ /* 0x000fe20003f84070 */
[----:B------:R0:W-:Y:S01]  /*a1e0*/  STL [R1+0xe8], R0 ;  /* 0x0000e80001007387 */ /* 0x0001e20000100800 */
[----:B------:R-:W-:-:S02]  /*a1f0*/  VIADD R8, R5, 0xcc ;  /* 0x000000cc05087836 */ /* 0x000fc40000000000 */
[----:B------:R-:W-:Y:S01]  /*a200*/  IMAD.HI.U32 R10, R6, R17, RZ ;  /* 0x00000011060a7227 */ /* 0x000fe200078e00ff */
[----:B------:R-:W-:Y:S02]  /*a210*/  IABS R9, R7 ;  /* 0x0000000700097213 */ /* 0x000fe40000000000 */
[----:B------:R-:W-:Y:S01]  /*a220*/  IABS R12, R8 ;  /* 0x00000008000c7213 */ /* 0x000fe20000000000 */
[----:B------:R-:W-:Y:S02]  /*a230*/  @!P2 IMAD.IADD R18, R18, 0x1, -R4 ;  /* 0x000000011212a824 */ /* 0x000fe400078e0a04 */
[----:B------:R-:W-:Y:S02]  /*a240*/  IMAD.MOV R10, RZ, RZ, -R10 ;  /* 0x000000ffff0a7224 */ /* 0x000fe400078e0a0a */
[----:B0-----:R-:W-:Y:S01]  /*a250*/  IMAD.MOV.U32 R0, RZ, RZ, R14 ;  /* 0x000000ffff007224 */ /* 0x001fe200078e000e */
[C---:B------:R-:W-:Y:S01]  /*a260*/  ISETP.GT.U32.AND P2, PT, R4.reuse, R18, PT ;  /* 0x000000120400720c */ /* 0x040fe20003f44070 */
[----:B------:R-:W-:-:S02]  /*a270*/  IMAD R17, R4, R10, R17 ;  /* 0x0000000a04117224 */ /* 0x000fc400078e0211 */
[----:B------:R-:W-:Y:S01]  /*a280*/  @!P6 IMAD.MOV R0, RZ, RZ, -R0 ;  /* 0x000000ffff00e224 */ /* 0x000fe200078e0a00 */
[----:B------:R-:W-:Y:S01]  /*a290*/  ISETP.GE.AND P6, PT, R8, RZ, PT ;  /* 0x000000ff0800720c */ /* 0x000fe20003fc6270 */
[----:B------:R-:W-:Y:S02]  /*a2a0*/  IMAD.MOV.U32 R14, RZ, RZ, R9 ;  /* 0x000000ffff0e7224 */ /* 0x000fe400078e0009 */
[----:B------:R-:W-:Y:S01]  /*a2b0*/  @!P4 IMAD.IADD R19, R19, 0x1, -R4 ;  /* 0x000000011313c824 */ /* 0x000fe200078e0a04 */
[----:B------:R0:W-:Y:S01]  /*a2c0*/  STL [R1+0xe4], R0 ;  /* 0x0000e40001007387 */ /* 0x0001e20000100800 */
[----:B------:R-:W-:-:S03]  /*a2d0*/  IMAD.HI.U32 R8, R6, R14, RZ ;  /* 0x0000000e06087227 */ /* 0x000fc600078e00ff */
[----:B------:R-:W-:Y:S01]  /*a2e0*/  ISETP.GT.U32.AND P4, PT, R4, R19, PT ;  /* 0x000000130400720c */ /* 0x000fe20003f84070 */
[----:B------:R-:W-:Y:S01]  /*a2f0*/  @!P2 IMAD.IADD R18, R18, 0x1, -R4 ;  /* 0x000000011212a824 */ /* 0x000fe200078e0a04 */
[----:B------:R-:W-:Y:S01]  /*a300*/  ISETP.GT.U32.AND P2, PT, R4, R17, PT ;  /* 0x000000110400720c */ /* 0x000fe20003f44070 */
[----:B------:R-:W-:-:S04]  /*a310*/  IMAD.HI.U32 R9, R6, R12, RZ ;  /* 0x0000000c06097227 */ /* 0x000fc800078e00ff */
[----:B0-----:R-:W-:Y:S02]  /*a320*/  IMAD.MOV.U32 R0, RZ, RZ, R15 ;  /* 0x000000ffff007224 */ /* 0x001fe400078e000f */
[----:B------:R-:W-:Y:S02]  /*a330*/  IMAD.MOV R8, RZ, RZ, -R8 ;  /* 0x000000ffff087224 */ /* 0x000fe400078e0a08 */
[----:B------:R-:W-:Y:S01]  /*a340*/  @!P5 IMAD.MOV R0, RZ, RZ, -R0 ;  /* 0x000000ffff00d224 */ /* 0x000fe200078e0a00 */
[----:B------:R-:W-:Y:S01]  /*a350*/  ISETP.GE.AND P5, PT, R7, RZ, PT ;  /* 0x000000ff0700720c */ /* 0x000fe20003fa6270 */
[----:B------:R-:W-:Y:S02]  /*a360*/  IMAD.MOV R9, RZ, RZ, -R9 ;  /* 0x000000ffff097224 */ /* 0x000fe400078e0a09 */
[C---:B------:R-:W-:Y:S01]  /*a370*/  VIADD R13, R5.reuse, 0xc6 ;  /* 0x000000c6050d7836 */ /* 0x040fe20000000000 */
[----:B------:R0:W-:Y:S01]  /*a380*/  STL [R1+0x25c], R0 ;  /* 0x00025c0001007387 */ /* 0x0001e20000100800 */
[----:B------:R-:W-:-:S02]  /*a390*/  VIADD R7, R5, 0xc8 ;  /* 0x000000c805077836 */ /* 0x000fc40000000000 */
[C---:B------:R-:W-:Y:S01]  /*a3a0*/  IMAD R14, R4.reuse, R8, R14 ;  /* 0x00000008040e7224 */ /* 0x040fe200078e020e */
[----:B------:R-:W-:Y:S01]  /*a3b0*/  IABS R16, R13 ;  /* 0x0000000d00107213 */ /* 0x000fe20000000000 */
[C---:B------:R-:W-:Y:S01]  /*a3c0*/  IMAD R12, R4.reuse, R9, R12 ;  /* 0x00000009040c7224 */ /* 0x040fe200078e020c */
[----:B------:R-:W-:Y:S01]  /*a3d0*/  IABS R9, R7 ;  /* 0x0000000700097213 */ /* 0x000fe20000000000 */
[--C-:B------:R-:W-:Y:S01]  /*a3e0*/  @!P2 IMAD.IADD R17, R17, 0x1, -R4.reuse ;  /* 0x000000011111a824 */ /* 0x100fe200078e0a04 */
[C---:B------:R-:W-:Y:S01]  /*a3f0*/  ISETP.GT.U32.AND P2, PT, R4.reuse, R14, PT ;  /* 0x0000000e0400720c */ /* 0x040fe20003f44070 */
[----:B------:R-:W-:Y:S01]  /*a400*/  @!P4 IMAD.IADD R19, R19, 0x1, -R4 ;  /* 0x000000011313c824 */ /* 0x000fe200078e0a04 */
[----:B------:R-:W-:Y:S01]  /*a410*/  ISETP.GT.U32.AND P4, PT, R4, R12, PT ;  /* 0x0000000c0400720c */ /* 0x000fe20003f84070 */
[----:B0-----:R-:W-:Y:S02]  /*a420*/  IMAD.MOV.U32 R0, RZ, RZ, R18 ;  /* 0x000000ffff007224 */ /* 0x001fe400078e0012 */
[----:B------:R-:W-:-:S02]  /*a430*/  IMAD.MOV.U32 R18, RZ, RZ, R16 ;  /* 0x000000ffff127224 */ /* 0x000fc400078e0010 */
[----:B------:R-:W-:Y:S01]  /*a440*/  @!P3 IMAD.MOV R0, RZ, RZ, -R0 ;  /* 0x000000ffff00b224 */ /* 0x000fe200078e0a00 */
[----:B------:R-:W-:Y:S01]  /*a450*/  ISETP.GT.U32.AND P3, PT, R4, R17, PT ;  /* 0x000000110400720c */ /* 0x000fe20003f64070 */
[----:B------:R-:W-:-:S03]  /*a460*/  IMAD.HI.U32 R16, R6, R9, RZ ;  /* 0x0000000906107227 */ /* 0x000fc600078e00ff */
[----:B------:R0:W-:Y:S01]  /*a470*/  STL [R1+0x1e4], R0 ;  /* 0x0001e40001007387 */ /* 0x0001e20000100800 */
[----:B------:R-:W-:Y:S02]  /*a480*/  IMAD.MOV R16, RZ, RZ, -R16 ;  /* 0x000000ffff107224 */ /* 0x000fe400078e0a10 */
[--C-:B------:R-:W-:Y:S02]  /*a490*/  @!P2 IMAD.IADD R14, R14, 0x1, -R4.reuse ;  /* 0x000000010e0ea824 */ /* 0x100fe400078e0a04 */
[C---:B------:R-:W-:Y:S02]  /*a4a0*/  VIADD R10, R5.reuse, 0xc4 ;  /* 0x000000c4050a7836 */ /* 0x040fe40000000000 */
[--C-:B------:R-:W-:Y:S01]  /*a4b0*/  @!P4 IMAD.IADD R12, R12, 0x1, -R4.reuse ;  /* 0x000000010c0cc824 */ /* 0x100fe200078e0a04 */
[C---:B------:R-:W-:Y:S01]  /*a4c0*/  ISETP.GT.U32.AND P2, PT, R4.reuse, R14, PT ;  /* 0x0000000e0400720c */ /* 0x040fe20003f44070 */
[----:B------:R-:W-:Y:S01]  /*a4d0*/  VIADD R8, R5, 0xc2 ;  /* 0x000000c205087836 */ /* 0x000fe20000000000 */
[----:B------:R-:W-:Y:S01]  /*a4e0*/  IABS R15, R10 ;  /* 0x0000000a000f7213 */ /* 0x000fe20000000000 */
[----:B0-----:R-:W-:Y:S01]  /*a4f0*/  IMAD.MOV.U32 R0, RZ, RZ, R19 ;  /* 0x000000ffff007224 */ /* 0x001fe200078e0013 */
[C---:B------:R-:W-:Y:S01]  /*a500*/  ISETP.GT.U32.AND P4, PT, R4.reuse, R12, PT ;  /* 0x0000000c0400720c */ /* 0x040fe20003f84070 */
[----:B------:R-:W-:Y:S01]  /*a510*/  @!P3 IMAD.IADD R17, R17, 0x1, -R4 ;  /* 0x000000011111b824 */ /* 0x000fe200078e0a04 */
[----:B------:R-:W-:Y:S01]  /*a520*/  IABS R11, R8 ;  /* 0x00000008000b7213 */ /* 0x000fe20000000000 */
[----:B------:R-:W-:Y:S01]  /*a530*/  @!P1 IMAD.MOV R0, RZ, RZ, -R0 ;  /* 0x000000ffff009224 */ /* 0x000fe200078e0a00 */
[----:B------:R-:W-:Y:S01]  /*a540*/  ISETP.GE.AND P1, PT, R7, RZ, PT ;  /* 0x000000ff0700720c */ /* 0x000fe20003f26270 */
[----:B------:R-:W-:-:S02]  /*a550*/  IMAD R7, R4, R16, R9 ;  /* 0x0000001004077224 */ /* 0x000fc400078e0209 */
[----:B------:R-:W-:Y:S01]  /*a560*/  IMAD.HI.U32 R9, R6, R15, RZ ;  /* 0x0000000f06097227 */ /* 0x000fe200078e00ff */
[----:B------:R0:W-:Y:S02]  /*a570*/  STL [R1+0x258], R0 ;  /* 0x0002580001007387 */ /* 0x0001e40000100800 */
[----:B------:R-:W-:Y:S01]  /*a580*/  ISETP.GT.U32.AND P3, PT, R4, R7, PT ;  /* 0x000000070400720c */ /* 0x000fe20003f64070 */
[----:B------:R-:W-:-:S04]  /*a590*/  IMAD.HI.U32 R16, R6, R11, RZ ;  /* 0x0000000b06107227 */ /* 0x000fc800078e00ff */
[----:B------:R-:W-:-:S04]  /*a5a0*/  IMAD.HI.U32 R19, R6, R18, RZ ;  /* 0x0000001206137227 */ /* 0x000fc800078e00ff */
[----:B0-----:R-:W-:Y:S02]  /*a5b0*/  IMAD.MOV.U32 R0, RZ, RZ, R17 ;  /* 0x000000ffff007224 */ /* 0x001fe400078e0011 */
[----:B------:R-:W-:Y:S02]  /*a5c0*/  IMAD.MOV R9, RZ, RZ, -R9 ;  /* 0x000000ffff097224 */ /* 0x000fe400078e0a09 */
[----:B------:R-:W-:Y:S02]  /*a5d0*/  @!P0 IMAD.MOV R0, RZ, RZ, -R0 ;  /* 0x000000ffff008224 */ /* 0x000fe400078e0a00 */
[----:B------:R-:W-:Y:S02]  /*a5e0*/  IMAD.MOV R16, RZ, RZ, -R16 ;  /* 0x000000ffff107224 */ /* 0x000fe400078e0a10 */
[--C-:B------:R-:W-:Y:S01]  /*a5f0*/  @!P3 IMAD.IADD R7, R7, 0x1, -R4.reuse ;  /* 0x000000010707b824 */ /* 0x100fe200078e0a04 */
[----:B------:R0:W-:Y:S01]  /*a600*/  STL [R1+0x240], R0 ;  /* 0x0002400001007387 */ /* 0x0001e20000100800 */
[----:B------:R-:W-:-:S02]  /*a610*/  @!P2 IMAD.IADD R14, R14, 0x1, -R4 ;  /* 0x000000010e0ea824 */ /* 0x000fc400078e0a04 */
[----:B------:R-:W-:Y:S01]  /*a620*/  IMAD.MOV R19, RZ, RZ, -R19 ;  /* 0x000000ffff137224 */ /* 0x000fe200078e0a13 */
[C---:B------:R-:W-:Y:S01]  /*a630*/  ISETP.GT.U32.AND P3, PT, R4.reuse, R7, PT ;  /* 0x000000070400720c */ /* 0x040fe20003f64070 */
[----:B------:R-:W-:Y:S02]  /*a640*/  IMAD R15, R4, R9, R15 ;  /* 0x00000009040f7224 */ /* 0x000fe400078e020f */
[----:B------:R-:W-:Y:S01]  /*a650*/  @!P4 IMAD.IADD R12, R12, 0x1, -R4 ;  /* 0x000000010c0cc824 */ /* 0x000fe200078e0a04 */
[----:B------:R-:W-:Y:S01]  /*a660*/  ISETP.GE.AND P4, PT, R13, RZ, PT ;  /* 0x000000ff0d00720c */ /* 0x000fe20003f86270 */
[C---:B------:R-:W-:Y:S01]  /*a670*/  IMAD R11, R4.reuse, R16, R11 ;  /* 0x00000010040b7224 */ /* 0x040fe200078e020b */
[C---:B------:R-:W-:Y:S01]  /*a680*/  ISETP.GT.U32.AND P2, PT, R4.reuse, R15, PT ;  /* 0x0000000f0400720c */ /* 0x040fe20003f44070 */
[----:B0-----:R-:W-:Y:S02]  /*a690*/  IMAD.MOV.U32 R0, RZ, RZ, R14 ;  /* 0x000000ffff007224 */ /* 0x001fe400078e000e */
[----:B------:R-:W-:-:S02]  /*a6a0*/  IMAD R13, R4, R19, R18 ;  /* 0x00000013040d7224 */ /* 0x000fc400078e0212 */
[----:B------:R-:W-:Y:S01]  /*a6b0*/  @!P5 IMAD.MOV R0, RZ, RZ, -R0 ;  /* 0x000000ffff00d224 */ /* 0x000fe200078e0a00 */
[C---:B------:R-:W-:Y:S01]  /*a6c0*/  ISETP.GT.U32.AND P5, PT, R4.reuse, R11, PT ;  /* 0x0000000b0400720c */ /* 0x040fe20003fa4070 */
[C---:B------:R-:W-:Y:S01]  /*a6d0*/  VIADD R9, R5.reuse, 0xc0 ;  /* 0x000000c005097836 */ /* 0x040fe20000000000 */
[----:B------:R-:W-:Y:S01]  /*a6e0*/  ISETP.GT.U32.AND P0, PT, R4, R13, PT ;  /* 0x0000000d0400720c */ /* 0x000fe20003f04070 */
[----:B------:R-:W-:Y:S02]  /*a6f0*/  IMAD.MOV.U32 R3, RZ, RZ, R12 ;  /* 0x000000ffff037224 */ /* 0x000fe400078e000c */
[----:B------:R-:W-:Y:S01]  /*a700*/  VIADD R14, R5, 0xbe ;  /* 0x000000be050e7836 */ /* 0x000fe20000000000 */
[----:B------:R-:W-:Y:S01]  /*a710*/  IABS R16, R9 ;  /* 0x0000000900107213 */ /* 0x000fe20000000000 */
[----:B------:R-:W-:Y:S01]  /*a720*/  @!P6 IMAD.MOV R3, RZ, RZ, -R3 ;  /* 0x000000ffff03e224 */ /* 0x000fe200078e0a03 */
[----:B------:R-:W-:Y:S01]  /*a730*/  ISETP.GE.AND P6, PT, R10, RZ, PT ;  /* 0x000000ff0a00720c */ /* 0x000fe20003fc6270 */
[----:B------:R-:W-:Y:S01]  /*a740*/  @!P3 IMAD.IADD R7, R7, 0x1, -R4 ;  /* 0x000000010707b824 */ /* 0x000fe200078e0a04 */
[----:B------:R-:W-:Y:S01]  /*a750*/  ISETP.GE.AND P3, PT, R8, RZ, PT ;  /* 0x000000ff0800720c */ /* 0x000fe20003f66270 */
[----:B------:R-:W-:Y:S01]  /*a760*/  IMAD.MOV.U32 R12, RZ, RZ, R16 ;  /* 0x000000ffff0c7224 */ /* 0x000fe200078e0010 */
[----:B------:R-:W-:Y:S01]  /*a770*/  STL [R1+0x248], R3 ;  /* 0x0002480301007387 */ /* 0x000fe20000100800 */
[--C-:B------:R-:W-:Y:S01]  /*a780*/  @!P2 IMAD.IADD R15, R15, 0x1, -R4.reuse ;  /* 0x000000010f0fa824 */ /* 0x100fe200078e0a04 */
[----:B------:R-:W-:Y:S01]  /*a790*/  IABS R16, R14 ;  /* 0x0000000e00107213 */ /* 0x000fe20000000000 */
[--C-:B------:R-:W-:Y:S01]  /*a7a0*/  @!P5 IMAD.IADD R11, R11, 0x1, -R4.reuse ;  /* 0x000000010b0bd824 */ /* 0x100fe200078e0a04 */
[----:B------:R0:W-:Y:S01]  /*a7b0*/  STL [R1+0x24c], R0 ;  /* 0x00024c0001007387 */ /* 0x0001e20000100800 */
[----:B------:R-:W-:Y:S01]  /*a7c0*/  @!P0 IMAD.IADD R13, R13, 0x1, -R4 ;  /* 0x000000010d0d8824 */ /* 0x000fe200078e0a04 */
[----:B------:R-:W-:Y:S01]  /*a7d0*/  ISETP.GT.U32.AND P5, PT, R4, R15, PT ;  /* 0x0000000f0400720c */ /* 0x000fe20003fa4070 */
[----:B------:R-:W-:Y:S01]  /*a7e0*/  IMAD.HI.U32 R10, R6, R12, RZ ;  /* 0x0000000c060a7227 */ /* 0x000fe200078e00ff */
[----:B------:R-:W-:-:S02]  /*a7f0*/  ISETP.GE.AND P0, PT, R9, RZ, PT ;  /* 0x000000ff0900720c */ /* 0x000fc40003f06270 */
[----:B------:R-:W-:Y:S01]  /*a800*/  ISETP.GT.U32.AND P2, PT, R4, R13, PT ;  /* 0x0000000d0400720c */ /* 0x000fe20003f44070 */
[----:B------:R-:W-:Y:S02]  /*a810*/  IMAD.MOV R10, RZ, RZ, -R10 ;  /* 0x000000ffff0a7224 */ /* 0x000fe400078e0a0a */
[----:B------:R-:W-:Y:S02]  /*a820*/  VIADD R8, R5, 0xb8 ;  /* 0x000000b805087836 */ /* 0x000fe40000000000 */
[----:B0-----:R-:W-:Y:S02]  /*a830*/  IMAD.MOV.U32 R0, RZ, RZ, R7 ;  /* 0x000000ffff007224 */ /* 0x001fe400078e0007 */
[----:B------:R-:W-:Y:S01]  /*a840*/  IMAD.HI.U32 R7, R6, R16, RZ ;  /* 0x0000001006077227 */ /* 0x000fe200078e00ff */
[----:B------:R-:W-:-:S03]  /*a850*/  IABS R18, R8 ;  /* 0x0000000800127213 */ /* 0x000fc60000000000 */
[----:B------:R-:W-:Y:S01]  /*a860*/  @!P1 IMAD.MOV R0, RZ, RZ, -R0 ;  /* 0x000000ffff009224 */ /* 0x000fe200078e0a00 */
[C---:B------:R-:W-:Y:S01]  /*a870*/  ISETP.GT.U32.AND P1, PT, R4.reuse, R11, PT ;  /* 0x0000000b0400720c */ /* 0x040fe20003f24070 */
[----:B------:R-:W-:Y:S02]  /*a880*/  IMAD.MOV R7, RZ, RZ, -R7 ;  /* 0x000000ffff077224 */ /* 0x000fe400078e0a07 */
[C---:B------:R-:W-:Y:S01]  /*a890*/  IMAD R12, R4.reuse, R10, R12 ;  /* 0x0000000a040c7224 */ /* 0x040fe200078e020c */
[----:B------:R0:W-:Y:S01]  /*a8a0*/  STL [R1+0x250], R0 ;  /* 0x0002500001007387 */ /* 0x0001e20000100800 */
[C---:B------:R-:W-:Y:S02]  /*a8b0*/  VIADD R10, R5.reuse, 0xbc ;  /* 0x000000bc050a7836 */ /* 0x040fe40000000000 */
[C---:B------:R-:W-:Y:S02]  /*a8c0*/  IMAD R16, R4.reuse, R7, R16 ;  /* 0x0000000704107224 */ /* 0x040fe400078e0210 */
[----:B------:R-:W-:Y:S01]  /*a8d0*/  VIADD R9, R5, 0xba ;  /* 0x000000ba05097836 */ /* 0x000fe20000000000 */
[----:B------:R-:W-:Y:S01]  /*a8e0*/  IABS R17, R10 ;  /* 0x0000000a00117213 */ /* 0x000fe20000000000 */
[--C-:B------:R-:W-:Y:S01]  /*a8f0*/  @!P5 IMAD.IADD R15, R15, 0x1, -R4.reuse ;  /* 0x000000010f0fd824 */ /* 0x100fe200078e0a04 */
[----:B------:R-:W-:Y:S01]  /*a900*/  ISETP.GT.U32.AND P5, PT, R4, R16, PT ;  /* 0x000000100400720c */ /* 0x000fe20003fa4070 */
[--C-:B------:R-:W-:Y:S01]  /*a910*/  @!P1 IMAD.IADD R11, R11, 0x1, -R4.reuse ;  /* 0x000000010b0b9824 */ /* 0x100fe200078e0a04 */
[----:B------:R-:W-:Y:S01]  /*a920*/  ISETP.GE.AND P1, PT, R14, RZ, PT ;  /* 0x000000ff0e00720c */ /* 0x000fe20003f26270 */
[----:B------:R-:W-:Y:S01]  /*a930*/  @!P2 IMAD.IADD R13, R13, 0x1, -R4 ;  /* 0x000000010d0da824 */ /* 0x000fe200078e0a04 */
[----:B------:R-:W-:Y:S01]  /*a940*/  ISETP.GT.U32.AND P2, PT, R4, R12, PT ;  /* 0x0000000c0400720c */ /* 0x000fe20003f44070 */
[----:B------:R-:W-:Y:S01]  /*a950*/  IMAD.MOV.U32 R14, RZ, RZ, R18 ;  /* 0x000000ffff0e7224 */ /* 0x000fe200078e0012 */
[----:B------:R-:W-:Y:S01]  /*a960*/  IABS R7, R9 ;  /* 0x0000000900077213 */ /* 0x000fe20000000000 */
[----:B------:R-:W-:-:S04]  /*a970*/  IMAD.HI.U32 R18, R6, R17, RZ ;  /* 0x0000001106127227 */ /* 0x000fc800078e00ff */
[----:B0-----:R-:W-:Y:S02]  /*a980*/  IMAD.MOV.U32 R0, RZ, RZ, R13 ;  /* 0x000000ffff007224 */ /* 0x001fe400078e000d */
[----:B------:R-:W-:-:S04]  /*a990*/  IMAD.HI.U32 R19, R6, R7, RZ ;  /* 0x0000000706137227 */ /* 0x000fc800078e00ff */
[----:B------:R-:W-:Y:S02]  /*a9a0*/  IMAD.MOV R18, RZ, RZ, -R18 ;  /* 0x000000ffff127224 */ /* 0x000fe400078e0a12 */
[----:B------:R-:W-:Y:S02]  /*a9b0*/  @!P4 IMAD.MOV R0, RZ, RZ, -R0 ;  /* 0x000000ffff00c224 */ /* 0x000fe400078e0a00 */
[----:B------:R-:W-:Y:S02]  /*a9c0*/  IMAD.MOV R13, RZ, RZ, -R19 ;  /* 0x000000ffff0d7224 */ /* 0x000fe400078e0a13 */
[--C-:B------:R-:W-:Y:S01]  /*a9d0*/  @!P5 IMAD.IADD R16, R16, 0x1, -R4.reuse ;  /* 0x000000011010d824 */ /* 0x100fe200078e0a04 */
[----:B------:R0:W-:Y:S01]  /*a9e0*/  STL [R1+0x244], R0 ;  /* 0x0002440001007387 */ /* 0x0001e20000100800 */
[C---:B------:R-:W-:Y:S02]  /*a9f0*/  IMAD R17, R4.reuse, R18, R17 ;  /* 0x0000001204117224 */ /* 0x040fe400078e0211 */
[----:B------:R-:W-:Y:S01]  /*aa00*/  IMAD.MOV.U32 R3, RZ, RZ, R15 ;  /* 0x000000ffff037224 */ /* 0x000fe200078e000f */
[----:B------:R-:W-:Y:S01]  /*aa10*/  ISETP.GT.U32.AND P4, PT, R4, R16, PT ;  /* 0x000000100400720c */ /* 0x000fe20003f84070 */
[----:B------:R-:W-:Y:S01]  /*aa20*/  @!P2 IMAD.IADD R12, R12, 0x1, -R4 ;  /* 0x000000010c0ca824 */ /* 0x000fe200078e0a04 */
[----:B------:R-:W-:Y:S01]  /*aa30*/  ISETP.GE.AND P2, PT, R10, RZ, PT ;  /* 0x000000ff0a00720c */ /* 0x000fe20003f46270 */
[----:B------:R-:W-:-:S02]  /*aa40*/  IMAD R7, R4, R13, R7 ;  /* 0x0000000d04077224 */ /* 0x000fc400078e0207 */
[----:B------:R-:W-:Y:S01]  /*aa50*/  @!P6 IMAD.MOV R3, RZ, RZ, -R3 ;  /* 0x000000ffff03e224 */ /* 0x000fe200078e0a03 */
[C---:B------:R-:W-:Y:S01]  /*aa60*/  ISETP.GT.U32.AND P6, PT, R4.reuse, R17, PT ;  /* 0x000000110400720c */ /* 0x040fe20003fc4070 */
[----:B0-----:R-:W-:Y:S01]  /*aa70*/  IMAD.MOV.U32 R0, RZ, RZ, R11 ;  /* 0x000000ffff007224 */ /* 0x001fe200078e000b */
[----:B------:R-:W-:Y:S01]  /*aa80*/  ISETP.GT.U32.AND P5, PT, R4, R12, PT ;  /* 0x0000000c0400720c */ /* 0x000fe20003fa4070 */
[----:B------:R-:W-:Y:S01]  /*aa90*/  IMAD.HI.U32 R10, R6, R14, RZ ;  /* 0x0000000e060a7227 */ /* 0x000fe200078e00ff */
[----:B------:R-:W-:Y:S03]  /*aaa0*/  STL [R1+0x22c], R3 ;  /* 0x00022c0301007387 */ /* 0x000fe60000100800 */
[----:B------:R-:W-:Y:S01]  /*aab0*/  @!P3 IMAD.MOV R0, RZ, RZ, -R0 ;  /* 0x000000ffff00b224 */ /* 0x000fe200078e0a00 */
[----:B------:R-:W-:Y:S01]  /*aac0*/  ISETP.GT.U32.AND P3, PT, R4, R7, PT ;  /* 0x000000070400720c */ /* 0x000fe20003f64070 */
[----:B------:R-:W-:-:S02]  /*aad0*/  IMAD.MOV R10, RZ, RZ, -R10 ;  /* 0x000000ffff0a7224 */ /* 0x000fc400078e0a0a */
[----:B------:R-:W-:Y:S01]  /*aae0*/  VIADD R18, R5, 0xb6 ;  /* 0x000000b605127836 */ /* 0x000fe20000000000 */
[----:B------:R0:W-:Y:S01]  /*aaf0*/  STL [R1+0x230], R0 ;  /* 0x0002300001007387 */ /* 0x0001e20000100800 */
[----:B------:R-:W-:Y:S02]  /*ab00*/  IMAD R14, R4, R10, R14 ;  /* 0x0000000a040e7224 */ /* 0x000fe400078e020e */
[--C-:B------:R-:W-:Y:S01]  /*ab10*/  @!P4 IMAD.IADD R16, R16, 0x1, -R4.reuse ;  /* 0x000000011010c824 */ /* 0x100fe200078e0a04 */
[----:B------:R-:W-:Y:S01]  /*ab20*/  IABS R11, R18 ;  /* 0x00000012000b7213 */ /* 0x000fe20000000000 */
[--C-:B------:R-:W-:Y:S01]  /*ab30*/  @!P6 IMAD.IADD R17, R17, 0x1, -R4.reuse ;  /* 0x000000011111e824 */ /* 0x100fe200078e0a04 */
[----:B------:R-:W-:Y:S01]  /*ab40*/  ISETP.GT.U32.AND P4, PT, R4, R14, PT ;  /* 0x0000000e0400720c */ /* 0x000fe20003f84070 */
[--C-:B------:R-:W-:Y:S01]  /*ab50*/  @!P5 IMAD.IADD R12, R12, 0x1, -R4.reuse ;  /* 0x000000010c0cd824 */ /* 0x100fe200078e0a04 */
[----:B------:R-:W-:Y:S01]  /*ab60*/  ISETP.GE.AND P5, PT, R9, RZ, PT ;  /* 0x000000ff0900720c */ /* 0x000fe20003fa6270 */
[----:B------:R-:W-:Y:S01]  /*ab70*/  @!P3 IMAD.IADD R7, R7, 0x1, -R4 ;  /* 0x000000010707b824 */ /* 0x000fe200078e0a04 */
[----:B------:R-:W-:Y:S01]  /*ab80*/  ISETP.GE.AND P6, PT, R8, RZ, PT ;  /* 0x000000ff0800720c */ /* 0x000fe20003fc6270 */
[----:B------:R-:W-:Y:S01]  /*ab90*/  VIADD R9, R5, 0xb4 ;  /* 0x000000b405097836 */ /* 0x000fe20000000000 */
[----:B------:R-:W-:Y:S01]  /*aba0*/  ISETP.GT.U32.AND P3, PT, R4, R17, PT ;  /* 0x000000110400720c */ /* 0x000fe20003f64070 */
[----:B------:R-:W-:-:S03]  /*abb0*/  IMAD.HI.U32 R8, R6, R11, RZ ;  /* 0x0000000b06087227 */ /* 0x000fc600078e00ff */
[----:B------:R-:W-:Y:S01]  /*abc0*/  IABS R10, R9 ;  /* 0x00000009000a7213 */ /* 0x000fe20000000000 */
[----:B------:R-:W-:Y:S02]  /*abd0*/  IMAD.MOV R8, RZ, RZ, -R8 ;  /* 0x000000ffff087224 */ /* 0x000fe400078e0a08 */
[----:B------:R-:W-:Y:S01]  /*abe0*/  @!P4 IMAD.IADD R14, R14, 0x1, -R4 ;  /* 0x000000010e0ec824 */ /* 0x000fe200078e0a04 */
[C---:B------:R-:W-:Y:S01]  /*abf0*/  ISETP.GT.U32.AND P4, PT, R4.reuse, R7, PT ;  /* 0x000000070400720c */ /* 0x040fe20003f84070 */
[----:B------:R-:W-:Y:S02]  /*ac00*/  IMAD R11, R4, R8, R11 ;  /* 0x00000008040b7224 */ /* 0x000fe400078e020b */
[----:B0-----:R-:W-:Y:S02]  /*ac10*/  IMAD.MOV.U32 R0, RZ, RZ, R12 ;  /* 0x000000ffff007224 */ /* 0x001fe400078e000c */
[----:B------:R-:W-:-:S04]  /*ac20*/  IMAD.HI.U32 R12, R6, R10, RZ ;  /* 0x0000000a060c7227 */ /* 0x000fc800078e00ff */
[----:B------:R-:W-:Y:S01]  /*ac30*/  @!P3 IMAD.IADD R17, R17, 0x1, -R4 ;  /* 0x000000011111b824 */ /* 0x000fe200078e0a04 */
[C---:B------:R-:W-:Y:S01]  /*ac40*/  ISETP.GT.U32.AND P3, PT, R4.reuse, R11, PT ;  /* 0x0000000b0400720c */ /* 0x040fe20003f64070 */
[----:B------:R-:W-:Y:S02]  /*ac50*/  IMAD.MOV R12, RZ, RZ, -R12 ;  /* 0x000000ffff0c7224 */ /* 0x000fe400078e0a0c */
[C---:B------:R-:W-:Y:S02]  /*ac60*/  VIADD R13, R5.reuse, 0xb2 ;  /* 0x000000b2050d7836 */ /* 0x040fe40000000000 */
[C---:B------:R-:W-:Y:S02]  /*ac70*/  IMAD R10, R4.reuse, R12, R10 ;  /* 0x0000000c040a7224 */ /* 0x040fe400078e020a */
[----:B------:R-:W-:Y:S01]  /*ac80*/  @!P0 IMAD.MOV R0, RZ, RZ, -R0 ;  /* 0x000000ffff008224 */ /* 0x000fe200078e0a00 */
[C---:B------:R-:W-:Y:S01]  /*ac90*/  ISETP.GT.U32.AND P0, PT, R4.reuse, R14, PT ;  /* 0x0000000e0400720c */ /* 0x040fe20003f04070 */
[----:B------:R-:W-:Y:S01]  /*aca0*/  VIADD R8, R5, 0xb0 ;  /* 0x000000b005087836 */ /* 0x000fe20000000000 */
[----:B------:R-:W-:Y:S01]  /*acb0*/  IABS R20, R13 ;  /* 0x0000000d00147213 */ /* 0x000fe20000000000 */
[--C-:B------:R-:W-:Y:S01]  /*acc0*/  @!P4 IMAD.IADD R7, R7, 0x1, -R4.reuse ;  /* 0x000000010707c824 */ /* 0x100fe200078e0a04 */
[----:B------:R-:W-:Y:S01]  /*acd0*/  ISETP.GT.U32.AND P4, PT, R4, R10, PT ;  /* 0x0000000a0400720c */ /* 0x000fe20003f84070 */
[----:B------:R-:W-:Y:S01]  /*ace0*/  @!P3 IMAD.IADD R11, R11, 0x1, -R4 ;  /* 0x000000010b0bb824 */ /* 0x000fe200078e0a04 */
[----:B------:R0:W-:Y:S01]  /*acf0*/  STL [R1+0x234], R0 ;  /* 0x0002340001007387 */ /* 0x0001e20000100800 */
[----:B------:R-:W-:Y:S01]  /*ad00*/  IMAD.MOV.U32 R3, RZ, RZ, R16 ;  /* 0x000000ffff037224 */ /* 0x000fe200078e0010 */
[----:B------:R-:W-:Y:S01]  /*ad10*/  IABS R15, R8 ;  /* 0x00000008000f7213 */ /* 0x000fe20000000000 */
[----:B------:R-:W-:Y:S01]  /*ad20*/  IMAD.HI.U32 R21, R6, R20, RZ ;  /* 0x0000001406157227 */ /* 0x000fe200078e00ff */
[----:B------:R-:W-:-:S03]  /*ad30*/  ISETP.GE.AND P3, PT, R9, RZ, PT ;  /* 0x000000ff0900720c */ /* 0x000fc60003f66270 */
[----:B------:R-:W-:Y:S01]  /*ad40*/  @!P1 IMAD.MOV R3, RZ, RZ, -R3 ;  /* 0x000000ffff039224 */ /* 0x000fe200078e0a03 */
[----:B------:R-:W-:Y:S01]  /*ad50*/  ISETP.GT.U32.AND P1, PT, R4, R11, PT ;  /* 0x0000000b0400720c */ /* 0x000fe20003f24070 */
[----:B------:R-:W-:Y:S02]  /*ad60*/  IMAD.MOV R21, RZ, RZ, -R21 ;  /* 0x000000ffff157224 */ /* 0x000fe400078e0a15 */
[----:B0-----:R-:W-:Y:S01]  /*ad70*/  IMAD.MOV.U32 R0, RZ, RZ, R17 ;  /* 0x000000ffff007224 */ /* 0x001fe200078e0011 */
[----:B------:R0:W-:Y:S01]  /*ad80*/  STL [R1+0x1f4], R3 ;  /* 0x0001f40301007387 */ /* 0x0001e20000100800 */
[----:B------:R-:W-:-:S04]  /*ad90*/  IMAD.HI.U32 R19, R6, R15, RZ ;  /* 0x0000000f06137227 */ /* 0x000fc800078e00ff */
[----:B------:R-:W-:Y:S02]  /*ada0*/  @!P2 IMAD.MOV R0, RZ, RZ, -R0 ;  /* 0x000000ffff00a224 */ /* 0x000fe400078e0a00 */
[----:B------:R-:W-:Y:S01]  /*adb0*/  @!P0 IMAD.IADD R14, R14, 0x1, -R4 ;  /* 0x000000010e0e8824 */ /* 0x000fe200078e0a04 */
[----:B------:R-:W-:Y:S01]  /*adc0*/  ISETP.GE.AND P0, PT, R18, RZ, PT ;  /* 0x000000ff1200720c */ /* 0x000fe20003f06270 */
[----:B------:R-:W-:Y:S01]  /*add0*/  IMAD R9, R4, R21, R20 ;  /* 0x0000001504097224 */ /* 0x000fe200078e0214 */
[----:B------:R1:W-:Y:S01]  /*ade0*/  STL [R1+0x1f0], R0 ;  /* 0x0001f00001007387 */ /* 0x0003e20000100800 */
[----:B------:R-:W-:Y:S02]  /*adf0*/  IMAD.MOV R19, RZ, RZ, -R19 ;  /* 0x000000ffff137224 */ /* 0x000fe400078e0a13 */
[----:B------:R-:W-:Y:S01]  /*ae00*/  @!P4 IMAD.IADD R10, R10, 0x1, -R4 ;  /* 0x000000010a0ac824 */ /* 0x000fe200078e0a04 */
[----:B------:R-:W-:Y:S01]  /*ae10*/  ISETP.GT.U32.AND P2, PT, R4, R9, PT ;  /* 0x000000090400720c */ /* 0x000fe20003f44070 */
[----:B0-----:R-:W-:-:S02]  /*ae20*/  IMAD.MOV.U32 R3, RZ, RZ, R7 ;  /* 0x000000ffff037224 */ /* 0x001fc400078e0007 */
[----:B------:R-:W-:Y:S01]  /*ae30*/  VIADD R12, R5, 0xae ;  /* 0x000000ae050c7836 */ /* 0x000fe20000000000 */
[C---:B------:R-:W-:Y:S01]  /*ae40*/  ISETP.GT.U32.AND P4, PT, R4.reuse, R10, PT ;  /* 0x0000000a0400720c */ /* 0x040fe20003f84070 */
[----:B------:R-:W-:Y:S02]  /*ae50*/  IMAD R7, R4, R19, R15 ;  /* 0x0000001304077224 */ /* 0x000fe400078e020f */
[----:B-1----:R-:W-:Y:S01]  /*ae60*/  IMAD.MOV.U32 R0, RZ, RZ, R14 ;  /* 0x000000ffff007224 */ /* 0x002fe200078e000e */
[----:B------:R-:W-:Y:S01]  /*ae70*/  IABS R18, R12 ;  /* 0x0000000c00127213 */ /* 0x000fe20000000000 */
[----:B------:R-:W-:Y:S01]  /*ae80*/  @!P5 IMAD.MOV R3, RZ, RZ, -R3 ;  /* 0x000000ffff03d224 */ /* 0x000fe200078e0a03 */
[----:B------:R-:W-:Y:S01]  /*ae90*/  ISETP.GE.AND P5, PT, R13, RZ, PT ;  /* 0x000000ff0d00720c */ /* 0x000fe20003fa6270 */
[----:B------:R-:W-:Y:S01]  /*aea0*/  @!P6 IMAD.MOV R0, RZ, RZ, -R0 ;  /* 0x000000ffff00e224 */ /* 0x000fe200078e0a00 */
[----:B------:R-:W-:Y:S01]  /*aeb0*/  ISETP.GE.AND P6, PT, R8, RZ, PT ;  /* 0x000000ff0800720c */ /* 0x000fe20003fc6270 */
[----:B------:R-:W-:Y:S01]  /*aec0*/  @!P1 IMAD.IADD R11, R11, 0x1, -R4 ;  /* 0x000000010b0b9824 */ /* 0x000fe200078e0a04 */
[----:B------:R-:W-:Y:S01]  /*aed0*/  ISETP.GT.U32.AND P1, PT, R4, R7, PT ;  /* 0x000000070400720c */ /* 0x000fe20003f24070 */
[----:B------:R-:W-:Y:S01]  /*aee0*/  STL [R1+0x1ec], R3 ;  /* 0x0001ec0301007387 */ /* 0x000fe20000100800 */
[----:B------:R-:W-:-:S03]  /*aef0*/  IMAD.HI.U32 R13, R6, R18, RZ ;  /* 0x00000012060d7227 */ /* 0x000fc600078e00ff */
        /* <DEDUP_REMOVED lines=16> */
[C---:B------:R-:W-:Y:S02]  /*b000*/  VIADD R13, R5.reuse, 0xaa ;  /* 0x000000aa050d7836 */ /* 0x040fe40000000000 */
[----:B------:R-:W-:-:S02]  /*b010*/  VIADD R12, R5, 0xa8 ;  /* 0x000000a8050c7836 */ /* 0x000fc40000000000 */
[----:B------:R-:W-:Y:S01]  /*b020*/  VIADD R8, R5, 0xa6 ;  /* 0x000000a605087836 */ /* 0x000fe20000000000 */
[----:B------:R-:W-:Y:S01]  /*b030*/  IABS R16, R13 ;  /* 0x0000000d00107213 */ /* 0x000fe20000000000 */
[----:B------:R-:W-:Y:S01]  /*b040*/  @!P1 IMAD.IADD R9, R9, 0x1, -R4 ;  /* 0x0000000109099824 */ /* 0x000fe200078e0a04 */
[----:B------:R-:W-:Y:S01]  /*b050*/  IABS R19, R12 ;  /* 0x0000000c00137213 */ /* 0x000fe20000000000 */
[----:B------:R-:W-:Y:S01]  /*b060*/  VIADD R15, R5, 0x9e ;  /* 0x0000009e050f7836 */ /* 0x000fe20000000000 */
[----:B------:R-:W-:Y:S01]  /*b070*/  IABS R18, R8 ;  /* 0x0000000800127213 */ /* 0x000fe20000000000 */
[----:B0-----:R-:W-:Y:S02]  /*b080*/  IMAD.MOV.U32 R0, RZ, RZ, R10 ;  /* 0x000000ffff007224 */ /* 0x001fe400078e000a */
[----:B------:R-:W-:Y:S02]  /*b090*/  IMAD.MOV R10, RZ, RZ, -R11 ;  /* 0x000000ffff0a7224 */ /* 0x000fe400078e0a0b */
[----:B------:R-:W-:Y:S01]  /*b0a0*/  @!P3 IMAD.MOV R0, RZ, RZ, -R0 ;  /* 0x000000ffff00b224 */ /* 0x000fe200078e0a00 */
[C---:B------:R-:W-:Y:S01]  /*b0b0*/  ISETP.GT.U32.AND P3, PT, R4.reuse, R21, PT ;  /* 0x000000150400720c */ /* 0x040fe20003f64070 */
[----:B------:R-:W-:-:S02]  /*b0c0*/  IMAD R20, R4, R10, R20 ;  /* 0x0000000a04147224 */ /* 0x000fc400078e0214 */
[----:B------:R-:W-:Y:S01]  /*b0d0*/  IMAD.HI.U32 R10, R6, R16, RZ ;  /* 0x00000010060a7227 */ /* 0x000fe200078e00ff */
[----:B------:R0:W-:Y:S02]  /*b0e0*/  STL [R1+0x1d8], R0 ;  /* 0x0001d80001007387 */ /* 0x0001e40000100800 */
[----:B------:R-:W-:Y:S01]  /*b0f0*/  ISETP.GT.U32.AND P1, PT, R4, R20, PT ;  /* 0x000000140400720c */ /* 0x000fe20003f24070 */
[----:B------:R-:W-:Y:S01]  /*b100*/  @!P0 IMAD.IADD R7, R7, 0x1, -R4 ;  /* 0x0000000107078824 */ /* 0x000fe200078e0a04 */
[----:B------:R-:W-:Y:S01]  /*b110*/  ISETP.GE.AND P0, PT, R13, RZ, PT ;  /* 0x000000ff0d00720c */ /* 0x000fe20003f06270 */
[----:B------:R-:W-:-:S04]  /*b120*/  IMAD.HI.U32 R11, R6, R19, RZ ;  /* 0x00000013060b7227 */ /* 0x000fc800078e00ff */
[----:B------:R-:W-:Y:S01]  /*b130*/  @!P3 IMAD.IADD R21, R21, 0x1, -R4 ;  /* 0x000000011515b824 */ /* 0x000fe200078e0a04 */
[----:B------:R-:W-:Y:S01]  /*b140*/  ISETP.GE.AND P3, PT, R12, RZ, PT ;  /* 0x000000ff0c00720c */ /* 0x000fe20003f66270 */
[----:B0-----:R-:W-:Y:S01]  /*b150*/  IMAD.MOV.U32 R0, RZ, RZ, R9 ;  /* 0x000000ffff007224 */ /* 0x001fe200078e0009 */
[----:B------:R-:W-:Y:S01]  /*b160*/  IABS R9, R15 ;  /* 0x0000000f00097213 */ /* 0x000fe20000000000 */
[----:B------:R-:W-:Y:S02]  /*b170*/  IMAD.MOV R13, RZ, RZ, -R10 ;  /* 0x000000ffff0d7224 */ /* 0x000fe400078e0a0a */
[----:B------:R-:W-:Y:S01]  /*b180*/  @!P5 IMAD.MOV R0, RZ, RZ, -R0 ;  /* 0x000000ffff00d224 */ /* 0x000fe200078e0a00 */
[C---:B------:R-:W-:Y:S01]  /*b190*/  ISETP.GT.U32.AND P5, PT, R4.reuse, R21, PT ;  /* 0x000000150400720c */ /* 0x040fe20003fa4070 */
[----:B------:R-:W-:Y:S02]  /*b1a0*/  IMAD.MOV R11, RZ, RZ, -R11 ;  /* 0x000000ffff0b7224 */ /* 0x000fe400078e0a0b */
[----:B------:R-:W-:Y:S01]  /*b1b0*/  IMAD R16, R4, R13, R16 ;  /* 0x0000000d04107224 */ /* 0x000fe200078e0210 */
[----:B------:R0:W-:Y:S01]  /*b1c0*/  STL [R1+0x1dc], R0 ;  /* 0x0001dc0001007387 */ /* 0x0001e20000100800 */
[----:B------:R-:W-:-:S02]  /*b1d0*/  @!P1 IMAD.IADD R20, R20, 0x1, -R4 ;  /* 0x0000000114149824 */ /* 0x000fc400078e0a04 */
[----:B------:R-:W-:Y:S02]  /*b1e0*/  IMAD R19, R4, R11, R19 ;  /* 0x0000000b04137224 */ /* 0x000fe400078e0213 */
[----:B------:R-:W-:Y:S01]  /*b1f0*/  IMAD.HI.U32 R10, R6, R18, RZ ;  /* 0x00000012060a7227 */ /* 0x000fe200078e00ff */
[----:B------:R-:W-:-:S03]  /*b200*/  ISETP.GT.U32.AND P1, PT, R4, R20, PT ;  /* 0x000000140400720c */ /* 0x000fc60003f24070 */
[----:B------:R-:W-:Y:S01]  /*b210*/  @!P5 IMAD.IADD R21, R21, 0x1, -R4 ;  /* 0x000000011515d824 */ /* 0x000fe200078e0a04 */
[C---:B------:R-:W-:Y:S01]  /*b220*/  ISETP.GT.U32.AND P5, PT, R4.reuse, R19, PT ;  /* 0x000000130400720c */ /* 0x040fe20003fa4070 */
[----:B0-----:R-:W-:Y:S02]  /*b230*/  IMAD.MOV.U32 R0, RZ, RZ, R7 ;  /* 0x000000ffff007224 */ /* 0x001fe400078e0007 */
[----:B------:R-:W-:Y:S02]  /*b240*/  IMAD.MOV R10, RZ, RZ, -R10 ;  /* 0x000000ffff0a7224 */ /* 0x000fe400078e0a0a */
[----:B------:R-:W-:Y:S01]  /*b250*/  @!P6 IMAD.MOV R0, RZ, RZ, -R0 ;  /* 0x000000ffff00e224 */ /* 0x000fe200078e0a00 */
[C---:B------:R-:W-:Y:S01]  /*b260*/  ISETP.GT.U32.AND P6, PT, R4.reuse, R16, PT ;  /* 0x000000100400720c */ /* 0x040fe20003fc4070 */
[C---:B------:R-:W-:Y:S02]  /*b270*/  VIADD R12, R5.reuse, 0xa4 ;  /* 0x000000a4050c7836 */ /* 0x040fe40000000000 */
[----:B------:R-:W-:Y:S01]  /*b280*/  IMAD R18, R4, R10, R18 ;  /* 0x0000000a04127224 */ /* 0x000fe200078e0212 */
[----:B------:R0:W-:Y:S01]  /*b290*/  STL [R1+0x1e0], R0 ;  /* 0x0001e00001007387 */ /* 0x0001e20000100800 */
[----:B------:R-:W-:Y:S01]  /*b2a0*/  VIADD R7, R5, 0xa2 ;  /* 0x000000a205077836 */ /* 0x000fe20000000000 */
[----:B------:R-:W-:Y:S01]  /*b2b0*/  IABS R14, R12 ;  /* 0x0000000c000e7213 */ /* 0x000fe20000000000 */
[--C-:B------:R-:W-:Y:S01]  /*b2c0*/  @!P1 IMAD.IADD R20, R20, 0x1, -R4.reuse ;  /* 0x0000000114149824 */ /* 0x100fe200078e0a04 */
[----:B------:R-:W-:Y:S01]  /*b2d0*/  ISETP.GT.U32.AND P1, PT, R4, R18, PT ;  /* 0x000000120400720c */ /* 0x000fe20003f24070 */
[----:B------:R-:W-:Y:S01]  /*b2e0*/  @!P5 IMAD.IADD R19, R19, 0x1, -R4 ;  /* 0x000000011313d824 */ /* 0x000fe200078e0a04 */
[----:B------:R-:W-:Y:S01]  /*b2f0*/  IABS R11, R7 ;  /* 0x00000007000b7213 */ /* 0x000fe20000000000 */
[----:B------:R-:W-:-:S02]  /*b300*/  IMAD.MOV.U32 R3, RZ, RZ, R21 ;  /* 0x000000ffff037224 */ /* 0x000fc400078e0015 */
[----:B------:R-:W-:Y:S01]  /*b310*/  @!P6 IMAD.IADD R16, R16, 0x1, -R4 ;  /* 0x000000011010e824 */ /* 0x000fe200078e0a04 */
[----:B------:R-:W-:Y:S01]  /*b320*/  ISETP.GE.AND P6, PT, R8, RZ, PT ;  /* 0x000000ff0800720c */ /* 0x000fe20003fc6270 */
[----:B------:R-:W-:-:S03]  /*b330*/  IMAD.HI.U32 R17, R6, R14, RZ ;  /* 0x0000000e06117227 */ /* 0x000fc600078e00ff */
[C---:B------:R-:W-:Y:S01]  /*b340*/  ISETP.GT.U32.AND P5, PT, R4.reuse, R16, PT ;  /* 0x000000100400720c */ /* 0x040fe20003fa4070 */
[----:B------:R-:W-:Y:S01]  /*b350*/  @!P4 IMAD.MOV R3, RZ, RZ, -R3 ;  /* 0x000000ffff03c224 */ /* 0x000fe200078e0a03 */
[----:B------:R-:W-:Y:S01]  /*b360*/  ISETP.GT.U32.AND P4, PT, R4, R19, PT ;  /* 0x000000130400720c */ /* 0x000fe20003f84070 */
[----:B------:R-:W-:Y:S02]  /*b370*/  VIADD R13, R5, 0xa0 ;  /* 0x000000a0050d7836 */ /* 0x000fe40000000000 */
[----:B------:R-:W-:Y:S01]  /*b380*/  IMAD.HI.U32 R8, R6, R11, RZ ;  /* 0x0000000b06087227 */ /* 0x000fe200078e00ff */
[----:B------:R1:W-:Y:S02]  /*b390*/  STL [R1+0xe0], R3 ;  /* 0x0000e00301007387 */ /* 0x0003e40000100800 */
[----:B------:R-:W-:Y:S01]  /*b3a0*/  IABS R10, R13 ;  /* 0x0000000d000a7213 */ /* 0x000fe20000000000 */
[----:B------:R-:W-:Y:S02]  /*b3b0*/  IMAD.MOV R17, RZ, RZ, -R17 ;  /* 0x000000ffff117224 */ /* 0x000fe400078e0a11 */
[----:B------:R-:W-:-:S02]  /*b3c0*/  IMAD.MOV R8, RZ, RZ, -R8 ;  /* 0x000000ffff087224 */ /* 0x000fc400078e0a08 */
[----:B0-----:R-:W-:Y:S02]  /*b3d0*/  IMAD.MOV.U32 R0, RZ, RZ, R20 ;  /* 0x000000ffff007224 */ /* 0x001fe400078e0014 */
[----:B------:R-:W-:Y:S02]  /*b3e0*/  IMAD R14, R4, R17, R14 ;  /* 0x00000011040e7224 */ /* 0x000fe400078e020e */
[----:B------:R-:W-:Y:S02]  /*b3f0*/  @!P1 IMAD.IADD R18, R18, 0x1, -R4 ;  /* 0x0000000112129824 */ /* 0x000fe400078e0a04 */
[----:B------:R-:W-:Y:S01]  /*b400*/  @!P2 IMAD.MOV R0, RZ, RZ, -R0 ;  /* 0x000000ffff00a224 */ /* 0x000fe200078e0a00 */
[----:B------:R-:W-:Y:S01]  /*b410*/  ISETP.GE.AND P2, PT, R12, RZ, PT ;  /* 0x000000ff0c00720c */ /* 0x000fe20003f46270 */
[C---:B------:R-:W-:Y:S01]  /*b420*/  IMAD R11, R4.reuse, R8, R11 ;  /* 0x00000008040b7224 */ /* 0x040fe200078e020b */
[----:B------:R-:W-:Y:S01]  /*b430*/  ISETP.GT.U32.AND P1, PT, R4, R18, PT ;  /* 0x000000120400720c */ /* 0x000fe20003f24070 */
[----:B------:R-:W-:Y:S01]  /*b440*/  @!P5 IMAD.IADD R16, R16, 0x1, -R4 ;  /* 0x000000011010d824 */ /* 0x000fe200078e0a04 */
[----:B------:R-:W-:Y:S01]  /*b450*/  ISETP.GT.U32.AND P5, PT, R4, R14, PT ;  /* 0x0000000e0400720c */ /* 0x000fe20003fa4070 */
[C---:B------:R-:W-:Y:S01]  /*b460*/  IMAD.HI.U32 R17, R6.reuse, R10, RZ ;  /* 0x0000000a06117227 */ /* 0x040fe200078e00ff */
[----:B------:R0:W-:Y:S03]  /*b470*/  STL [R1+0x1a0], R0 ;  /* 0x0001a00001007387 */ /* 0x0001e60000100800 */
[----:B------:R-:W-:-:S04]  /*b480*/  IMAD.HI.U32 R12, R6, R9, RZ ;  /* 0x00000009060c7227 */ /* 0x000fc800078e00ff */
[----:B------:R-:W-:Y:S01]  /*b490*/  @!P4 IMAD.IADD R19, R19, 0x1, -R4 ;  /* 0x000000011313c824 */ /* 0x000fe200078e0a04 */
[C---:B------:R-:W-:Y:S01]  /*b4a0*/  ISETP.GT.U32.AND P4, PT, R4.reuse, R11, PT ;  /* 0x0000000b0400720c */ /* 0x040fe20003f84070 */
[----:B------:R-:W-:Y:S02]  /*b4b0*/  IMAD.MOV R17, RZ, RZ, -R17 ;  /* 0x000000ffff117224 */ /* 0x000fe400078e0a11 */
[----:B------:R-:W-:Y:S02]  /*b4c0*/  IMAD.MOV R12, RZ, RZ, -R12 ;  /* 0x000000ffff0c7224 */ /* 0x000fe400078e0a0c */
[C---:B------:R-:W-:Y:S02]  /*b4d0*/  IMAD R10, R4.reuse, R17, R10 ;  /* 0x00000011040a7224 */ /* 0x040fe400078e020a */
[----:B------:R-:W-:Y:S02]  /*b4e0*/  IMAD R9, R4, R12, R9 ;  /* 0x0000000c04097224 */ /* 0x000fe400078e0209 */
[----:B-1----:R-:W-:-:S02]  /*b4f0*/  IMAD.MOV.U32 R3, RZ, RZ, R19 ;  /* 0x000000ffff037224 */ /* 0x002fc400078e0013 */
[----:B------:R-:W-:Y:S02]  /*b500*/  VIADD R8, R5, 0x9c ;  /* 0x0000009c05087836 */ /* 0x000fe40000000000 */
[----:B------:R-:W-:Y:S01]  /*b510*/  @!P5 IMAD.IADD R14, R14, 0x1, -R4 ;  /* 0x000000010e0ed824 */ /* 0x000fe200078e0a04 */
[C---:B------:R-:W-:Y:S01]  /*b520*/  ISETP.GT.U32.AND P5, PT, R4.reuse, R10, PT ;  /* 0x0000000a0400720c */ /* 0x040fe20003fa4070 */
[----:B------:R-:W-:Y:S01]  /*b530*/  @!P3 IMAD.MOV R3, RZ, RZ, -R3 ;  /* 0x000000ffff03b224 */ /* 0x000fe200078e0a03 */
[----:B------:R-:W-:Y:S01]  /*b540*/  ISETP.GT.U32.AND P3, PT, R4, R9, PT ;  /* 0x000000090400720c */ /* 0x000fe20003f64070 */
[----:B0-----:R-:W-:Y:S02]  /*b550*/  IMAD.MOV.U32 R0, RZ, RZ, R16 ;  /* 0x000000ffff007224 */ /* 0x001fe400078e0010 */
[--C-:B------:R-:W-:Y:S01]  /*b560*/  @!P1 IMAD.IADD R18, R18, 0x1, -R4.reuse ;  /* 0x0000000112129824 */ /* 0x100fe200078e0a04 */
[----:B------:R-:W-:Y:S01]  /*b570*/  ISETP.GE.AND P1, PT, R7, RZ, PT ;  /* 0x000000ff0700720c */ /* 0x000fe20003f26270 */
[----:B------:R-:W-:Y:S01]  /*b580*/  @!P4 IMAD.IADD R11, R11, 0x1, -R4 ;  /* 0x000000010b0bc824 */ /* 0x000fe200078e0a04 */
[----:B------:R-:W-:Y:S01]  /*b590*/  IABS R7, R8 ;  /* 0x0000000800077213 */ /* 0x000fe20000000000 */
[----:B------:R-:W-:Y:S01]  /*b5a0*/  VIADD R12, R5, 0x9a ;  /* 0x0000009a050c7836 */ /* 0x000fe20000000000 */
[C---:B------:R-:W-:Y:S01]  /*b5b0*/  ISETP.GT.U32.AND P4, PT, R4.reuse, R14, PT ;  /* 0x0000000e0400720c */ /* 0x040fe20003f84070 */
[----:B------:R-:W-:Y:S01]  /*b5c0*/  @!P0 IMAD.MOV R0, RZ, RZ, -R0 ;  /* 0x000000ffff008224 */ /* 0x000fe200078e0a00 */
[----:B------:R-:W-:Y:S01]  /*b5d0*/  ISETP.GT.U32.AND P0, PT, R4, R11, PT ;  /* 0x0000000b0400720c */ /* 0x000fe20003f04070 */
[----:B------:R-:W-:Y:S01]  /*b5e0*/  IMAD.HI.U32 R16, R6, R7, RZ ;  /* 0x0000000706107227 */ /* 0x000fe200078e00ff */
[----:B------:R-:W-:-:S02]  /*b5f0*/  IABS R17, R12 ;  /* 0x0000000c00117213 */ /* 0x000fc40000000000 */
[----:B------:R0:W-:Y:S01]  /*b600*/  STL [R1+0x1d0], R0 ;  /* 0x0001d00001007387 */ /* 0x0001e20000100800 */
[----:B------:R-:W-:Y:S02]  /*b610*/  IMAD.MOV R16, RZ, RZ, -R16 ;  /* 0x000000ffff107224 */ /* 0x000fe400078e0a10 */
[--C-:B------:R-:W-:Y:S01]  /*b620*/  @!P5 IMAD.IADD R10, R10, 0x1, -R4.reuse ;  /* 0x000000010a0ad824 */ /* 0x100fe200078e0a04 */
[----:B------:R-:W-:Y:S01]  /*b630*/  ISETP.GE.AND P5, PT, R13, RZ, PT ;  /* 0x000000ff0d00720c */ /* 0x000fe20003fa6270 */
[----:B------:R-:W-:Y:S01]  /*b640*/  @!P3 IMAD.IADD R9, R9, 0x1, -R4 ;  /* 0x000000010909b824 */ /* 0x000fe200078e0a04 */
[----:B------:R-:W-:Y:S01]  /*b650*/  STL [R1+0x1ac], R3 ;  /* 0x0001ac0301007387 */ /* 0x000fe20000100800 */
[----:B------:R-:W-:Y:S02]  /*b660*/  IMAD.MOV.U32 R13, RZ, RZ, R17 ;  /* 0x000000ffff0d7224 */ /* 0x000fe400078e0011 */
[C---:B------:R-:W-:Y:S01]  /*b670*/  IMAD R7, R4.reuse, R16, R7 ;  /* 0x0000001004077224 */ /* 0x040fe200078e0207 */
[----:B------:R-:W-:Y:S01]  /*b680*/  ISETP.GT.U32.AND P3, PT, R4, R9, PT ;  /* 0x000000090400720c */ /* 0x000fe20003f64070 */
[----:B0-----:R-:W-:-:S02]  /*b690*/  IMAD.MOV.U32 R0, RZ, RZ, R18 ;  /* 0x000000ffff007224 */ /* 0x001fc400078e0012 */
[----:B------:R-:W-:Y:S01]  /*b6a0*/  @!P4 IMAD.IADD R14, R14, 0x1, -R4 ;  /* 0x000000010e0ec824 */ /* 0x000fe200078e0a04 */
[----:B------:R-:W-:Y:S01]  /*b6b0*/  ISETP.GE.AND P4, PT, R15, RZ, PT ;  /* 0x000000ff0f00720c */ /* 0x000fe20003f86270 */
[----:B------:R-:W-:Y:S01]  /*b6c0*/  @!P6 IMAD.MOV R0, RZ, RZ, -R0 ;  /* 0x000000ffff00e224 */ /* 0x000fe200078e0a00 */
[----:B------:R-:W-:Y:S01]  /*b6d0*/  ISETP.GT.U32.AND P6, PT, R4, R10, PT ;  /* 0x0000000a0400720c */ /* 0x000fe20003fc4070 */
[----:B------:R-:W-:-:S03]  /*b6e0*/  IMAD.HI.U32 R15, R6, R13, RZ ;  /* 0x0000000d060f7227 */ /* 0x000fc600078e00ff */
[----:B------:R0:W-:Y:S01]  /*b6f0*/  STL [R1+0x1b4], R0 ;  /* 0x0001b40001007387 */ /* 0x0001e20000100800 */
[--C-:B------:R-:W-:Y:S01]  /*b700*/  @!P0 IMAD.IADD R11, R11, 0x1, -R4.reuse ;  /* 0x000000010b0b8824 */ /* 0x100fe200078e0a04 */
[----:B------:R-:W-:Y:S01]  /*b710*/  ISETP.GT.U32.AND P0, PT, R4, R7, PT ;  /* 0x000000070400720c */ /* 0x000fe20003f04070 */
[----:B------:R-:W-:Y:S02]  /*b720*/  IMAD.MOV R15, RZ, RZ, -R15 ;  /* 0x000000ffff0f7224 */ /* 0x000fe400078e0a0f */
[--C-:B------:R-:W-:Y:S02]  /*b730*/  @!P3 IMAD.IADD R9, R9, 0x1, -R4.reuse ;  /* 0x000000010909b824 */ /* 0x100fe400078e0a04 */
[----:B------:R-:W-:Y:S02]  /*b740*/  VIADD R20, R5, 0x98 ;  /* 0x0000009805147836 */ /* 0x000fe40000000000 */
[----:B------:R-:W-:Y:S01]  /*b750*/  @!P6 IMAD.IADD R10, R10, 0x1, -R4 ;  /* 0x000000010a0ae824 */ /* 0x000fe200078e0a04 */
[----:B------:R-:W-:Y:S01]  /*b760*/  ISETP.GE.AND P6, PT, R12, RZ, PT ;  /* 0x000000ff0c00720c */ /* 0x000fe20003fc6270 */
[----:B0-----:R-:W-:-:S02]  /*b770*/  IMAD.MOV.U32 R0, RZ, RZ, R14 ;  /* 0x000000ffff007224 */ /* 0x001fc400078e000e */
[----:B------:R-:W-:Y:S02]  /*b780*/  IMAD.MOV.U32 R3, RZ, RZ, R10 ;  /* 0x000000ffff037224 */ /* 0x000fe400078e000a */
[----:B------:R-:W-:Y:S01]  /*b790*/  @!P2 IMAD.MOV R0, RZ, RZ, -R0 ;  /* 0x000000ffff00a224 */ /* 0x000fe200078e0a00 */
[----:B------:R-:W-:Y:S01]  /*b7a0*/  ISETP.GE.AND P2, PT, R8, RZ, PT ;  /* 0x000000ff0800720c */ /* 0x000fe20003f46270 */
[C---:B------:R-:W-:Y:S02]  /*b7b0*/  IMAD R8, R4.reuse, R15, R13 ;  /* 0x0000000f04087224 */ /* 0x040fe400078e020d */
[----:B------:R-:W-:Y:S01]  /*b7c0*/  @!P0 IMAD.IADD R7, R7, 0x1, -R4 ;  /* 0x0000000107078824 */ /* 0x000fe200078e0a04 */
[----:B------:R0:W-:Y:S01]  /*b7d0*/  STL [R1+0x1b8], R0 ;  /* 0x0001b80001007387 */ /* 0x0001e20000100800 */
[C---:B------:R-:W-:Y:S01]  /*b7e0*/  VIADD R14, R5.reuse, 0x96 ;  /* 0x00000096050e7836 */ /* 0x040fe20000000000 */
[C---:B------:R-:W-:Y:S01]  /*b7f0*/  ISETP.GT.U32.AND P3, PT, R4.reuse, R8, PT ;  /* 0x000000080400720c */ /* 0x040fe20003f64070 */
[C---:B------:R-:W-:Y:S01]  /*b800*/  VIADD R13, R5.reuse, 0x94 ;  /* 0x00000094050d7836 */ /* 0x040fe20000000000 */
[----:B------:R-:W-:Y:S01]  /*b810*/  ISETP.GT.U32.AND P0, PT, R4, R7, PT ;  /* 0x000000070400720c */ /* 0x000fe20003f04070 */
[----:B------:R-:W-:Y:S01]  /*b820*/  @!P5 IMAD.MOV R3, RZ, RZ, -R3 ;  /* 0x000000ffff03d224 */ /* 0x000fe200078e0a03 */
[----:B------:R-:W-:Y:S01]  /*b830*/  ISETP.GE.AND P5, PT, R14, RZ, PT ;  /* 0x000000ff0e00720c */ /* 0x000fe20003fa6270 */
[C---:B------:R-:W-:Y:S01]  /*b840*/  VIADD R12, R5.reuse, 0x92 ;  /* 0x00000092050c7836 */ /* 0x040fe20000000000 */
[----:B------:R-:W-:Y:S01]  /*b850*/  IABS R14, R14 ;  /* 0x0000000e000e7213 */ /* 0x000fe20000000000 */
[----:B------:R-:W-:-:S02]  /*b860*/  VIADD R21, R5, 0x90 ;  /* 0x0000009005157836 */ /* 0x000fc40000000000 */
[----:B0-----:R-:W-:Y:S02]  /*b870*/  IMAD.MOV.U32 R0, RZ, RZ, R11 ;  /* 0x000000ffff007224 */ /* 0x001fe400078e000b */
[----:B------:R-:W-:-:S04]  /*b880*/  IMAD.HI.U32 R10, R6, R14, RZ ;  /* 0x0000000e060a7227 */ /* 0x000fc800078e00ff */
[----:B------:R-:W-:Y:S01]  /*b890*/  @!P1 IMAD.MOV R0, RZ, RZ, -R0 ;  /* 0x000000ffff009224 */ /* 0x000fe200078e0a00 */
[----:B------:R-:W-:Y:S01]  /*b8a0*/  ISETP.GE.AND P1, PT, R20, RZ, PT ;  /* 0x000000ff1400720c */ /* 0x000fe20003f26270 */
[--C-:B------:R-:W-:Y:S01]  /*b8b0*/  @!P3 IMAD.IADD R8, R8, 0x1, -R4.reuse ;  /* 0x000000010808b824 */ /* 0x100fe200078e0a04 */
[----:B------:R-:W-:Y:S01]  /*b8c0*/  IABS R20, R20 ;  /* 0x0000001400147213 */ /* 0x000fe20000000000 */
[----:B------:R-:W-:Y:S01]  /*b8d0*/  @!P0 IMAD.IADD R7, R7, 0x1, -R4 ;  /* 0x0000000107078824 */ /* 0x000fe200078e0a04 */
[----:B------:R0:W-:Y:S01]  /*b8e0*/  STL [R1+0x1bc], R0 ;  /* 0x0001bc0001007387 */ /* 0x0001e20000100800 */
[----:B------:R-:W-:Y:S01]  /*b8f0*/  IMAD.MOV R10, RZ, RZ, -R10 ;  /* 0x000000ffff0a7224 */ /* 0x000fe200078e0a0a */
[----:B------:R-:W-:Y:S01]  /*b900*/  ISETP.GT.U32.AND P3, PT, R4, R8, PT ;  /* 0x000000080400720c */ /* 0x000fe20003f64070 */
[----:B------:R-:W-:Y:S01]  /*b910*/  IMAD.HI.U32 R11, R6, R20, RZ ;  /* 0x00000014060b7227 */ /* 0x000fe200078e00ff */
[----:B------:R-:W-:Y:S01]  /*b920*/  STL [R1+0x1c8], R3 ;  /* 0x0001c80301007387 */ /* 0x000fe20000100800 */
[----:B------:R-:W-:-:S02]  /*b930*/  ISETP.GE.AND P0, PT, R12, RZ, PT ;  /* 0x000000ff0c00720c */ /* 0x000fc40003f06270 */
[----:B------:R-:W-:Y:S01]  /*b940*/  IMAD.MOV R11, RZ, RZ, -R11 ;  /* 0x000000ffff0b7224 */ /* 0x000fe200078e0a0b */
[----:B------:R-:W-:Y:S01]  /*b950*/  IABS R12, R12 ;  /* 0x0000000c000c7213 */ /* 0x000fe20000000000 */
[C---:B------:R-:W-:Y:S02]  /*b960*/  IMAD R14, R4.reuse, R10, R14 ;  /* 0x0000000a040e7224 */ /* 0x040fe400078e020e */
[----:B0-----:R-:W-:Y:S02]  /*b970*/  IMAD.MOV.U32 R0, RZ, RZ, R9 ;  /* 0x000000ffff007224 */ /* 0x001fe400078e0009 */
[----:B------:R-:W-:Y:S02]  /*b980*/  IMAD R20, R4, R11, R20 ;  /* 0x0000000b04147224 */ /* 0x000fe400078e0214 */
[----:B------:R-:W-:Y:S01]  /*b990*/  @!P4 IMAD.MOV R0, RZ, RZ, -R0 ;  /* 0x000000ffff00c224 */ /* 0x000fe200078e0a00 */
[----:B------:R-:W-:Y:S01]  /*b9a0*/  ISETP.GE.AND P4, PT, R13, RZ, PT ;  /* 0x000000ff0d00720c */ /* 0x000fe20003f86270 */
[----:B------:R-:W-:Y:S01]  /*b9b0*/  @!P3 IMAD.IADD R8, R8, 0x1, -R4 ;  /* 0x000000010808b824 */ /* 0x000fe200078e0a04 */
[----:B------:R-:W-:Y:S01]  /*b9c0*/  IABS R13, R13 ;  /* 0x0000000d000d7213 */ /* 0x000fe20000000000 */
[C---:B------:R-:W-:Y:S01]  /*b9d0*/  VIADD R17, R5.reuse, 0x8e ;  /* 0x0000008e05117836 */ /* 0x040fe20000000000 */
[----:B------:R0:W-:Y:S01]  /*b9e0*/  STL [R1+0x1cc], R0 ;  /* 0x0001cc0001007387 */ /* 0x0001e20000100800 */
[----:B------:R-:W-:Y:S01]  /*b9f0*/  ISETP.GT.U32.AND P3, PT, R4, R14, PT ;  /* 0x0000000e0400720c */ /* 0x000fe20003f64070 */
[----:B------:R-:W-:-:S02]  /*ba00*/  VIADD R10, R5, 0x8a ;  /* 0x0000008a050a7836 */ /* 0x000fc40000000000 */
[----:B------:R-:W-:Y:S01]  /*ba10*/  IMAD.HI.U32 R9, R6, R13, RZ ;  /* 0x0000000d06097227 */ /* 0x000fe200078e00ff */
[----:B------:R-:W-:Y:S02]  /*ba20*/  IABS R19, R17 ;  /* 0x0000001100137213 */ /* 0x000fe40000000000 */
[----:B------:R-:W-:Y:S01]  /*ba30*/  IABS R18, R10 ;  /* 0x0000000a00127213 */ /* 0x000fe20000000000 */
[----:B------:R-:W-:Y:S02]  /*ba40*/  IMAD.MOV R9, RZ, RZ, -R9 ;  /* 0x000000ffff097224 */ /* 0x000fe400078e0a09 */
[----:B0-----:R-:W-:Y:S02]  /*ba50*/  IMAD.MOV.U32 R0, RZ, RZ, R7 ;  /* 0x000000ffff007224 */ /* 0x001fe400078e0007 */
[C---:B------:R-:W-:Y:S02]  /*ba60*/  IMAD R13, R4.reuse, R9, R13 ;  /* 0x00000009040d7224 */ /* 0x040fe400078e020d */
[----:B------:R-:W-:Y:S01]  /*ba70*/  @!P2 IMAD.MOV R0, RZ, RZ, -R0 ;  /* 0x000000ffff00a224 */ /* 0x000fe200078e0a00 */
[----:B------:R-:W-:Y:S01]  /*ba80*/  ISETP.GT.U32.AND P2, PT, R4, R20, PT ;  /* 0x000000140400720c */ /* 0x000fe20003f44070 */
[----:B------:R-:W-:-:S03]  /*ba90*/  IMAD.HI.U32 R7, R6, R12, RZ ;  /* 0x0000000c06077227 */ /* 0x000fc600078e00ff */
[----:B------:R0:W-:Y:S01]  /*baa0*/  STL [R1+0x1c0], R0 ;  /* 0x0001c00001007387 */ /* 0x0001e20000100800 */
[----:B------:R-:W-:Y:S02]  /*bab0*/  @!P3 IMAD.IADD R14, R14, 0x1, -R4 ;  /* 0x000000010e0eb824 */ /* 0x000fe400078e0a04 */
[----:B------:R-:W-:Y:S02]  /*bac0*/  IMAD.MOV R7, RZ, RZ, -R7 ;  /* 0x000000ffff077224 */ /* 0x000fe400078e0a07 */
[----:B------:R-:W-:Y:S01]  /*bad0*/  IMAD.HI.U32 R11, R6, R19, RZ ;  /* 0x00000013060b7227 */ /* 0x000fe200078e00ff */
[----:B------:R-:W-:-:S03]  /*bae0*/  ISETP.GT.U32.AND P3, PT, R4, R14, PT ;  /* 0x0000000e0400720c */ /* 0x000fc60003f64070 */
[----:B------:R-:W-:Y:S02]  /*baf0*/  @!P2 IMAD.IADD R20, R20, 0x1, -R4 ;  /* 0x000000011414a824 */ /* 0x000fe400078e0a04 */
[----:B0-----:R-:W-:Y:S01]  /*bb00*/  IMAD.MOV.U32 R0, RZ, RZ, R8 ;  /* 0x000000ffff007224 */ /* 0x001fe200078e0008 */
[----:B------:R-:W-:Y:S01]  /*bb10*/  IABS R8, R21 ;  /* 0x0000001500087213 */ /* 0x000fe20000000000 */
[C---:B------:R-:W-:Y:S01]  /*bb20*/  IMAD R12, R4.reuse, R7, R12 ;  /* 0x00000007040c7224 */ /* 0x040fe200078e020c */
[C---:B------:R-:W-:Y:S01]  /*bb30*/  ISETP.GT.U32.AND P2, PT, R4.reuse, R20, PT ;  /* 0x000000140400720c */ /* 0x040fe20003f44070 */
[----:B------:R-:W-:Y:S01]  /*bb40*/  @!P6 IMAD.MOV R0, RZ, RZ, -R0 ;  /* 0x000000ffff00e224 */ /* 0x000fe200078e0a00 */
[----:B------:R-:W-:Y:S01]  /*bb50*/  ISETP.GT.U32.AND P6, PT, R4, R13, PT ;  /* 0x0000000d0400720c */ /* 0x000fe20003fc4070 */
[----:B------:R-:W-:-:S03]  /*bb60*/  IMAD.HI.U32 R15, R6, R8, RZ ;  /* 0x00000008060f7227 */ /* 0x000fc600078e00ff */
[----:B------:R0:W-:Y:S01]  /*bb70*/  STL [R1+0x1c4], R0 ;  /* 0x0001c40001007387 */ /* 0x0001e20000100800 */
[----:B------:R-:W-:Y:S02]  /*bb80*/  IMAD.MOV R15, RZ, RZ, -R15 ;  /* 0x000000ffff0f7224 */ /* 0x000fe400078e0a0f */
[----:B------:R-:W-:Y:S02]  /*bb90*/  IMAD.MOV R11, RZ, RZ, -R11 ;  /* 0x000000ffff0b7224 */ /* 0x000fe400078e0a0b */
[----:B------:R-:W-:Y:S02]  /*bba0*/  IMAD R8, R4, R15, R8 ;  /* 0x0000000f04087224 */ /* 0x000fe400078e0208 */
[--C-:B------:R-:W-:Y:S01]  /*bbb0*/  @!P2 IMAD.IADD R20, R20, 0x1, -R4.reuse ;  /* 0x000000011414a824 */ /* 0x100fe200078e0a04 */
[C---:B------:R-:W-:Y:S01]  /*bbc0*/  ISETP.GT.U32.AND P2, PT, R4.reuse, R12, PT ;  /* 0x0000000c0400720c */ /* 0x040fe20003f44070 */
[----:B------:R-:W-:Y:S02]  /*bbd0*/  @!P6 IMAD.IADD R13, R13, 0x1, -R4 ;  /* 0x000000010d0de824 */ /* 0x000fe400078e0a04 */
[----:B------:R-:W-:-:S02]  /*bbe0*/  IMAD R19, R4, R11, R19 ;  /* 0x0000000b04137224 */ /* 0x000fc400078e0213 */
[----:B------:R-:W-:Y:S01]  /*bbf0*/  @!P3 IMAD.IADD R14, R14, 0x1, -R4 ;  /* 0x000000010e0eb824 */ /* 0x000fe200078e0a04 */
[C---:B------:R-:W-:Y:S01]  /*bc00*/  ISETP.GT.U32.AND P6, PT, R4.reuse, R13, PT ;  /* 0x0000000d0400720c */ /* 0x040fe20003fc4070 */
[C---:B------:R-:W-:Y:S01]  /*bc10*/  VIADD R7, R5.reuse, 0x8c ;  /* 0x0000008c05077836 */ /* 0x040fe20000000000 */
[----:B------:R-:W-:Y:S01]  /*bc20*/  ISETP.GT.U32.AND P3, PT, R4, R8, PT ;  /* 0x000000080400720c */ /* 0x000fe20003f64070 */
[----:B------:R-:W-:Y:S02]  /*bc30*/  VIADD R11, R5, 0x88 ;  /* 0x00000088050b7836 */ /* 0x000fe40000000000 */
[----:B0-----:R-:W-:Y:S01]  /*bc40*/  IMAD.MOV.U32 R0, RZ, RZ, R20 ;  /* 0x000000ffff007224 */ /* 0x001fe200078e0014 */
[----:B------:R-:W-:Y:S01]  /*bc50*/  IABS R9, R7 ;  /* 0x0000000700097213 */ /* 0x000fe20000000000 */
[----:B------:R-:W-:Y:S01]  /*bc60*/  @!P2 IMAD.IADD R12, R12, 0x1, -R4 ;  /* 0x000000010c0ca824 */ /* 0x000fe200078e0a04 */
[----:B------:R-:W-:Y:S01]  /*bc70*/  IABS R20, R11 ;  /* 0x0000000b00147213 */ /* 0x000fe20000000000 */
[----:B------:R-:W-:Y:S01]  /*bc80*/  @!P1 IMAD.MOV R0, RZ, RZ, -R0 ;  /* 0x000000ffff009224 */ /* 0x000fe200078e0a00 */
[----:B------:R-:W-:Y:S01]  /*bc90*/  ISETP.GE.AND P1, PT, R21, RZ, PT ;  /* 0x000000ff1500720c */ /* 0x000fe20003f26270 */
[----:B------:R-:W-:Y:S01]  /*bca0*/  IMAD.HI.U32 R16, R6, R9, RZ ;  /* 0x0000000906107227 */ /* 0x000fe200078e00ff */
[----:B------:R-:W-:-:S02]  /*bcb0*/  ISETP.GT.U32.AND P2, PT, R4, R12, PT ;  /* 0x0000000c0400720c */ /* 0x000fc40003f44070 */
[----:B------:R0:W-:Y:S01]  /*bcc0*/  STL [R1+0x1a8], R0 ;  /* 0x0001a80001007387 */ /* 0x0001e20000100800 */
[--C-:B------:R-:W-:Y:S01]  /*bcd0*/  @!P6 IMAD.IADD R13, R13, 0x1, -R4.reuse ;  /* 0x000000010d0de824 */ /* 0x100fe200078e0a04 */
[----:B------:R-:W-:Y:S01]  /*bce0*/  ISETP.GT.U32.AND P6, PT, R4, R19, PT ;  /* 0x000000130400720c */ /* 0x000fe20003fc4070 */
[----:B------:R-:W-:Y:S01]  /*bcf0*/  @!P3 IMAD.IADD R8, R8, 0x1, -R4 ;  /* 0x000000010808b824 */ /* 0x000fe200078e0a04 */
[----:B------:R-:W-:Y:S01]  /*bd00*/  ISETP.GE.AND P3, PT, R17, RZ, PT ;  /* 0x000000ff1100720c */ /* 0x000fe20003f66270 */
[----:B------:R-:W-:Y:S02]  /*bd10*/  IMAD.MOV.U32 R17, RZ, RZ, R20 ;  /* 0x000000ffff117224 */ /* 0x000fe400078e0014 */
[----:B------:R-:W-:Y:S02]  /*bd20*/  IMAD.MOV R16, RZ, RZ, -R16 ;  /* 0x000000ffff107224 */ /* 0x000fe400078e0a10 */
[----:B------:R-:W-:-:S04]  /*bd30*/  IMAD.HI.U32 R15, R6, R18, RZ ;  /* 0x00000012060f7227 */ /* 0x000fc800078e00ff */
[----:B0-----:R-:W-:Y:S02]  /*bd40*/  IMAD.MOV.U32 R0, RZ, RZ, R14 ;  /* 0x000000ffff007224 */ /* 0x001fe400078e000e */
[----:B------:R-:W-:Y:S02]  /*bd50*/  @!P6 IMAD.IADD R19, R19, 0x1, -R4 ;  /* 0x000000011313e824 */ /* 0x000fe400078e0a04 */
[----:B------:R-:W-:-:S03]  /*bd60*/  IMAD.HI.U32 R14, R6, R17, RZ ;  /* 0x00000011060e7227 */ /* 0x000fc600078e00ff */
[C---:B------:R-:W-:Y:S01]  /*bd70*/  ISETP.GT.U32.AND P6, PT, R4.reuse, R19, PT ;  /* 0x000000130400720c */ /* 0x040fe20003fc4070 */
[----:B------:R-:W-:Y:S01]  /*bd80*/  @!P5 IMAD.MOV R0, RZ, RZ, -R0 ;  /* 0x000000ffff00d224 */ /* 0x000fe200078e0a00 */
[C---:B------:R-:W-:Y:S01]  /*bd90*/  ISETP.GT.U32.AND P5, PT, R4.reuse, R8, PT ;  /* 0x000000080400720c */ /* 0x040fe20003fa4070 */
[----:B------:R-:W-:Y:S02]  /*bda0*/  IMAD R9, R4, R16, R9 ;  /* 0x0000001004097224 */ /* 0x000fe400078e0209 */
[----:B------:R-:W-:Y:S01]  /*bdb0*/  IMAD.MOV R15, RZ, RZ, -R15 ;  /* 0x000000ffff0f7224 */ /* 0x000fe200078e0a0f */
[----:B------:R0:W-:Y:S01]  /*bdc0*/  STL [R1+0x1a4], R0 ;  /* 0x0001a40001007387 */ /* 0x0001e20000100800 */
[----:B------:R-:W-:Y:S01]  /*bdd0*/  @!P2 IMAD.IADD R12, R12, 0x1, -R4 ;  /* 0x000000010c0ca824 */ /* 0x000fe200078e0a04 */
[C---:B------:R-:W-:Y:S01]  /*bde0*/  ISETP.GT.U32.AND P2, PT, R4.reuse, R9, PT ;  /* 0x000000090400720c */ /* 0x040fe20003f44070 */
[----:B------:R-:W-:Y:S02]  /*bdf0*/  IMAD.MOV R14, RZ, RZ, -R14 ;  /* 0x000000ffff0e7224 */ /* 0x000fe400078e0a0e */
[----:B------:R-:W-:-:S02]  /*be00*/  IMAD R18, R4, R15, R18 ;  /* 0x0000000f04127224 */ /* 0x000fc400078e0212 */
[C---:B------:R-:W-:Y:S02]  /*be10*/  IMAD R17, R4.reuse, R14, R17 ;  /* 0x0000000e04117224 */ /* 0x040fe400078e0211 */
[----:B------:R-:W-:Y:S02]  /*be20*/  IMAD.MOV.U32 R3, RZ, RZ, R13 ;  /* 0x000000ffff037224 */ /* 0x000fe400078e000d */
[----:B0-----:R-:W-:Y:S02]  /*be30*/  IMAD.MOV.U32 R0, RZ, RZ, R12 ;  /* 0x000000ffff007224 */ /* 0x001fe400078e000c */
[----:B------:R-:W-:Y:S01]  /*be40*/  @!P6 IMAD.IADD R19, R19, 0x1, -R4 ;  /* 0x000000011313e824 */ /* 0x000fe200078e0a04 */
[C---:B------:R-:W-:Y:S01]  /*be50*/  ISETP.GT.U32.AND P6, PT, R4.reuse, R17, PT ;  /* 0x000000110400720c */ /* 0x040fe20003fc4070 */
[----:B------:R-:W-:Y:S01]  /*be60*/  @!P0 IMAD.MOV R0, RZ, RZ, -R0 ;  /* 0x000000ffff008224 */ /* 0x000fe200078e0a00 */
[----:B------:R-:W-:Y:S01]  /*be70*/  ISETP.GT.U32.AND P0, PT, R4, R18, PT ;  /* 0x000000120400720c */ /* 0x000fe20003f04070 */
[----:B------:R-:W-:Y:S01]  /*be80*/  @!P4 IMAD.MOV R3, RZ, RZ, -R3 ;  /* 0x000000ffff03c224 */ /* 0x000fe200078e0a03 */
[----:B------:R-:W-:Y:S01]  /*be90*/  ISETP.GE.AND P4, PT, R7, RZ, PT ;  /* 0x000000ff0700720c */ /* 0x000fe20003f86270 */
[----:B------:R-:W-:Y:S01]  /*bea0*/  @!P5 IMAD.IADD R8, R8, 0x1, -R4 ;  /* 0x000000010808d824 */ /* 0x000fe200078e0a04 */
[----:B------:R-:W-:Y:S01]  /*beb0*/  ISETP.GE.AND P5, PT, R10, RZ, PT ;  /* 0x000000ff0a00720c */ /* 0x000fe20003fa6270 */
[C---:B------:R-:W-:Y:S01]  /*bec0*/  VIADD R7, R5.reuse, 0x86 ;  /* 0x0000008605077836 */ /* 0x040fe20000000000 */
[----:B------:R-:W-:Y:S01]  /*bed0*/  STL [R1+0x144], R3 ;  /* 0x0001440301007387 */ /* 0x000fe20000100800 */
[----:B------:R-:W-:-:S02]  /*bee0*/  VIADD R10, R5, 0x84 ;  /* 0x00000084050a7836 */ /* 0x000fc40000000000 */
[--C-:B------:R-:W-:Y:S01]  /*bef0*/  @!P2 IMAD.IADD R9, R9, 0x1, -R4.reuse ;  /* 0x000000010909a824 */ /* 0x100fe200078e0a04 */
[----:B------:R-:W-:Y:S01]  /*bf00*/  ISETP.GE.AND P2, PT, R11, RZ, PT ;  /* 0x000000ff0b00720c */ /* 0x000fe20003f46270 */
[----:B------:R0:W-:Y:S01]  /*bf10*/  STL [R1+0x198], R0 ;  /* 0x0001980001007387 */ /* 0x0001e20000100800 */
[----:B------:R-:W-:Y:S01]  /*bf20*/  IABS R13, R7 ;  /* 0x00000007000d7213 */ /* 0x000fe20000000000 */
[--C-:B------:R-:W-:Y:S01]  /*bf30*/  @!P0 IMAD.IADD R18, R18, 0x1, -R4.reuse ;  /* 0x0000000112128824 */ /* 0x100fe200078e0a04 */
[----:B------:R-:W-:Y:S01]  /*bf40*/  IABS R11, R10 ;  /* 0x0000000a000b7213 */ /* 0x000fe20000000000 */
[----:B------:R-:W-:Y:S01]  /*bf50*/  @!P6 IMAD.IADD R17, R17, 0x1, -R4 ;  /* 0x000000011111e824 */ /* 0x000fe200078e0a04 */
[----:B------:R-:W-:Y:S01]  /*bf60*/  ISETP.GT.U32.AND P0, PT, R4, R9, PT ;  /* 0x000000090400720c */ /* 0x000fe20003f04070 */
[----:B------:R-:W-:Y:S01]  /*bf70*/  IMAD.HI.U32 R12, R6, R13, RZ ;  /* 0x0000000d060c7227 */ /* 0x000fe200078e00ff */
[----:B------:R-:W-:-:S03]  /*bf80*/  ISETP.GT.U32.AND P6, PT, R4, R18, PT ;  /* 0x000000120400720c */ /* 0x000fc60003fc4070 */
[----:B0-----:R-:W-:Y:S02]  /*bf90*/  IMAD.MOV.U32 R0, RZ, RZ, R8 ;  /* 0x000000ffff007224 */ /* 0x001fe400078e0008 */
[----:B------:R-:W-:Y:S02]  /*bfa0*/  IMAD.MOV.U32 R8, RZ, RZ, R11 ;  /* 0x000000ffff087224 */ /* 0x000fe400078e000b */
[----:B------:R-:W-:Y:S01]  /*bfb0*/  @!P1 IMAD.MOV R0, RZ, RZ, -R0 ;  /* 0x000000ffff009224 */ /* 0x000fe200078e0a00 */
[----:B------:R-:W-:Y:S01]  /*bfc0*/  ISETP.GT.U32.AND P1, PT, R4, R17, PT ;  /* 0x000000110400720c */ /* 0x000fe20003f24070 */
[----:B------:R-:W-:Y:S02]  /*bfd0*/  IMAD.MOV R12, RZ, RZ, -R12 ;  /* 0x000000ffff0c7224 */ /* 0x000fe400078e0a0c */
[----:B------:R-:W-:Y:S01]  /*bfe0*/  IMAD.HI.U32 R11, R6, R8, RZ ;  /* 0x00000008060b7227 */ /* 0x000fe200078e00ff */
[----:B------:R0:W-:Y:S03]  /*bff0*/  STL [R1+0x19c], R0 ;  /* 0x00019c0001007387 */ /* 0x0001e60000100800 */
[----:B------:R-:W-:-:S02]  /*c000*/  IMAD R13, R4, R12, R13 ;  /* 0x0000000c040d7224 */ /* 0x000fc400078e020d */
[----:B------:R-:W-:Y:S02]  /*c010*/  IMAD.MOV R11, RZ, RZ, -R11 ;  /* 0x000000ffff0b7224 */ /* 0x000fe400078e0a0b */
[----:B------:R-:W-:Y:S02]  /*c020*/  VIADD R15, R5, 0x82 ;  /* 0x00000082050f7836 */ /* 0x000fe40000000000 */
[----:B------:R-:W-:Y:S01]  /*c030*/  @!P0 IMAD.IADD R9, R9, 0x1, -R4 ;  /* 0x0000000109098824 */ /* 0x000fe200078e0a04 */
[C---:B------:R-:W-:Y:S01]  /*c040*/  ISETP.GT.U32.AND P0, PT, R4.reuse, R13, PT ;  /* 0x0000000d0400720c */ /* 0x040fe20003f04070 */
[C---:B------:R-:W-:Y:S01]  /*c050*/  IMAD R8, R4.reuse, R11, R8 ;  /* 0x0000000b04087224 */ /* 0x040fe200078e0208 */
[----:B------:R-:W-:Y:S01]  /*c060*/  IABS R16, R15 ;  /* 0x0000000f00107213 */ /* 0x000fe20000000000 */
[----:B------:R-:W-:Y:S02]  /*c070*/  @!P1 IMAD.IADD R17, R17, 0x1, -R4 ;  /* 0x0000000111119824 */ /* 0x000fe400078e0a04 */
[----:B------:R-:W-:Y:S01]  /*c080*/  VIADD R14, R5, 0x80 ;  /* 0x00000080050e7836 */ /* 0x000fe20000000000 */
[----:B------:R-:W-:Y:S01]  /*c090*/  ISETP.GT.U32.AND P1, PT, R4, R8, PT ;  /* 0x000000080400720c */ /* 0x000fe20003f24070 */
[----:B------:R-:W-:-:S03]  /*c0a0*/  IMAD.HI.U32 R11, R6, R16, RZ ;  /* 0x00000010060b7227 */ /* 0x000fc600078e00ff */
[----:B------:R-:W-:Y:S01]  /*c0b0*/  IABS R21, R14 ;  /* 0x0000000e00157213 */ /* 0x000fe20000000000 */
[----:B------:R-:W-:Y:S02]  /*c0c0*/  IMAD.MOV R11, RZ, RZ, -R11 ;  /* 0x000000ffff0b7224 */ /* 0x000fe400078e0a0b */
[--C-:B------:R-:W-:Y:S01]  /*c0d0*/  @!P0 IMAD.IADD R13, R13, 0x1, -R4.reuse ;  /* 0x000000010d0d8824 */ /* 0x100fe200078e0a04 */
[----:B------:R-:W-:Y:S01]  /*c0e0*/  ISETP.GE.AND P0, PT, R10, RZ, PT ;  /* 0x000000ff0a00720c */ /* 0x000fe20003f06270 */
[----:B------:R-:W-:Y:S01]  /*c0f0*/  @!P6 IMAD.IADD R18, R18, 0x1, -R4 ;  /* 0x000000011212e824 */ /* 0x000fe200078e0a04 */
[----:B------:R-:W-:Y:S01]  /*c100*/  ISETP.GE.AND P6, PT, R7, RZ, PT ;  /* 0x000000ff0700720c */ /* 0x000fe20003fc6270 */
[----:B------:R-:W-:Y:S02]  /*c110*/  IMAD.MOV.U32 R3, RZ, RZ, R19 ;  /* 0x000000ffff037224 */ /* 0x000fe400078e0013 */
[----:B------:R-:W-:-:S04]  /*c120*/  IMAD.HI.U32 R12, R6, R21, RZ ;  /* 0x00000015060c7227 */ /* 0x000fc800078e00ff */
[----:B------:R-:W-:Y:S02]  /*c130*/  VIADD R7, R5, 0x7e ;  /* 0x0000007e05077836 */ /* 0x000fe40000000000 */
[----:B------:R-:W-:Y:S02]  /*c140*/  IMAD R16, R4, R11, R16 ;  /* 0x0000000b04107224 */ /* 0x000fe400078e0210 */
[----:B------:R-:W-:Y:S01]  /*c150*/  @!P1 IMAD.IADD R8, R8, 0x1, -R4 ;  /* 0x0000000108089824 */ /* 0x000fe200078e0a04 */
[C---:B------:R-:W-:Y:S01]  /*c160*/  ISETP.GT.U32.AND P1, PT, R4.reuse, R13, PT ;  /* 0x0000000d0400720c */ /* 0x040fe20003f24070 */
[----:B0-----:R-:W-:Y:S01]  /*c170*/  IMAD.MOV.U32 R0, RZ, RZ, R9 ;  /* 0x000000ffff007224 */ /* 0x001fe200078e0009 */
[----:B------:R-:W-:Y:S01]  /*c180*/  IABS R11, R7 ;  /* 0x00000007000b7213 */ /* 0x000fe20000000000 */
[----:B------:R-:W-:Y:S01]  /*c190*/  @!P3 IMAD.MOV R3, RZ, RZ, -R3 ;  /* 0x000000ffff03b224 */ /* 0x000fe200078e0a03 */
[----:B------:R-:W-:Y:S01]  /*c1a0*/  ISETP.GT.U32.AND P3, PT, R4, R8, PT ;  /* 0x000000080400720c */ /* 0x000fe20003f64070 */
[----:B------:R-:W-:-:S02]  /*c1b0*/  IMAD.MOV R12, RZ, RZ, -R12 ;  /* 0x000000ffff0c7224 */ /* 0x000fc400078e0a0c */
[----:B------:R-:W-:Y:S01]  /*c1c0*/  VIADD R10, R5, 0x7c ;  /* 0x0000007c050a7836 */ /* 0x000fe20000000000 */
[----:B------:R0:W-:Y:S01]  /*c1d0*/  STL [R1+0x14c], R3 ;  /* 0x00014c0301007387 */ /* 0x0001e20000100800 */
[----:B------:R-:W-:Y:S01]  /*c1e0*/  @!P4 IMAD.MOV R0, RZ, RZ, -R0 ;  /* 0x000000ffff00c224 */ /* 0x000fe200078e0a00 */
[C---:B------:R-:W-:Y:S01]  /*c1f0*/  ISETP.GT.U32.AND P4, PT, R4.reuse, R16, PT ;  /* 0x000000100400720c */ /* 0x040fe20003f84070 */
[----:B------:R-:W-:Y:S01]  /*c200*/  IMAD R21, R4, R12, R21 ;  /* 0x0000000c04157224 */ /* 0x000fe200078e0215 */
[----:B------:R-:W-:Y:S01]  /*c210*/  IABS R12, R10 ;  /* 0x0000000a000c7213 */ /* 0x000fe20000000000 */
[----:B------:R-:W-:Y:S01]  /*c220*/  IMAD.HI.U32 R9, R6, R11, RZ ;  /* 0x0000000b06097227 */ /* 0x000fe200078e00ff */
[----:B------:R1:W-:Y:S03]  /*c230*/  STL [R1+0x194], R0 ;  /* 0x0001940001007387 */ /* 0x0003e60000100800 */
[----:B------:R-:W-:Y:S01]  /*c240*/  @!P1 IMAD.IADD R13, R13, 0x1, -R4 ;  /* 0x000000010d0d9824 */ /* 0x000fe200078e0a04 */
[----:B------:R-:W-:Y:S01]  /*c250*/  ISETP.GE.AND P1, PT, R14, RZ, PT ;  /* 0x000000ff0e00720c */ /* 0x000fe20003f26270 */
[----:B0-----:R-:W-:-:S02]  /*c260*/  IMAD.MOV.U32 R3, RZ, RZ, R18 ;  /* 0x000000ffff037224 */ /* 0x001fc400078e0012 */
[----:B------:R-:W-:Y:S02]  /*c270*/  IMAD.MOV R9, RZ, RZ, -R9 ;  /* 0x000000ffff097224 */ /* 0x000fe400078e0a09 */
[----:B------:R-:W-:Y:S01]  /*c280*/  @!P5 IMAD.MOV R3, RZ, RZ, -R3 ;  /* 0x000000ffff03d224 */ /* 0x000fe200078e0a03 */
[----:B------:R-:W-:Y:S01]  /*c290*/  ISETP.GT.U32.AND P5, PT, R4, R21, PT ;  /* 0x000000150400720c */ /* 0x000fe20003fa4070 */
[----:B-1----:R-:W-:Y:S02]  /*c2a0*/  IMAD.MOV.U32 R0, RZ, RZ, R17 ;  /* 0x000000ffff007224 */ /* 0x002fe400078e0011 */
[----:B------:R-:W-:Y:S01]  /*c2b0*/  IMAD.HI.U32 R17, R6, R12, RZ ;  /* 0x0000000c06117227 */ /* 0x000fe200078e00ff */
[----:B------:R0:W-:Y:S03]  /*c2c0*/  STL [R1+0x154], R3 ;  /* 0x0001540301007387 */ /* 0x0001e60000100800 */
[----:B------:R-:W-:Y:S01]  /*c2d0*/  @!P2 IMAD.MOV R0, RZ, RZ, -R0 ;  /* 0x000000ffff00a224 */ /* 0x000fe200078e0a00 */
[----:B------:R-:W-:Y:S01]  /*c2e0*/  ISETP.GE.AND P2, PT, R15, RZ, PT ;  /* 0x000000ff0f00720c */ /* 0x000fe20003f46270 */
[----:B------:R-:W-:-:S02]  /*c2f0*/  IMAD.MOV R17, RZ, RZ, -R17 ;  /* 0x000000ffff117224 */ /* 0x000fc400078e0a11 */
[--C-:B------:R-:W-:Y:S01]  /*c300*/  @!P3 IMAD.IADD R8, R8, 0x1, -R4.reuse ;  /* 0x000000010808b824 */ /* 0x100fe200078e0a04 */
[----:B------:R1:W-:Y:S01]  /*c310*/  STL [R1+0x190], R0 ;  /* 0x0001900001007387 */ /* 0x0003e20000100800 */
[----:B------:R-:W-:Y:S01]  /*c320*/  @!P4 IMAD.IADD R16, R16, 0x1, -R4 ;  /* 0x000000011010c824 */ /* 0x000fe200078e0a04 */
[----:B------:R-:W-:Y:S01]  /*c330*/  ISETP.GE.AND P3, PT, R7, RZ, PT ;  /* 0x000000ff0700720c */ /* 0x000fe20003f66270 */
[C---:B------:R-:W-:Y:S02]  /*c340*/  IMAD R11, R4.reuse, R9, R11 ;  /* 0x00000009040b7224 */ /* 0x040fe400078e020b */
[----:B0-----:R-:W-:Y:S01]  /*c350*/  IMAD.MOV.U32 R3, RZ, RZ, R13 ;  /* 0x000000ffff037224 */ /* 0x001fe200078e000d */
[C---:B------:R-:W-:Y:S01]  /*c360*/  ISETP.GT.U32.AND P4, PT, R4.reuse, R16, PT ;  /* 0x000000100400720c */ /* 0x040fe20003f84070 */
[C---:B------:R-:W-:Y:S02]  /*c370*/  IMAD R12, R4.reuse, R17, R12 ;  /* 0x00000011040c7224 */ /* 0x040fe400078e020c */
[----:B------:R-:W-:Y:S01]  /*c380*/  @!P6 IMAD.MOV R3, RZ, RZ, -R3 ;  /* 0x000000ffff03e224 */ /* 0x000fe200078e0a03 */
[----:B------:R-:W-:Y:S01]  /*c390*/  ISETP.GT.U32.AND P6, PT, R4, R11, PT ;  /* 0x0000000b0400720c */ /* 0x000fe20003fc4070 */
[----:B-1----:R-:W-:-:S02]  /*c3a0*/  IMAD.MOV.U32 R0, RZ, RZ, R8 ;  /* 0x000000ffff007224 */ /* 0x002fc400078e0008 */
[----:B------:R-:W-:Y:S01]  /*c3b0*/  @!P5 IMAD.IADD R21, R21, 0x1, -R4 ;  /* 0x000000011515d824 */ /* 0x000fe200078e0a04 */
[----:B------:R-:W-:Y:S01]  /*c3c0*/  STL [R1+0x178], R3 ;  /* 0x0001780301007387 */ /* 0x000fe20000100800 */
[----:B------:R-:W-:Y:S01]  /*c3d0*/  @!P0 IMAD.MOV R0, RZ, RZ, -R0 ;  /* 0x000000ffff008224 */ /* 0x000fe200078e0a00 */
[C---:B------:R-:W-:Y:S01]  /*c3e0*/  ISETP.GT.U32.AND P0, PT, R4.reuse, R12, PT ;  /* 0x0000000c0400720c */ /* 0x040fe20003f04070 */
[C---:B------:R-:W-:Y:S01]  /*c3f0*/  VIADD R7, R5.reuse, 0x7a ;  /* 0x0000007a05077836 */ /* 0x040fe20000000000 */
[----:B------:R-:W-:Y:S01]  /*c400*/  ISETP.GT.U32.AND P5, PT, R4, R21, PT ;  /* 0x000000150400720c */ /* 0x000fe20003fa4070 */
[----:B------:R-:W-:Y:S01]  /*c410*/  VIADD R9, R5, 0x78 ;  /* 0x0000007805097836 */ /* 0x000fe20000000000 */
[----:B------:R0:W-:Y:S01]  /*c420*/  STL [R1+0x18c], R0 ;  /* 0x00018c0001007387 */ /* 0x0001e20000100800 */
[--C-:B------:R-:W-:Y:S01]  /*c430*/  @!P4 IMAD.IADD R16, R16, 0x1, -R4.reuse ;  /* 0x000000011010c824 */ /* 0x100fe200078e0a04 */
[----:B------:R-:W-:Y:S01]  /*c440*/  IABS R13, R7 ;  /* 0x00000007000d7213 */ /* 0x000fe20000000000 */
[----:B------:R-:W-:Y:S01]  /*c450*/  @!P6 IMAD.IADD R11, R11, 0x1, -R4 ;  /* 0x000000010b0be824 */ /* 0x000fe200078e0a04 */
[----:B------:R-:W-:Y:S01]  /*c460*/  IABS R8, R9 ;  /* 0x0000000900087213 */ /* 0x000fe20000000000 */
[----:B------:R-:W-:Y:S01]  /*c470*/  VIADD R23, R5, 0x52 ;  /* 0x0000005205177836 */ /* 0x000fe20000000000 */
[----:B------:R-:W-:Y:S01]  /*c480*/  ISETP.GE.AND P4, PT, R10, RZ, PT ;  /* 0x000000ff0a00720c */ /* 0x000fe20003f86270 */
[----:B------:R-:W-:Y:S01]  /*c490*/  IMAD.HI.U32 R14, R6, R13, RZ ;  /* 0x0000000d060e7227 */ /* 0x000fe200078e00ff */
[----:B------:R-:W-:-:S03]  /*c4a0*/  ISETP.GT.U32.AND P6, PT, R4, R11, PT ;  /* 0x0000000b0400720c */ /* 0x000fc60003fc4070 */
[----:B0-----:R-:W-:Y:S02]  /*c4b0*/  IMAD.MOV.U32 R0, RZ, RZ, R16 ;  /* 0x000000ffff007224 */ /* 0x001fe400078e0010 */
[--C-:B------:R-:W-:Y:S01]  /*c4c0*/  @!P0 IMAD.IADD R12, R12, 0x1, -R4.reuse ;  /* 0x000000010c0c8824 */ /* 0x100fe200078e0a04 */
[----:B------:R-:W-:Y:S01]  /*c4d0*/  ISETP.GE.AND P0, PT, R9, RZ, PT ;  /* 0x000000ff0900720c */ /* 0x000fe20003f06270 */
[----:B------:R-:W-:Y:S01]  /*c4e0*/  @!P5 IMAD.IADD R21, R21, 0x1, -R4 ;  /* 0x000000011515d824 */ /* 0x000fe200078e0a04 */
[----:B------:R-:W-:Y:S01]  /*c4f0*/  ISETP.GE.AND P5, PT, R7, RZ, PT ;  /* 0x000000ff0700720c */ /* 0x000fe20003fa6270 */
[----:B------:R-:W-:Y:S01]  /*c500*/  @!P2 IMAD.MOV R0, RZ, RZ, -R0 ;  /* 0x000000ffff00a224 */ /* 0x000fe200078e0a00 */
[----:B------:R-:W-:Y:S01]  /*c510*/  ISETP.GT.U32.AND P2, PT, R4, R12, PT ;  /* 0x0000000c0400720c */ /* 0x000fe20003f44070 */
[----:B------:R-:W-:-:S03]  /*c520*/  IMAD.HI.U32 R7, R6, R8, RZ ;  /* 0x0000000806077227 */ /* 0x000fc600078e00ff */
[----:B------:R0:W-:Y:S01]  /*c530*/  STL [R1+0x188], R0 ;  /* 0x0001880001007387 */ /* 0x0001e20000100800 */
        /* <DEDUP_REMOVED lines=8> */
[----:B------:R-:W-:-:S02]  /*c5c0*/  VIADD R10, R5, 0x76 ;  /* 0x00000076050a7836 */ /* 0x000fc40000000000 */
[C---:B------:R-:W-:Y:S02]  /*c5d0*/  VIADD R14, R5.reuse, 0x74 ;  /* 0x00000074050e7836 */ /* 0x040fe40000000000 */
[----:B0-----:R-:W-:Y:S01]  /*c5e0*/  IMAD.MOV.U32 R0, RZ, RZ, R21 ;  /* 0x000000ffff007224 */ /* 0x001fe200078e0015 */
[----:B------:R-:W-:Y:S01]  /*c5f0*/  IABS R15, R10 ;  /* 0x0000000a000f7213 */ /* 0x000fe20000000000 */
[----:B------:R-:W-:Y:S01]  /*c600*/  VIADD R16, R5, 0x72 ;  /* 0x0000007205107836 */ /* 0x000fe20000000000 */
[----:B------:R-:W-:Y:S01]  /*c610*/  IABS R18, R14 ;  /* 0x0000000e00127213 */ /* 0x000fe20000000000 */
[----:B------:R-:W-:Y:S01]  /*c620*/  @!P1 IMAD.MOV R0, RZ, RZ, -R0 ;  /* 0x000000ffff009224 */ /* 0x000fe200078e0a00 */
[----:B------:R-:W-:Y:S01]  /*c630*/  ISETP.GE.AND P1, PT, R10, RZ, PT ;  /* 0x000000ff0a00720c */ /* 0x000fe20003f26270 */
[--C-:B------:R-:W-:Y:S01]  /*c640*/  @!P6 IMAD.IADD R13, R13, 0x1, -R4.reuse ;  /* 0x000000010d0de824 */ /* 0x100fe200078e0a04 */
[----:B------:R-:W-:Y:S01]  /*c650*/  IABS R20, R16 ;  /* 0x0000001000147213 */ /* 0x000fe20000000000 */
[----:B------:R-:W-:Y:S01]  /*c660*/  IMAD.HI.U32 R7, R6, R15, RZ ;  /* 0x0000000f06077227 */ /* 0x000fe200078e00ff */
[----:B------:R0:W-:Y:S03]  /*c670*/  STL [R1+0x150], R0 ;  /* 0x0001500001007387 */ /* 0x0001e60000100800 */
[----:B------:R-:W-:Y:S01]  /*c680*/  @!P2 IMAD.IADD R8, R8, 0x1, -R4 ;  /* 0x000000010808a824 */ /* 0x000fe200078e0a04 */
[----:B------:R-:W-:Y:S01]  /*c690*/  ISETP.GT.U32.AND P2, PT, R4, R13, PT ;  /* 0x0000000d0400720c */ /* 0x000fe20003f44070 */
[----:B------:R-:W-:-:S02]  /*c6a0*/  IMAD.MOV R7, RZ, RZ, -R7 ;  /* 0x000000ffff077224 */ /* 0x000fc400078e0a07 */
[----:B------:R-:W-:-:S04]  /*c6b0*/  IMAD.HI.U32 R22, R6, R18, RZ ;  /* 0x0000001206167227 */ /* 0x000fc800078e00ff */
[C---:B------:R-:W-:Y:S02]  /*c6c0*/  IMAD R15, R4.reuse, R7, R15 ;  /* 0x00000007040f7224 */ /* 0x040fe400078e020f */
[----:B------:R-:W-:Y:S02]  /*c6d0*/  VIADD R9, R5, 0x70 ;  /* 0x0000007005097836 */ /* 0x000fe40000000000 */
[----:B------:R-:W-:Y:S01]  /*c6e0*/  IMAD.MOV R22, RZ, RZ, -R22 ;  /* 0x000000ffff167224 */ /* 0x000fe200078e0a16 */
[----:B------:R-:W-:Y:S01]  /*c6f0*/  ISETP.GT.U32.AND P6, PT, R4, R15, PT ;  /* 0x0000000f0400720c */ /* 0x000fe20003fc4070 */
[----:B0-----:R-:W-:Y:S01]  /*c700*/  IMAD.MOV.U32 R0, RZ, RZ, R11 ;  /* 0x000000ffff007224 */ /* 0x001fe200078e000b */
[----:B------:R-:W-:Y:S01]  /*c710*/  IABS R17, R9 ;  /* 0x0000000900117213 */ /* 0x000fe20000000000 */
[----:B------:R-:W-:-:S04]  /*c720*/  IMAD.HI.U32 R19, R6, R20, RZ ;  /* 0x0000001406137227 */ /* 0x000fc800078e00ff */
[C---:B------:R-:W-:Y:S02]  /*c730*/  IMAD R10, R4.reuse, R22, R18 ;  /* 0x00000016040a7224 */ /* 0x040fe400078e0212 */
[----:B------:R-:W-:Y:S01]  /*c740*/  @!P3 IMAD.MOV R0, RZ, RZ, -R0 ;  /* 0x000000ffff00b224 */ /* 0x000fe200078e0a00 */
[C---:B------:R-:W-:Y:S01]  /*c750*/  ISETP.GT.U32.AND P3, PT, R4.reuse, R8, PT ;  /* 0x000000080400720c */ /* 0x040fe20003f64070 */
[----:B------:R-:W-:Y:S02]  /*c760*/  IMAD.MOV R19, RZ, RZ, -R19 ;  /* 0x000000ffff137224 */ /* 0x000fe400078e0a13 */
[----:B------:R-:W-:Y:S01]  /*c770*/  @!P2 IMAD.IADD R13, R13, 0x1, -R4 ;  /* 0x000000010d0da824 */ /* 0x000fe200078e0a04 */
[----:B------:R-:W-:Y:S01]  /*c780*/  ISETP.GT.U32.AND P2, PT, R4, R10, PT ;  /* 0x0000000a0400720c */ /* 0x000fe20003f44070 */
[----:B------:R-:W-:Y:S01]  /*c790*/  IMAD.HI.U32 R11, R6, R17, RZ ;  /* 0x00000011060b7227 */ /* 0x000fe200078e00ff */
[----:B------:R0:W-:Y:S03]  /*c7a0*/  STL [R1+0x148], R0 ;  /* 0x0001480001007387 */ /* 0x0001e60000100800 */
[----:B------:R-:W-:-:S02]  /*c7b0*/  IMAD R20, R4, R19, R20 ;  /* 0x0000001304147224 */ /* 0x000fc400078e0214 */
[----:B------:R-:W-:Y:S02]  /*c7c0*/  VIADD R7, R5, 0x6e ;  /* 0x0000006e05077836 */ /* 0x000fe40000000000 */
[----:B------:R-:W-:Y:S02]  /*c7d0*/  IMAD.MOV R11, RZ, RZ, -R11 ;  /* 0x000000ffff0b7224 */ /* 0x000fe400078e0a0b */
[----:B------:R-:W-:Y:S01]  /*c7e0*/  @!P6 IMAD.IADD R15, R15, 0x1, -R4 ;  /* 0x000000010f0fe824 */ /* 0x000fe200078e0a04 */
[----:B------:R-:W-:Y:S01]  /*c7f0*/  IABS R18, R7 ;  /* 0x0000000700127213 */ /* 0x000fe20000000000 */
[----:B0-----:R-:W-:Y:S02]  /*c800*/  IMAD.MOV.U32 R0, RZ, RZ, R13 ;  /* 0x000000ffff007224 */ /* 0x001fe400078e000d */
[C---:B------:R-:W-:Y:S01]  /*c810*/  IMAD R17, R4.reuse, R11, R17 ;  /* 0x0000000b04117224 */ /* 0x040fe200078e0211 */
[C---:B------:R-:W-:Y:S01]  /*c820*/  ISETP.GT.U32.AND P6, PT, R4.reuse, R15, PT ;  /* 0x0000000f0400720c */ /* 0x040fe20003fc4070 */
[----:B------:R-:W-:Y:S01]  /*c830*/  @!P5 IMAD.MOV R0, RZ, RZ, -R0 ;  /* 0x000000ffff00d224 */ /* 0x000fe200078e0a00 */
[----:B------:R-:W-:Y:S01]  /*c840*/  ISETP.GT.U32.AND P5, PT, R4, R20, PT ;  /* 0x000000140400720c */ /* 0x000fe20003fa4070 */
[----:B------:R-:W-:-:S02]  /*c850*/  IMAD.MOV.U32 R3, RZ, RZ, R12 ;  /* 0x000000ffff037224 */ /* 0x000fc400078e000c */
[----:B------:R-:W-:Y:S01]  /*c860*/  @!P2 IMAD.IADD R10, R10, 0x1, -R4 ;  /* 0x000000010a0aa824 */ /* 0x000fe200078e0a04 */
[----:B------:R-:W-:Y:S01]  /*c870*/  ISETP.GT.U32.AND P2, PT, R4, R17, PT ;  /* 0x000000110400720c */ /* 0x000fe20003f44070 */
[----:B------:R-:W-:-:S04]  /*c880*/  IMAD.HI.U32 R12, R6, R18, RZ ;  /* 0x00000012060c7227 */ /* 0x000fc800078e00ff */
[----:B------:R-:W-:Y:S02]  /*c890*/  IMAD.MOV R12, RZ, RZ, -R12 ;  /* 0x000000ffff0c7224 */ /* 0x000fe400078e0a0c */
[----:B------:R-:W-:Y:S01]  /*c8a0*/  @!P4 IMAD.MOV R3, RZ, RZ, -R3 ;  /* 0x000000ffff03c224 */ /* 0x000fe200078e0a03 */
[----:B------:R-:W-:Y:S01]  /*c8b0*/  ISETP.GE.AND P4, PT, R14, RZ, PT ;  /* 0x000000ff0e00720c */ /* 0x000fe20003f86270 */
[----:B------:R-:W-:Y:S01]  /*c8c0*/  @!P5 IMAD.IADD R20, R20, 0x1, -R4 ;  /* 0x000000011414d824 */ /* 0x000fe200078e0a04 */
[C---:B------:R-:W-:Y:S01]  /*c8d0*/  ISETP.GT.U32.AND P5, PT, R4.reuse, R10, PT ;  /* 0x0000000a0400720c */ /* 0x040fe20003fa4070 */
[----:B------:R-:W-:Y:S01]  /*c8e0*/  IMAD R11, R4, R12, R18 ;  /* 0x0000000c040b7224 */ /* 0x000fe200078e0212 */
[----:B------:R-:W-:Y:S01]  /*c8f0*/  STL [R1+0x140], R3 ;  /* 0x0001400301007387 */ /* 0x000fe20000100800 */
[----:B------:R-:W-:Y:S02]  /*c900*/  VIADD R18, R5, 0x6c ;  /* 0x0000006c05127836 */ /* 0x000fe40000000000 */
[--C-:B------:R-:W-:Y:S01]  /*c910*/  @!P6 IMAD.IADD R15, R15, 0x1, -R4.reuse ;  /* 0x000000010f0fe824 */ /* 0x100fe200078e0a04 */
[----:B------:R-:W-:Y:S01]  /*c920*/  ISETP.GE.AND P6, PT, R9, RZ, PT ;  /* 0x000000ff0900720c */ /* 0x000fe20003fc6270 */
[--C-:B------:R-:W-:Y:S01]  /*c930*/  @!P3 IMAD.IADD R8, R8, 0x1, -R4.reuse ;  /* 0x000000010808b824 */ /* 0x100fe200078e0a04 */
[----:B------:R-:W-:Y:S01]  /*c940*/  IABS R9, R18 ;  /* 0x0000001200097213 */ /* 0x000fe20000000000 */
[----:B------:R-:W-:Y:S01]  /*c950*/  @!P2 IMAD.IADD R17, R17, 0x1, -R4 ;  /* 0x000000011111a824 */ /* 0x000fe200078e0a04 */
[----:B------:R0:W-:Y:S01]  /*c960*/  STL [R1+0x13c], R0 ;  /* 0x00013c0001007387 */ /* 0x0001e20000100800 */
[----:B------:R-:W-:Y:S01]  /*c970*/  VIADD R19, R5, 0x6a ;  /* 0x0000006a05137836 */ /* 0x000fe20000000000 */
[----:B------:R-:W-:Y:S01]  /*c980*/  ISETP.GE.AND P3, PT, R16, RZ, PT ;  /* 0x000000ff1000720c */ /* 0x000fe20003f66270 */
[----:B------:R-:W-:Y:S01]  /*c990*/  IMAD.HI.U32 R12, R6, R9, RZ ;  /* 0x00000009060c7227 */ /* 0x000fe200078e00ff */
[----:B------:R-:W-:-:S02]  /*c9a0*/  ISETP.GT.U32.AND P2, PT, R4, R17, PT ;  /* 0x000000110400720c */ /* 0x000fc40003f44070 */
[----:B------:R-:W-:Y:S01]  /*c9b0*/  IABS R21, R19 ;  /* 0x0000001300157213 */ /* 0x000fe20000000000 */
[----:B------:R-:W-:Y:S01]  /*c9c0*/  @!P5 IMAD.IADD R10, R10, 0x1, -R4 ;  /* 0x000000010a0ad824 */ /* 0x000fe200078e0a04 */
[C---:B------:R-:W-:Y:S01]  /*c9d0*/  ISETP.GT.U32.AND P5, PT, R4.reuse, R11, PT ;  /* 0x0000000b0400720c */ /* 0x040fe20003fa4070 */
[----:B------:R-:W-:Y:S02]  /*c9e0*/  IMAD.MOV R12, RZ, RZ, -R12 ;  /* 0x000000ffff0c7224 */ /* 0x000fe400078e0a0c */
[----:B0-----:R-:W-:Y:S02]  /*c9f0*/  IMAD.MOV.U32 R0, RZ, RZ, R8 ;  /* 0x000000ffff007224 */ /* 0x001fe400078e0008 */
[C---:B------:R-:W-:Y:S02]  /*ca00*/  VIADD R8, R5.reuse, 0x68 ;  /* 0x0000006805087836 */ /* 0x040fe40000000000 */
[----:B------:R-:W-:Y:S01]  /*ca10*/  @!P0 IMAD.MOV R0, RZ, RZ, -R0 ;  /* 0x000000ffff008224 */ /* 0x000fe200078e0a00 */
[C---:B------:R-:W-:Y:S01]  /*ca20*/  ISETP.GT.U32.AND P0, PT, R4.reuse, R20, PT ;  /* 0x000000140400720c */ /* 0x040fe20003f04070 */
[C---:B------:R-:W-:Y:S01]  /*ca30*/  IMAD R9, R4.reuse, R12, R9 ;  /* 0x0000000c04097224 */ /* 0x040fe200078e0209 */
[----:B------:R-:W-:Y:S01]  /*ca40*/  IABS R16, R8 ;  /* 0x0000000800107213 */ /* 0x000fe20000000000 */
[----:B------:R-:W-:Y:S01]  /*ca50*/  VIADD R13, R5, 0x66 ;  /* 0x00000066050d7836 */ /* 0x000fe20000000000 */
[----:B------:R0:W-:Y:S01]  /*ca60*/  STL [R1+0x138], R0 ;  /* 0x0001380001007387 */ /* 0x0001e20000100800 */
[--C-:B------:R-:W-:Y:S01]  /*ca70*/  @!P2 IMAD.IADD R17, R17, 0x1, -R4.reuse ;  /* 0x000000011111a824 */ /* 0x100fe200078e0a04 */
[----:B------:R-:W-:Y:S01]  /*ca80*/  ISETP.GT.U32.AND P2, PT, R4, R9, PT ;  /* 0x000000090400720c */ /* 0x000fe20003f44070 */
[----:B------:R-:W-:Y:S01]  /*ca90*/  @!P5 IMAD.IADD R11, R11, 0x1, -R4 ;  /* 0x000000010b0bd824 */ /* 0x000fe200078e0a04 */
[----:B------:R-:W-:Y:S01]  /*caa0*/  IABS R14, R13 ;  /* 0x0000000d000e7213 */ /* 0x000fe20000000000 */
[----:B------:R-:W-:Y:S01]  /*cab0*/  IMAD.MOV.U32 R3, RZ, RZ, R15 ;  /* 0x000000ffff037224 */ /* 0x000fe200078e000f */
[----:B------:R-:W-:Y:S01]  /*cac0*/  ISETP.GE.AND P5, PT, R18, RZ, PT ;  /* 0x000000ff1200720c */ /* 0x000fe20003fa6270 */
[----:B------:R-:W-:-:S04]  /*cad0*/  IMAD.HI.U32 R22, R6, R21, RZ ;  /* 0x0000001506167227 */ /* 0x000fc800078e00ff */
[----:B------:R-:W-:Y:S01]  /*cae0*/  @!P0 IMAD.IADD R20, R20, 0x1, -R4 ;  /* 0x0000000114148824 */ /* 0x000fe200078e0a04 */
[----:B------:R-:W-:Y:S01]  /*caf0*/  ISETP.GE.AND P0, PT, R7, RZ, PT ;  /* 0x000000ff0700720c */ /* 0x000fe20003f06270 */
[----:B------:R-:W-:-:S04]  /*cb00*/  IMAD.HI.U32 R7, R6, R16, RZ ;  /* 0x0000001006077227 */ /* 0x000fc800078e00ff */
[----:B0-----:R-:W-:Y:S02]  /*cb10*/  IMAD.MOV.U32 R0, RZ, RZ, R10 ;  /* 0x000000ffff007224 */ /* 0x001fe400078e000a */
[----:B------:R-:W-:Y:S01]  /*cb20*/  @!P1 IMAD.MOV R3, RZ, RZ, -R3 ;  /* 0x000000ffff039224 */ /* 0x000fe200078e0a03 */
[----:B------:R-:W-:Y:S01]  /*cb30*/  ISETP.GT.U32.AND P1, PT, R4, R11, PT ;  /* 0x0000000b0400720c */ /* 0x000fe20003f24070 */
[----:B------:R-:W-:-:S03]  /*cb40*/  IMAD.HI.U32 R12, R6, R14, RZ ;  /* 0x0000000e060c7227 */ /* 0x000fc600078e00ff */
[----:B------:R0:W-:Y:S01]  /*cb50*/  STL [R1+0x88], R3 ;  /* 0x0000880301007387 */ /* 0x0001e20000100800 */
[----:B------:R-:W-:Y:S02]  /*cb60*/  IMAD.MOV R22, RZ, RZ, -R22 ;  /* 0x000000ffff167224 */ /* 0x000fe400078e0a16 */
[----:B------:R-:W-:Y:S02]  /*cb70*/  IMAD.MOV R7, RZ, RZ, -R7 ;  /* 0x000000ffff077224 */ /* 0x000fe400078e0a07 */
[----:B------:R-:W-:Y:S02]  /*cb80*/  @!P4 IMAD.MOV R0, RZ, RZ, -R0 ;  /* 0x000000ffff00c224 */ /* 0x000fe400078e0a00 */
[----:B------:R-:W-:Y:S02]  /*cb90*/  IMAD.MOV R12, RZ, RZ, -R12 ;  /* 0x000000ffff0c7224 */ /* 0x000fe400078e0a0c */
[C---:B------:R-:W-:Y:S01]  /*cba0*/  IMAD R18, R4.reuse, R22, R21 ;  /* 0x0000001604127224 */ /* 0x040fe200078e0215 */
[----:B------:R1:W-:Y:S01]  /*cbb0*/  STL [R1+0xf0], R0 ;  /* 0x0000f00001007387 */ /* 0x0003e20000100800 */
[----:B------:R-:W-:-:S02]  /*cbc0*/  IMAD R16, R4, R7, R16 ;  /* 0x0000000704107224 */ /* 0x000fc400078e0210 */
[----:B------:R-:W-:Y:S01]  /*cbd0*/  @!P2 IMAD.IADD R9, R9, 0x1, -R4 ;  /* 0x000000010909a824 */ /* 0x000fe200078e0a04 */
[C---:B------:R-:W-:Y:S01]  /*cbe0*/  ISETP.GT.U32.AND P4, PT, R4.reuse, R18, PT ;  /* 0x000000120400720c */ /* 0x040fe20003f84070 */
[----:B0-----:R-:W-:Y:S02]  /*cbf0*/  IMAD.MOV.U32 R3, RZ, RZ, R20 ;  /* 0x000000ffff037224 */ /* 0x001fe400078e0014 */
[----:B------:R-:W-:Y:S01]  /*cc00*/  VIADD R7, R5, 0x64 ;  /* 0x0000006405077836 */ /* 0x000fe20000000000 */
[C---:B------:R-:W-:Y:S01]  /*cc10*/  ISETP.GT.U32.AND P2, PT, R4.reuse, R9, PT ;  /* 0x000000090400720c */ /* 0x040fe20003f44070 */
[C---:B------:R-:W-:Y:S02]  /*cc20*/  IMAD R14, R4.reuse, R12, R14 ;  /* 0x0000000c040e7224 */ /* 0x040fe400078e020e */
[----:B-1----:R-:W-:Y:S01]  /*cc30*/  IMAD.MOV.U32 R0, RZ, RZ, R17 ;  /* 0x000000ffff007224 */ /* 0x002fe200078e0011 */
[----:B------:R-:W-:Y:S01]  /*cc40*/  IABS R15, R7 ;  /* 0x00000007000f7213 */ /* 0x000fe20000000000 */
[----:B------:R-:W-:Y:S01]  /*cc50*/  @!P3 IMAD.MOV R3, RZ, RZ, -R3 ;  /* 0x000000ffff03b224 */ /* 0x000fe200078e0a03 */
[C---:B------:R-:W-:Y:S01]  /*cc60*/  ISETP.GT.U32.AND P3, PT, R4.reuse, R16, PT ;  /* 0x000000100400720c */ /* 0x040fe20003f64070 */
[----:B------:R-:W-:Y:S01]  /*cc70*/  @!P6 IMAD.MOV R0, RZ, RZ, -R0 ;  /* 0x000000ffff00e224 */ /* 0x000fe200078e0a00 */
[----:B------:R-:W-:Y:S01]  /*cc80*/  ISETP.GE.AND P6, PT, R19, RZ, PT ;  /* 0x000000ff1300720c */ /* 0x000fe20003fc6270 */
[----:B------:R-:W-:Y:S01]  /*cc90*/  @!P1 IMAD.IADD R11, R11, 0x1, -R4 ;  /* 0x000000010b0b9824 */ /* 0x000fe200078e0a04 */
[----:B------:R-:W-:Y:S01]  /*cca0*/  ISETP.GT.U32.AND P1, PT, R4, R14, PT ;  /* 0x0000000e0400720c */ /* 0x000fe20003f24070 */
[----:B------:R-:W-:Y:S01]  /*ccb0*/  STL [R1+0xf4], R3 ;  /* 0x0000f40301007387 */ /* 0x000fe20000100800 */
[----:B------:R-:W-:-:S02]  /*ccc0*/  VIADD R12, R5, 0x62 ;  /* 0x00000062050c7836 */ /* 0x000fc40000000000 */
[----:B------:R-:W-:Y:S01]  /*ccd0*/  IMAD.HI.U32 R17, R6, R15, RZ ;  /* 0x0000000f06117227 */ /* 0x000fe200078e00ff */
[----:B------:R0:W-:Y:S02]  /*cce0*/  STL [R1+0x134], R0 ;  /* 0x0001340001007387 */ /* 0x0001e40000100800 */
[----:B------:R-:W-:Y:S01]  /*ccf0*/  IABS R10, R12 ;  /* 0x0000000c000a7213 */ /* 0x000fe20000000000 */
[----:B------:R-:W-:Y:S02]  /*cd00*/  IMAD.MOV R17, RZ, RZ, -R17 ;  /* 0x000000ffff117224 */ /* 0x000fe400078e0a11 */
[--C-:B------:R-:W-:Y:S01]  /*cd10*/  @!P2 IMAD.IADD R9, R9, 0x1, -R4.reuse ;  /* 0x000000010909a824 */ /* 0x100fe200078e0a04 */
[----:B------:R-:W-:Y:S01]  /*cd20*/  ISETP.GE.AND P2, PT, R8, RZ, PT ;  /* 0x000000ff0800720c */ /* 0x000fe20003f46270 */
[--C-:B------:R-:W-:Y:S01]  /*cd30*/  @!P4 IMAD.IADD R18, R18, 0x1, -R4.reuse ;  /* 0x000000011212c824 */ /* 0x100fe200078e0a04 */
[----:B------:R-:W-:Y:S01]  /*cd40*/  ISETP.GE.AND P4, PT, R13, RZ, PT ;  /* 0x000000ff0d00720c */ /* 0x000fe20003f86270 */
[----:B------:R-:W-:-:S02]  /*cd50*/  @!P3 IMAD.IADD R16, R16, 0x1, -R4 ;  /* 0x000000011010b824 */ /* 0x000fc400078e0a04 */
[----:B0-----:R-:W-:Y:S01]  /*cd60*/  IMAD.MOV.U32 R0, RZ, RZ, R11 ;  /* 0x000000ffff007224 */ /* 0x001fe200078e000b */
[C---:B------:R-:W-:Y:S01]  /*cd70*/  ISETP.GT.U32.AND P3, PT, R4.reuse, R18, PT ;  /* 0x000000120400720c */ /* 0x040fe20003f64070 */
[----:B------:R-:W-:Y:S02]  /*cd80*/  IMAD R8, R4, R17, R15 ;  /* 0x0000001104087224 */ /* 0x000fe400078e020f */
[----:B------:R-:W-:Y:S02]  /*cd90*/  @!P0 IMAD.MOV R0, RZ, RZ, -R0 ;  /* 0x000000ffff008224 */ /* 0x000fe400078e0a00 */
[----:B------:R-:W-:Y:S01]  /*cda0*/  @!P1 IMAD.IADD R14, R14, 0x1, -R4 ;  /* 0x000000010e0e9824 */ /* 0x000fe200078e0a04 */
[----:B------:R-:W-:Y:S01]  /*cdb0*/  ISETP.GT.U32.AND P1, PT, R4, R16, PT ;  /* 0x000000100400720c */ /* 0x000fe20003f24070 */
[----:B------:R-:W-:Y:S01]  /*cdc0*/  IMAD.HI.U32 R13, R6, R10, RZ ;  /* 0x0000000a060d7227 */ /* 0x000fe200078e00ff */
[----:B------:R0:W-:Y:S02]  /*cdd0*/  STL [R1+0xf8], R0 ;  /* 0x0000f80001007387 */ /* 0x0001e40000100800 */
[----:B------:R-:W-:Y:S01]  /*cde0*/  ISETP.GT.U32.AND P0, PT, R4, R14, PT ;  /* 0x0000000e0400720c */ /* 0x000fe20003f04070 */
[----:B------:R-:W-:-:S02]  /*cdf0*/  IMAD.MOV R11, RZ, RZ, -R13 ;  /* 0x000000ffff0b7224 */ /* 0x000fc400078e0a0d */
[----:B------:R-:W-:Y:S02]  /*ce00*/  VIADD R13, R5, 0x60 ;  /* 0x00000060050d7836 */ /* 0x000fe40000000000 */
[----:B------:R-:W-:Y:S02]  /*ce10*/  IMAD R10, R4, R11, R10 ;  /* 0x0000000b040a7224 */ /* 0x000fe400078e020a */
[--C-:B------:R-:W-:Y:S01]  /*ce20*/  @!P3 IMAD.IADD R18, R18, 0x1, -R4.reuse ;  /* 0x000000011212b824 */ /* 0x100fe200078e0a04 */
[----:B------:R-:W-:Y:S01]  /*ce30*/  ISETP.GE.AND P3, PT, R7, RZ, PT ;  /* 0x000000ff0700720c */ /* 0x000fe20003f66270 */
[----:B0-----:R-:W-:Y:S01]  /*ce40*/  IMAD.MOV.U32 R0, RZ, RZ, R9 ;  /* 0x000000ffff007224 */ /* 0x001fe200078e0009 */
[----:B------:R-:W-:Y:S01]  /*ce50*/  IABS R9, R13 ;  /* 0x0000000d00097213 */ /* 0x000fe20000000000 */
[----:B------:R-:W-:Y:S01]  /*ce60*/  @!P1 IMAD.IADD R16, R16, 0x1, -R4 ;  /* 0x0000000110109824 */ /* 0x000fe200078e0a04 */
[C---:B------:R-:W-:Y:S01]  /*ce70*/  ISETP.GT.U32.AND P1, PT, R4.reuse, R10, PT ;  /* 0x0000000a0400720c */ /* 0x040fe20003f24070 */
[----:B------:R-:W-:Y:S01]  /*ce80*/  @!P5 IMAD.MOV R0, RZ, RZ, -R0 ;  /* 0x000000ffff00d224 */ /* 0x000fe200078e0a00 */
[----:B------:R-:W-:Y:S01]  /*ce90*/  ISETP.GT.U32.AND P5, PT, R4, R8, PT ;  /* 0x000000080400720c */ /* 0x000fe20003fa4070 */
[----:B------:R-:W-:-:S02]  /*cea0*/  VIADD R11, R5, 0x5e ;  /* 0x0000005e050b7836 */ /* 0x000fc40000000000 */
[----:B------:R-:W-:Y:S01]  /*ceb0*/  IMAD.HI.U32 R17, R6, R9, RZ ;  /* 0x0000000906117227 */ /* 0x000fe200078e00ff */
[----:B------:R0:W-:Y:S02]  /*cec0*/  STL [R1+0x130], R0 ;  /* 0x0001300001007387 */ /* 0x0001e40000100800 */
[----:B------:R-:W-:Y:S01]  /*ced0*/  IABS R7, R11 ;  /* 0x0000000b00077213 */ /* 0x000fe20000000000 */
[----:B------:R-:W-:Y:S01]  /*cee0*/  @!P0 IMAD.IADD R14, R14, 0x1, -R4 ;  /* 0x000000010e0e8824 */ /* 0x000fe200078e0a04 */
[----:B------:R-:W-:Y:S01]  /*cef0*/  ISETP.GE.AND P0, PT, R12, RZ, PT ;  /* 0x000000ff0c00720c */ /* 0x000fe20003f06270 */
[----:B------:R-:W-:Y:S02]  /*cf00*/  IMAD.MOV R17, RZ, RZ, -R17 ;  /* 0x000000ffff117224 */ /* 0x000fe400078e0a11 */
[----:B------:R-:W-:-:S04]  /*cf10*/  IMAD.HI.U32 R15, R6, R7, RZ ;  /* 0x00000007060f7227 */ /* 0x000fc800078e00ff */
[----:B------:R-:W-:Y:S01]  /*cf20*/  @!P5 IMAD.IADD R8, R8, 0x1, -R4 ;  /* 0x000000010808d824 */ /* 0x000fe200078e0a04 */
[----:B------:R-:W-:Y:S01]  /*cf30*/  ISETP.GE.AND P5, PT, R13, RZ, PT ;  /* 0x000000ff0d00720c */ /* 0x000fe20003fa6270 */
[----:B0-----:R-:W-:Y:S01]  /*cf40*/  IMAD.MOV.U32 R0, RZ, RZ, R18 ;  /* 0x000000ffff007224 */ /* 0x001fe200078e0012 */
[----:B------:R-:W-:Y:S01]  /*cf50*/  IABS R18, R23 ;  /* 0x0000001700127213 */ /* 0x000fe20000000000 */
[----:B------:R-:W-:Y:S02]  /*cf60*/  @!P1 IMAD.IADD R10, R10, 0x1, -R4 ;  /* 0x000000010a0a9824 */ /* 0x000fe400078e0a04 */
[----:B------:R-:W-:Y:S01]  /*cf70*/  @!P6 IMAD.MOV R0, RZ, RZ, -R0 ;  /* 0x000000ffff00e224 */ /* 0x000fe200078e0a00 */
[C---:B------:R-:W-:Y:S01]  /*cf80*/  ISETP.GT.U32.AND P6, PT, R4.reuse, R8, PT ;  /* 0x000000080400720c */ /* 0x040fe20003fc4070 */
[----:B------:R-:W-:Y:S01]  /*cf90*/  IMAD.MOV R15, RZ, RZ, -R15 ;  /* 0x000000ffff0f7224 */ /* 0x000fe200078e0a0f */
[C---:B------:R-:W-:Y:S01]  /*cfa0*/  ISETP.GT.U32.AND P1, PT, R4.reuse, R10, PT ;  /* 0x0000000a0400720c */ /* 0x040fe20003f24070 */
[----:B------:R-:W-:Y:S01]  /*cfb0*/  IMAD.MOV.U32 R3, RZ, RZ, R16 ;  /* 0x000000ffff037224 */ /* 0x000fe200078e0010 */
[----:B------:R0:W-:Y:S01]  /*cfc0*/  STL [R1+0xfc], R0 ;  /* 0x0000fc0001007387 */ /* 0x0001e20000100800 */
[----:B------:R-:W-:-:S02]  /*cfd0*/  IMAD R9, R4, R17, R9 ;  /* 0x0000001104097224 */ /* 0x000fc400078e0209 */
[----:B------:R-:W-:Y:S02]  /*cfe0*/  VIADD R12, R5, 0x5c ;  /* 0x0000005c050c7836 */ /* 0x000fe40000000000 */
[C---:B------:R-:W-:Y:S02]  /*cff0*/  IMAD R7, R4.reuse, R15, R7 ;  /* 0x0000000f04077224 */ /* 0x040fe400078e0207 */
[----:B------:R-:W-:Y:S01]  /*d000*/  @!P2 IMAD.MOV R3, RZ, RZ, -R3 ;  /* 0x000000ffff03a224 */ /* 0x000fe200078e0a03 */
[----:B------:R-:W-:Y:S01]  /*d010*/  ISETP.GT.U32.AND P2, PT, R4, R9, PT ;  /* 0x000000090400720c */ /* 0x000fe20003f44070 */
[----:B------:R-:W-:Y:S01]  /*d020*/  @!P6 IMAD.IADD R8, R8, 0x1, -R4 ;  /* 0x000000010808e824 */ /* 0x000fe200078e0a04 */
[----:B------:R-:W-:Y:S01]  /*d030*/  IABS R13, R12 ;  /* 0x0000000c000d7213 */ /* 0x000fe20000000000 */
[----:B0-----:R-:W-:Y:S01]  /*d040*/  IMAD.MOV.U32 R0, RZ, RZ, R14 ;  /* 0x000000ffff007224 */ /* 0x001fe200078e000e */
[----:B------:R-:W-:Y:S01]  /*d050*/  STL [R1+0x120], R3 ;  /* 0x0001200301007387 */ /* 0x000fe20000100800 */
[----:B------:R-:W-:Y:S01]  /*d060*/  ISETP.GT.U32.AND P6, PT, R4, R7, PT ;  /* 0x000000070400720c */ /* 0x000fe20003fc4070 */
[----:B------:R-:W-:Y:S01]  /*d070*/  @!P1 IMAD.IADD R10, R10, 0x1, -R4 ;  /* 0x000000010a0a9824 */ /* 0x000fe200078e0a04 */
[----:B------:R-:W-:Y:S01]  /*d080*/  ISETP.GE.AND P1, PT, R12, RZ, PT ;  /* 0x000000ff0c00720c */ /* 0x000fe20003f26270 */
[----:B------:R-:W-:Y:S01]  /*d090*/  @!P4 IMAD.MOV R0, RZ, RZ, -R0 ;  /* 0x000000ffff00c224 */ /* 0x000fe200078e0a00 */
[----:B------:R-:W-:Y:S01]  /*d0a0*/  ISETP.GE.AND P4, PT, R11, RZ, PT ;  /* 0x000000ff0b00720c */ /* 0x000fe20003f86270 */
[----:B------:R-:W-:-:S03]  /*d0b0*/  IMAD.HI.U32 R14, R6, R13, RZ ;  /* 0x0000000d060e7227 */ /* 0x000fc600078e00ff */
[----:B------:R0:W-:Y:S01]  /*d0c0*/  STL [R1+0x124], R0 ;  /* 0x0001240001007387 */ /* 0x0001e20000100800 */
[----:B------:R-:W-:Y:S02]  /*d0d0*/  IMAD.MOV R14, RZ, RZ, -R14 ;  /* 0x000000ffff0e7224 */ /* 0x000fe400078e0a0e */
[--C-:B------:R-:W-:Y:S02]  /*d0e0*/  @!P2 IMAD.IADD R9, R9, 0x1, -R4.reuse ;  /* 0x000000010909a824 */ /* 0x100fe400078e0a04 */
[C---:B------:R-:W-:Y:S02]  /*d0f0*/  IMAD R11, R4.reuse, R14, R13 ;  /* 0x0000000e040b7224 */ /* 0x040fe400078e020d */
[----:B------:R-:W-:Y:S01]  /*d100*/  @!P6 IMAD.IADD R7, R7, 0x1, -R4 ;  /* 0x000000010707e824 */ /* 0x000fe200078e0a04 */
[C---:B------:R-:W-:Y:S01]  /*d110*/  ISETP.GT.U32.AND P2, PT, R4.reuse, R9, PT ;  /* 0x000000090400720c */ /* 0x040fe20003f44070 */
[C---:B------:R-:W-:Y:S02]  /*d120*/  VIADD R13, R5.reuse, 0x5a ;  /* 0x0000005a050d7836 */ /* 0x040fe40000000000 */
[----:B0-----:R-:W-:Y:S01]  /*d130*/  IMAD.MOV.U32 R0, RZ, RZ, R8 ;  /* 0x000000ffff007224 */ /* 0x001fe200078e0008 */
[----:B------:R-:W-:Y:S01]  /*d140*/  ISETP.GT.U32.AND P6, PT, R4, R7, PT ;  /* 0x000000070400720c */ /* 0x000fe20003fc4070 */
[----:B------:R-:W-:-:S02]  /*d150*/  VIADD R14, R5, 0x58 ;  /* 0x00000058050e7836 */ /* 0x000fc40000000000 */
[----:B------:R-:W-:Y:S01]  /*d160*/  @!P3 IMAD.MOV R0, RZ, RZ, -R0 ;  /* 0x000000ffff00b224 */ /* 0x000fe200078e0a00 */
[----:B------:R-:W-:Y:S01]  /*d170*/  ISETP.GE.AND P3, PT, R13, RZ, PT ;  /* 0x000000ff0d00720c */ /* 0x000fe20003f66270 */
[C---:B------:R-:W-:Y:S01]  /*d180*/  VIADD R8, R5.reuse, 0x56 ;  /* 0x0000005605087836 */ /* 0x040fe20000000000 */
[----:B------:R-:W-:Y:S01]  /*d190*/  IABS R13, R13 ;  /* 0x0000000d000d7213 */ /* 0x000fe20000000000 */
[----:B------:R-:W-:Y:S01]  /*d1a0*/  VIADD R19, R5, 0x54 ;  /* 0x0000005405137836 */ /* 0x000fe20000000000 */
[----:B------:R0:W-:Y:S01]  /*d1b0*/  STL [R1+0x12c], R0 ;  /* 0x00012c0001007387 */ /* 0x0001e20000100800 */
[----:B------:R-:W-:Y:S01]  /*d1c0*/  @!P2 IMAD.IADD R9, R9, 0x1, -R4 ;  /* 0x000000010909a824 */ /* 0x000fe200078e0a04 */
[----:B------:R-:W-:Y:S01]  /*d1d0*/  IABS R22, R14 ;  /* 0x0000000e00167213 */ /* 0x000fe20000000000 */
[----:B------:R-:W-:Y:S01]  /*d1e0*/  IMAD.HI.U32 R15, R6, R13, RZ ;  /* 0x0000000d060f7227 */ /* 0x000fe200078e00ff */
[----:B------:R-:W-:Y:S02]  /*d1f0*/  ISETP.GE.AND P2, PT, R14, RZ, PT ;  /* 0x000000ff0e00720c */ /* 0x000fe40003f46270 */
[----:B------:R-:W-:Y:S01]  /*d200*/  IABS R20, R8 ;  /* 0x0000000800147213 */ /* 0x000fe20000000000 */
[----:B------:R-:W-:-:S02]  /*d210*/  IMAD.MOV R14, RZ, RZ, -R15 ;  /* 0x000000ffff0e7224 */ /* 0x000fc400078e0a0f */
[----:B------:R-:W-:Y:S01]  /*d220*/  @!P6 IMAD.IADD R7, R7, 0x1, -R4 ;  /* 0x000000010707e824 */ /* 0x000fe200078e0a04 */
[----:B------:R-:W-:Y:S01]  /*d230*/  ISETP.GE.AND P6, PT, R8, RZ, PT ;  /* 0x000000ff0800720c */ /* 0x000fe20003fc6270 */
[----:B0-----:R-:W-:Y:S02]  /*d240*/  IMAD.MOV.U32 R0, RZ, RZ, R10 ;  /* 0x000000ffff007224 */ /* 0x001fe400078e000a */
[C---:B------:R-:W-:Y:S02]  /*d250*/  IMAD R8, R4.reuse, R14, R13 ;  /* 0x0000000e04087224 */ /* 0x040fe400078e020d */
[----:B------:R-:W-:Y:S01]  /*d260*/  @!P0 IMAD.MOV R0, RZ, RZ, -R0 ;  /* 0x000000ffff008224 */ /* 0x000fe200078e0a00 */
[----:B------:R-:W-:Y:S01]  /*d270*/  ISETP.GT.U32.AND P0, PT, R4, R11, PT ;  /* 0x0000000b0400720c */ /* 0x000fe20003f04070 */
[----:B------:R-:W-:-:S03]  /*d280*/  IMAD.HI.U32 R12, R6, R22, RZ ;  /* 0x00000016060c7227 */ /* 0x000fc600078e00ff */
[----:B------:R0:W-:Y:S01]  /*d290*/  STL [R1+0x128], R0 ;  /* 0x0001280001007387 */ /* 0x0001e20000100800 */
[----:B------:R-:W-:Y:S02]  /*d2a0*/  IMAD.MOV R12, RZ, RZ, -R12 ;  /* 0x000000ffff0c7224 */ /* 0x000fe400078e0a0c */
[----:B------:R-:W-:Y:S02]  /*d2b0*/  IMAD.MOV.U32 R3, RZ, RZ, R9 ;  /* 0x000000ffff037224 */ /* 0x000fe400078e0009 */
[----:B------:R-:W-:Y:S02]  /*d2c0*/  IMAD R22, R4, R12, R22 ;  /* 0x0000000c04167224 */ /* 0x000fe400078e0216 */
[----:B------:R-:W-:Y:S01]  /*d2d0*/  @!P5 IMAD.MOV R3, RZ, RZ, -R3 ;  /* 0x000000ffff03d224 */ /* 0x000fe200078e0a03 */
[----:B------:R-:W-:Y:S01]  /*d2e0*/  ISETP.GE.AND P5, PT, R19, RZ, PT ;  /* 0x000000ff1300720c */ /* 0x000fe20003fa6270 */
[----:B------:R-:W-:Y:S01]  /*d2f0*/  @!P0 IMAD.IADD R11, R11, 0x1, -R4 ;  /* 0x000000010b0b8824 */ /* 0x000fe200078e0a04 */
[----:B------:R-:W-:Y:S01]  /*d300*/  IABS R19, R19 ;  /* 0x0000001300137213 */ /* 0x000fe20000000000 */
[----:B0-----:R-:W-:Y:S01]  /*d310*/  IMAD.MOV.U32 R0, RZ, RZ, R7 ;  /* 0x000000ffff007224 */ /* 0x001fe200078e0007 */
[----:B------:R-:W-:Y:S01]  /*d320*/  STL [R1+0x114], R3 ;  /* 0x0001140301007387 */ /* 0x000fe20000100800 */
[----:B------:R-:W-:Y:S01]  /*d330*/  IMAD.HI.U32 R10, R6, R20, RZ ;  /* 0x00000014060a7227 */ /* 0x000fe200078e00ff */
[----:B------:R-:W-:-:S03]  /*d340*/  ISETP.GT.U32.AND P0, PT, R4, R11, PT ;  /* 0x0000000b0400720c */ /* 0x000fc60003f04070 */
[----:B------:R-:W-:Y:S01]  /*d350*/  @!P4 IMAD.MOV R0, RZ, RZ, -R0 ;  /* 0x000000ffff00c224 */ /* 0x000fe200078e0a00 */
[----:B------:R-:W-:Y:S01]  /*d360*/  ISETP.GT.U32.AND P4, PT, R4, R8, PT ;  /* 0x000000080400720c */ /* 0x000fe20003f84070 */
[----:B------:R-:W-:Y:S02]  /*d370*/  IMAD.MOV R10, RZ, RZ, -R10 ;  /* 0x000000ffff0a7224 */ /* 0x000fe400078e0a0a */
[----:B------:R-:W-:Y:S01]  /*d380*/  VIADD R16, R5, 0x50 ;  /* 0x0000005005107836 */ /* 0x000fe20000000000 */
[----:B------:R0:W-:Y:S01]  /*d390*/  STL [R1+0x11c], R0 ;  /* 0x00011c0001007387 */ /* 0x0001e20000100800 */
[----:B------:R-:W-:-:S03]  /*d3a0*/  IMAD.HI.U32 R12, R6, R19, RZ ;  /* 0x00000013060c7227 */ /* 0x000fc600078e00ff */
[----:B------:R-:W-:Y:S01]  /*d3b0*/  IABS R17, R16 ;  /* 0x0000001000117213 */ /* 0x000fe20000000000 */
[----:B------:R-:W-:Y:S01]  /*d3c0*/  @!P0 IMAD.IADD R11, R11, 0x1, -R4 ;  /* 0x000000010b0b8824 */ /* 0x000fe200078e0a04 */
[C---:B------:R-:W-:Y:S01]  /*d3d0*/  ISETP.GT.U32.AND P0, PT, R4.reuse, R22, PT ;  /* 0x000000160400720c */ /* 0x040fe20003f04070 */
[----:B------:R-:W-:Y:S02]  /*d3e0*/  IMAD R20, R4, R10, R20 ;  /* 0x0000000a04147224 */ /* 0x000fe400078e0214 */
[----:B------:R-:W-:Y:S02]  /*d3f0*/  @!P4 IMAD.IADD R8, R8, 0x1, -R4 ;  /* 0x000000010808c824 */ /* 0x000fe400078e0a04 */
[----:B0-----:R-:W-:Y:S02]  /*d400*/  IMAD.MOV.U32 R0, RZ, RZ, R11 ;  /* 0x000000ffff007224 */ /* 0x001fe400078e000b */
[----:B------:R-:W-:Y:S01]  /*d410*/  IMAD.HI.U32 R10, R6, R18, RZ ;  /* 0x00000012060a7227 */ /* 0x000fe200078e00ff */
[----:B------:R-:W-:-:S03]  /*d420*/  ISETP.GT.U32.AND P4, PT, R4, R8, PT ;  /* 0x000000080400720c */ /* 0x000fc60003f84070 */
[----:B------:R-:W-:Y:S02]  /*d430*/  IMAD.MOV R12, RZ, RZ, -R12 ;  /* 0x000000ffff0c7224 */ /* 0x000fe400078e0a0c */
[----:B------:R-:W-:Y:S02]  /*d440*/  @!P0 IMAD.IADD R22, R22, 0x1, -R4 ;  /* 0x0000000116168824 */ /* 0x000fe400078e0a04 */
[----:B------:R-:W-:Y:S01]  /*d450*/  @!P1 IMAD.MOV R0, RZ, RZ, -R0 ;  /* 0x000000ffff009224 */ /* 0x000fe200078e0a00 */
[C---:B------:R-:W-:Y:S01]  /*d460*/  ISETP.GT.U32.AND P1, PT, R4.reuse, R20, PT ;  /* 0x000000140400720c */ /* 0x040fe20003f24070 */
[----:B------:R-:W-:Y:S01]  /*d470*/  IMAD.MOV R10, RZ, RZ, -R10 ;  /* 0x000000ffff0a7224 */ /* 0x000fe200078e0a0a */
[C---:B------:R-:W-:Y:S01]  /*d480*/  ISETP.GT.U32.AND P0, PT, R4.reuse, R22, PT ;  /* 0x000000160400720c */ /* 0x040fe20003f04070 */
[----:B------:R-:W-:Y:S01]  /*d490*/  IMAD R19, R4, R12, R19 ;  /* 0x0000000c04137224 */ /* 0x000fe200078e0213 */
[----:B------:R0:W-:Y:S01]  /*d4a0*/  STL [R1+0x100], R0 ;  /* 0x0001000001007387 */ /* 0x0001e20000100800 */
[----:B------:R-:W-:-:S04]  /*d4b0*/  IMAD.HI.U32 R9, R6, R17, RZ ;  /* 0x0000001106097227 */ /* 0x000fc800078e00ff */
[----:B------:R-:W-:Y:S02]  /*d4c0*/  IMAD R18, R4, R10, R18 ;  /* 0x0000000a04127224 */ /* 0x000fe400078e0212 */
[--C-:B------:R-:W-:Y:S01]  /*d4d0*/  @!P4 IMAD.IADD R8, R8, 0x1, -R4.reuse ;  /* 0x000000010808c824 */ /* 0x100fe200078e0a04 */
[C---:B------:R-:W-:Y:S01]  /*d4e0*/  ISETP.GT.U32.AND P4, PT, R4.reuse, R19, PT ;  /* 0x000000130400720c */ /* 0x040fe20003f84070 */
[----:B------:R-:W-:Y:S02]  /*d4f0*/  IMAD.MOV R10, RZ, RZ, -R9 ;  /* 0x000000ffff0a7224 */ /* 0x000fe400078e0a09 */
[C---:B------:R-:W-:Y:S02]  /*d500*/  VIADD R21, R5.reuse, 0x4e ;  /* 0x0000004e05157836 */ /* 0x040fe40000000000 */
[----:B------:R-:W-:Y:S02]  /*d510*/  IMAD R17, R4, R10, R17 ;  /* 0x0000000a04117224 */ /* 0x000fe400078e0211 */
[--C-:B------:R-:W-:Y:S01]  /*d520*/  @!P0 IMAD.IADD R22, R22, 0x1, -R4.reuse ;  /* 0x0000000116168824 */ /* 0x100fe200078e0a04 */
[----:B------:R-:W-:Y:S01]  /*d530*/  ISETP.GT.U32.AND P0, PT, R4, R18, PT ;  /* 0x000000120400720c */ /* 0x000fe20003f04070 */
[--C-:B------:R-:W-:Y:S01]  /*d540*/  @!P1 IMAD.IADD R20, R20, 0x1, -R4.reuse ;  /* 0x0000000114149824 */ /* 0x100fe200078e0a04 */
[C---:B------:R-:W-:Y:S01]  /*d550*/  ISETP.GT.U32.AND P1, PT, R4.reuse, R17, PT ;  /* 0x000000110400720c */ /* 0x040fe20003f24070 */
[----:B------:R-:W-:Y:S01]  /*d560*/  VIADD R7, R5, 0x4c ;  /* 0x0000004c05077836 */ /* 0x000fe20000000000 */
[----:B------:R-:W-:Y:S01]  /*d570*/  IABS R14, R21 ;  /* 0x00000015000e7213 */ /* 0x000fe20000000000 */
[----:B------:R-:W-:Y:S01]  /*d580*/  @!P4 IMAD.IADD R19, R19, 0x1, -R4 ;  /* 0x000000011313c824 */ /* 0x000fe200078e0a04 */
[----:B------:R-:W-:Y:S01]  /*d590*/  ISETP.GT.U32.AND P4, PT, R4, R20, PT ;  /* 0x000000140400720c */ /* 0x000fe20003f84070 */
[----:B------:R-:W-:Y:S01]  /*d5a0*/  VIADD R10, R5, 0x4a ;  /* 0x0000004a050a7836 */ /* 0x000fe20000000000 */
[----:B------:R-:W-:Y:S01]  /*d5b0*/  IABS R15, R7 ;  /* 0x00000007000f7213 */ /* 0x000fe20000000000 */
[----:B------:R-:W-:-:S03]  /*d5c0*/  IMAD.HI.U32 R11, R6, R14, RZ ;  /* 0x0000000e060b7227 */ /* 0x000fc600078e00ff */
[----:B------:R-:W-:Y:S01]  /*d5d0*/  IABS R12, R10 ;  /* 0x0000000a000c7213 */ /* 0x000fe20000000000 */
[----:B------:R-:W-:Y:S02]  /*d5e0*/  IMAD.MOV R11, RZ, RZ, -R11 ;  /* 0x000000ffff0b7224 */ /* 0x000fe400078e0a0b */
[----:B0-----:R-:W-:Y:S02]  /*d5f0*/  IMAD.MOV.U32 R0, RZ, RZ, R8 ;  /* 0x000000ffff007224 */ /* 0x001fe400078e0008 */
[--C-:B------:R-:W-:Y:S01]  /*d600*/  @!P0 IMAD.IADD R18, R18, 0x1, -R4.reuse ;  /* 0x0000000112128824 */ /* 0x100fe200078e0a04 */
[C---:B------:R-:W-:Y:S01]  /*d610*/  ISETP.GT.U32.AND P0, PT, R4.reuse, R19, PT ;  /* 0x000000130400720c */ /* 0x040fe20003f04070 */
[----:B------:R-:W-:Y:S02]  /*d620*/  @!P1 IMAD.IADD R17, R17, 0x1, -R4 ;  /* 0x0000000111119824 */ /* 0x000fe400078e0a04 */
[----:B------:R-:W-:Y:S02]  /*d630*/  IMAD R14, R4, R11, R14 ;  /* 0x0000000b040e7224 */ /* 0x000fe400078e020e */
[----:B------:R-:W-:Y:S01]  /*d640*/  IMAD.HI.U32 R9, R6, R15, RZ ;  /* 0x0000000f06097227 */ /* 0x000fe200078e00ff */
[----:B------:R-:W-:-:S03]  /*d650*/  ISETP.GT.U32.AND P1, PT, R4, R17, PT ;  /* 0x000000110400720c */ /* 0x000fc60003f24070 */
[----:B------:R-:W-:Y:S01]  /*d660*/  @!P3 IMAD.MOV R0, RZ, RZ, -R0 ;  /* 0x000000ffff00b224 */ /* 0x000fe200078e0a00 */
[----:B------:R-:W-:Y:S01]  /*d670*/  ISETP.GT.U32.AND P3, PT, R4, R18, PT ;  /* 0x000000120400720c */ /* 0x000fe20003f64070 */
[----:B------:R-:W-:Y:S01]  /*d680*/  @!P4 IMAD.IADD R20, R20, 0x1, -R4 ;  /* 0x000000011414c824 */ /* 0x000fe200078e0a04 */
[----:B------:R-:W-:Y:S01]  /*d690*/  ISETP.GT.U32.AND P4, PT, R4, R14, PT ;  /* 0x0000000e0400720c */ /* 0x000fe20003f84070 */
[----:B------:R-:W-:Y:S01]  /*d6a0*/  IMAD.MOV R9, RZ, RZ, -R9 ;  /* 0x000000ffff097224 */ /* 0x000fe200078e0a09 */
[----:B------:R0:W-:Y:S01]  /*d6b0*/  STL [R1+0xec], R0 ;  /* 0x0000ec0001007387 */ /* 0x0001e20000100800 */
[----:B------:R-:W-:-:S04]  /*d6c0*/  IMAD.HI.U32 R24, R6, R12, RZ ;  /* 0x0000000c06187227 */ /* 0x000fc800078e00ff */
[C---:B------:R-:W-:Y:S02]  /*d6d0*/  IMAD R15, R4.reuse, R9, R15 ;  /* 0x00000009040f7224 */ /* 0x040fe400078e020f */
[----:B------:R-:W-:Y:S02]  /*d6e0*/  IMAD.MOV R24, RZ, RZ, -R24 ;  /* 0x000000ffff187224 */ /* 0x000fe400078e0a18 */
[----:B------:R-:W-:Y:S02]  /*d6f0*/  VIADD R13, R5, 0x46 ;  /* 0x00000046050d7836 */ /* 0x000fe40000000000 */
[----:B0-----:R-:W-:Y:S02]  /*d700*/  IMAD.MOV.U32 R0, RZ, RZ, R22 ;  /* 0x000000ffff007224 */ /* 0x001fe400078e0016 */
[----:B------:R-:W-:Y:S01]  /*d710*/  @!P0 IMAD.IADD R19, R19, 0x1, -R4 ;  /* 0x0000000113138824 */ /* 0x000fe200078e0a04 */
[C---:B------:R-:W-:Y:S01]  /*d720*/  ISETP.GT.U32.AND P0, PT, R4.reuse, R15, PT ;  /* 0x0000000f0400720c */ /* 0x040fe20003f04070 */
[----:B------:R-:W-:Y:S01]  /*d730*/  @!P2 IMAD.MOV R0, RZ, RZ, -R0 ;  /* 0x000000ffff00a224 */ /* 0x000fe200078e0a00 */
[----:B------:R-:W-:Y:S01]  /*d740*/  IABS R8, R13 ;  /* 0x0000000d00087213 */ /* 0x000fe20000000000 */
[----:B------:R-:W-:-:S02]  /*d750*/  IMAD R12, R4, R24, R12 ;  /* 0x00000018040c7224 */ /* 0x000fc400078e020c */
[----:B------:R-:W-:Y:S01]  /*d760*/  @!P1 IMAD.IADD R17, R17, 0x1, -R4 ;  /* 0x0000000111119824 */ /* 0x000fe200078e0a04 */
[----:B------:R0:W-:Y:S01]  /*d770*/  STL [R1+0x80], R0 ;  /* 0x0000800001007387 */ /* 0x0001e20000100800 */
[----:B------:R-:W-:Y:S01]  /*d780*/  IMAD.MOV.U32 R3, RZ, RZ, R20 ;  /* 0x000000ffff037224 */ /* 0x000fe200078e0014 */
[----:B------:R-:W-:Y:S01]  /*d790*/  ISETP.GT.U32.AND P1, PT, R4, R12, PT ;  /* 0x0000000c0400720c */ /* 0x000fe20003f24070 */
[--C-:B------:R-:W-:Y:S01]  /*d7a0*/  @!P3 IMAD.IADD R18, R18, 0x1, -R4.reuse ;  /* 0x000000011212b824 */ /* 0x100fe200078e0a04 */
[----:B------:R-:W-:Y:S01]  /*d7b0*/  ISETP.GE.AND P3, PT, R23, RZ, PT ;  /* 0x000000ff1700720c */ /* 0x000fe20003f66270 */
[----:B------:R-:W-:Y:S01]  /*d7c0*/  @!P4 IMAD.IADD R14, R14, 0x1, -R4 ;  /* 0x000000010e0ec824 */ /* 0x000fe200078e0a04 */
[----:B------:R-:W-:Y:S01]  /*d7d0*/  ISETP.GE.AND P4, PT, R16, RZ, PT ;  /* 0x000000ff1000720c */ /* 0x000fe20003f86270 */
[----:B------:R-:W-:Y:S02]  /*d7e0*/  VIADD R11, R5, 0x48 ;  /* 0x00000048050b7836 */ /* 0x000fe40000000000 */
[----:B------:R-:W-:-:S03]  /*d7f0*/  IMAD.HI.U32 R23, R6, R8, RZ ;  /* 0x0000000806177227 */ /* 0x000fc600078e00ff */
[----:B------:R-:W-:Y:S01]  /*d800*/  IABS R9, R11 ;  /* 0x0000000b00097213 */ /* 0x000fe20000000000 */
[----:B0-----:R-:W-:Y:S02]  /*d810*/  IMAD.MOV.U32 R0, RZ, RZ, R19 ;  /* 0x000000ffff007224 */ /* 0x001fe400078e0013 */
[----:B------:R-:W-:Y:S02]  /*d820*/  @!P6 IMAD.MOV R3, RZ, RZ, -R3 ;  /* 0x000000ffff03e224 */ /* 0x000fe400078e0a03 */
[----:B------:R-:W-:Y:S02]  /*d830*/  @!P5 IMAD.MOV R0, RZ, RZ, -R0 ;  /* 0x000000ffff00d224 */ /* 0x000fe400078e0a00 */
[----:B------:R-:W-:Y:S01]  /*d840*/  VIADD R16, R5, 0x44 ;  /* 0x0000004405107836 */ /* 0x000fe20000000000 */
[----:B------:R0:W-:Y:S01]  /*d850*/  STL [R1+0x70], R3 ;  /* 0x0000700301007387 */ /* 0x0001e20000100800 */
[----:B------:R-:W-:Y:S02]  /*d860*/  IMAD.MOV R23, RZ, RZ, -R23 ;  /* 0x000000ffff177224 */ /* 0x000fe400078e0a17 */
[----:B------:R-:W-:Y:S01]  /*d870*/  @!P0 IMAD.IADD R15, R15, 0x1, -R4 ;  /* 0x000000010f0f8824 */ /* 0x000fe200078e0a04 */
[----:B------:R1:W-:Y:S01]  /*d880*/  STL [R1+0x90], R0 ;  /* 0x0000900001007387 */ /* 0x0003e20000100800 */
[----:B------:R-:W-:Y:S01]  /*d890*/  ISETP.GE.AND P0, PT, R21, RZ, PT ;  /* 0x000000ff1500720c */ /* 0x000fe20003f06270 */
[----:B------:R-:W-:Y:S01]  /*d8a0*/  IMAD R8, R4, R23, R8 ;  /* 0x0000001704087224 */ /* 0x000fe200078e0208 */
[----:B------:R-:W-:Y:S01]  /*d8b0*/  IABS R21, R16 ;  /* 0x0000001000157213 */ /* 0x000fe20000000000 */
[----:B------:R-:W-:Y:S01]  /*d8c0*/  IMAD.HI.U32 R24, R6, R9, RZ ;  /* 0x0000000906187227 */ /* 0x000fe200078e00ff */
[----:B------:R-:W-:-:S03]  /*d8d0*/  ISETP.GT.U32.AND P2, PT, R4, R15, PT ;  /* 0x0000000f0400720c */ /* 0x000fc60003f44070 */
[----:B0-----:R-:W-:Y:S02]  /*d8e0*/  IMAD.MOV.U32 R3, RZ, RZ, R18 ;  /* 0x000000ffff037224 */ /* 0x001fe400078e0012 */
[----:B-1----:R-:W-:Y:S02]  /*d8f0*/  IMAD.MOV.U32 R0, RZ, RZ, R17 ;  /* 0x000000ffff007224 */ /* 0x002fe400078e0011 */
[----:B------:R-:W-:Y:S01]  /*d900*/  @!P1 IMAD.IADD R12, R12, 0x1, -R4 ;  /* 0x000000010c0c9824 */ /* 0x000fe200078e0a04 */
[C---:B------:R-:W-:Y:S01]  /*d910*/  ISETP.GT.U32.AND P1, PT, R4.reuse, R14, PT ;  /* 0x0000000e0400720c */ /* 0x040fe20003f24070 */
[----:B------:R-:W-:Y:S01]  /*d920*/  @!P3 IMAD.MOV R3, RZ, RZ, -R3 ;  /* 0x000000ffff03b224 */ /* 0x000fe200078e0a03 */
[----:B------:R-:W-:Y:S01]  /*d930*/  ISETP.GE.AND P3, PT, R7, RZ, PT ;  /* 0x000000ff0700720c */ /* 0x000fe20003f66270 */
[----:B------:R-:W-:Y:S01]  /*d940*/  @!P4 IMAD.MOV R0, RZ, RZ, -R0 ;  /* 0x000000ffff00c224 */ /* 0x000fe200078e0a00 */
[C---:B------:R-:W-:Y:S01]  /*d950*/  ISETP.GT.U32.AND P4, PT, R4.reuse, R8, PT ;  /* 0x000000080400720c */ /* 0x040fe20003f84070 */
[----:B------:R-:W-:Y:S01]  /*d960*/  IMAD.MOV R24, RZ, RZ, -R24 ;  /* 0x000000ffff187224 */ /* 0x000fe200078e0a18 */
[----:B------:R-:W-:Y:S01]  /*d970*/  ISETP.GT.U32.AND P6, PT, R4, R12, PT ;  /* 0x0000000c0400720c */ /* 0x000fe20003fc4070 */
[----:B------:R-:W-:Y:S01]  /*d980*/  IMAD.HI.U32 R7, R6, R21, RZ ;  /* 0x0000001506077227 */ /* 0x000fe200078e00ff */
[----:B------:R0:W-:Y:S03]  /*d990*/  STL [R1+0x98], R3 ;  /* 0x0000980301007387 */ /* 0x0001e60000100800 */
[----:B------:R-:W-:Y:S01]  /*d9a0*/  IMAD R9, R4, R24, R9 ;  /* 0x0000001804097224 */ /* 0x000fe200078e0209 */
[----:B------:R1:W-:Y:S01]  /*d9b0*/  STL [R1+0xd8], R0 ;  /* 0x0000d80001007387 */ /* 0x0003e20000100800 */
[----:B------:R-:W-:-:S02]  /*d9c0*/  IMAD.MOV R7, RZ, RZ, -R7 ;  /* 0x000000ffff077224 */ /* 0x000fc400078e0a07 */
[--C-:B------:R-:W-:Y:S01]  /*d9d0*/  @!P1 IMAD.IADD R14, R14, 0x1, -R4.reuse ;  /* 0x000000010e0e9824 */ /* 0x100fe200078e0a04 */
[C---:B------:R-:W-:Y:S01]  /*d9e0*/  ISETP.GT.U32.AND P5, PT, R4.reuse, R9, PT ;  /* 0x000000090400720c */ /* 0x040fe20003fa4070 */
[----:B------:R-:W-:Y:S01]  /*d9f0*/  IMAD R21, R4, R7, R21 ;  /* 0x0000000704157224 */ /* 0x000fe200078e0215 */
[----:B------:R-:W-:Y:S01]  /*da00*/  ISETP.GE.AND P1, PT, R10, RZ, PT ;  /* 0x000000ff0a00720c */ /* 0x000fe20003f26270 */
[--C-:B------:R-:W-:Y:S02]  /*da10*/  @!P4 IMAD.IADD R8, R8, 0x1, -R4.reuse ;  /* 0x000000010808c824 */ /* 0x100fe400078e0a04 */
[--C-:B------:R-:W-:Y:S01]  /*da20*/  @!P6 IMAD.IADD R12, R12, 0x1, -R4.reuse ;  /* 0x000000010c0ce824 */ /* 0x100fe200078e0a04 */
[----:B------:R-:W-:Y:S01]  /*da30*/  ISETP.GT.U32.AND P4, PT, R4, R21, PT ;  /* 0x000000150400720c */ /* 0x000fe20003f84070 */
[----:B------:R-:W-:Y:S01]  /*da40*/  @!P2 IMAD.IADD R15, R15, 0x1, -R4 ;  /* 0x000000010f0fa824 */ /* 0x000fe200078e0a04 */
[----:B------:R-:W-:Y:S01]  /*da50*/  ISETP.GE.AND P6, PT, R13, RZ, PT ;  /* 0x000000ff0d00720c */ /* 0x000fe20003fc6270 */
[----:B------:R-:W-:Y:S01]  /*da60*/  VIADD R13, R5, 0x42 ;  /* 0x00000042050d7836 */ /* 0x000fe20000000000 */
[----:B------:R-:W-:Y:S01]  /*da70*/  ISETP.GE.AND P2, PT, R11, RZ, PT ;  /* 0x000000ff0b00720c */ /* 0x000fe20003f46270 */
[----:B0-----:R-:W-:-:S02]  /*da80*/  IMAD.MOV.U32 R3, RZ, RZ, R14 ;  /* 0x000000ffff037224 */ /* 0x001fc400078e000e */
[----:B-1----:R-:W-:Y:S01]  /*da90*/  IMAD.MOV.U32 R0, RZ, RZ, R15 ;  /* 0x000000ffff007224 */ /* 0x002fe200078e000f */
[----:B------:R-:W-:Y:S01]  /*daa0*/  IABS R20, R13 ;  /* 0x0000000d00147213 */ /* 0x000fe20000000000 */
[----:B------:R-:W-:Y:S01]  /*dab0*/  @!P5 IMAD.IADD R9, R9, 0x1, -R4 ;  /* 0x000000010909d824 */ /* 0x000fe200078e0a04 */
[----:B------:R-:W-:Y:S01]  /*dac0*/  ISETP.GE.AND P5, PT, R16, RZ, PT ;  /* 0x000000ff1000720c */ /* 0x000fe20003fa6270 */
[----:B------:R-:W-:Y:S02]  /*dad0*/  VIADD R7, R5, 0x40 ;  /* 0x0000004005077836 */ /* 0x000fe40000000000 */
[----:B------:R-:W-:Y:S01]  /*dae0*/  @!P0 IMAD.MOV R3, RZ, RZ, -R3 ;  /* 0x000000ffff038224 */ /* 0x000fe200078e0a03 */
[----:B------:R-:W-:Y:S01]  /*daf0*/  ISETP.GT.U32.AND P0, PT, R4, R9, PT ;  /* 0x000000090400720c */ /* 0x000fe20003f04070 */
[----:B------:R-:W-:Y:S01]  /*db00*/  @!P3 IMAD.MOV R0, RZ, RZ, -R0 ;  /* 0x000000ffff00b224 */ /* 0x000fe200078e0a00 */
[----:B------:R-:W-:Y:S01]  /*db10*/  IABS R19, R7 ;  /* 0x0000000700137213 */ /* 0x000fe20000000000 */
[----:B------:R-:W-:Y:S01]  /*db20*/  @!P4 IMAD.IADD R21, R21, 0x1, -R4 ;  /* 0x000000011515c824 */ /* 0x000fe200078e0a04 */
[----:B------:R-:W-:Y:S01]  /*db30*/  STL [R1+0xcc], R3 ;  /* 0x0000cc0301007387 */ /* 0x000fe20000100800 */
[----:B------:R-:W-:Y:S01]  /*db40*/  IMAD.HI.U32 R14, R6, R20, RZ ;  /* 0x00000014060e7227 */ /* 0x000fe200078e00ff */
[----:B------:R-:W-:-:S02]  /*db50*/  ISETP.GT.U32.AND P4, PT, R4, R8, PT ;  /* 0x000000080400720c */ /* 0x000fc40003f84070 */
[----:B------:R0:W-:Y:S01]  /*db60*/  STL [R1+0xb4], R0 ;  /* 0x0000b40001007387 */ /* 0x0001e20000100800 */
[----:B------:R-:W-:Y:S01]  /*db70*/  IMAD.MOV R14, RZ, RZ, -R14 ;  /* 0x000000ffff0e7224 */ /* 0x000fe200078e0a0e */
[C---:B------:R-:W-:Y:S01]  /*db80*/  ISETP.GT.U32.AND P3, PT, R4.reuse, R21, PT ;  /* 0x000000150400720c */ /* 0x040fe20003f64070 */
        /* <DEDUP_REMOVED lines=13> */
[----:B------:R-:W-:Y:S01]  /*dc60*/  IMAD.HI.U32 R13, R6, R17, RZ ;  /* 0x00000011060d7227 */ /* 0x000fe200078e00ff */
[----:B------:R0:W-:Y:S03]  /*dc70*/  STL [R1+0xbc], R0 ;  /* 0x0000bc0001007387 */ /* 0x0001e60000100800 */
[----:B------:R-:W-:Y:S01]  /*dc80*/  @!P3 IMAD.IADD R21, R21, 0x1, -R4 ;  /* 0x000000011515b824 */ /* 0x000fe200078e0a04 */
[----:B------:R-:W-:Y:S01]  /*dc90*/  ISETP.GT.U32.AND P3, PT, R4, R19, PT ;  /* 0x000000130400720c */ /* 0x000fe20003f64070 */
[----:B------:R-:W-:-:S03]  /*dca0*/  IMAD.HI.U32 R12, R6, R18, RZ ;  /* 0x00000012060c7227 */ /* 0x000fc600078e00ff */
[----:B------:R-:W-:Y:S01]  /*dcb0*/  STL [R1+0x1714], R21 ;  /* 0x0017141501007387 */ /* 0x000fe20000100800 */
[----:B------:R-:W-:Y:S02]  /*dcc0*/  IMAD.MOV R13, RZ, RZ, -R13 ;  /* 0x000000ffff0d7224 */ /* 0x000fe400078e0a0d */
[C---:B0-----:R-:W-:Y:S01]  /*dcd0*/  VIADD R0, R5.reuse, 0x38 ;  /* 0x0000003805007836 */ /* 0x041fe20000000000 */
[----:B------:R-:W-:Y:S01]  /*dce0*/  STL [R1+0x1710], R2 ;  /* 0x0017100201007387 */ /* 0x000fe20000100800 */
[----:B------:R-:W-:Y:S02]  /*dcf0*/  IMAD.MOV R12, RZ, RZ, -R12 ;  /* 0x000000ffff0c7224 */ /* 0x000fe400078e0a0c */
[C---:B------:R-:W-:Y:S01]  /*dd00*/  IMAD R17, R4.reuse, R13, R17 ;  /* 0x0000000d04117224 */ /* 0x040fe200078e0211 */
[----:B------:R-:W-:Y:S01]  /*dd10*/  IABS R13, R0 ;  /* 0x00000000000d7213 */ /* 0x000fe20000000000 */
[----:B------:R-:W-:Y:S02]  /*dd20*/  VIADD R0, R5, 0x36 ;  /* 0x0000003605007836 */ /* 0x000fe40000000000 */
[----:B------:R-:W-:-:S02]  /*dd30*/  IMAD R18, R4, R12, R18 ;  /* 0x0000000c04127224 */ /* 0x000fc400078e0212 */
[--C-:B------:R-:W-:Y:S01]  /*dd40*/  @!P0 IMAD.IADD R20, R20, 0x1, -R4.reuse ;  /* 0x0000000114148824 */ /* 0x100fe200078e0a04 */
[----:B------:R-:W-:Y:S01]  /*dd50*/  IABS R12, R0 ;  /* 0x00000000000c7213 */ /* 0x000fe20000000000 */
[----:B------:R-:W-:Y:S01]  /*dd60*/  VIADD R14, R5, 0x3a ;  /* 0x0000003a050e7836 */ /* 0x000fe20000000000 */
[C---:B------:R-:W-:Y:S01]  /*dd70*/  ISETP.GT.U32.AND P0, PT, R4.reuse, R18, PT ;  /* 0x000000120400720c */ /* 0x040fe20003f04070 */
[----:B------:R-:W-:Y:S01]  /*dd80*/  @!P3 IMAD.IADD R19, R19, 0x1, -R4 ;  /* 0x000000011313b824 */ /* 0x000fe200078e0a04 */
[----:B------:R-:W-:Y:S01]  /*dd90*/  ISETP.GT.U32.AND P3, PT, R4, R20, PT ;  /* 0x000000140400720c */ /* 0x000fe20003f64070 */
[----:B------:R-:W-:Y:S01]  /*dda0*/  IMAD.MOV.U32 R0, RZ, RZ, R9 ;  /* 0x000000ffff007224 */ /* 0x000fe200078e0009 */
[----:B------:R-:W-:Y:S01]  /*ddb0*/  IABS R16, R14 ;  /* 0x0000000e00107213 */ /* 0x000fe20000000000 */
[----:B------:R-:W-:-:S04]  /*ddc0*/  IMAD.HI.U32 R15, R6, R13, RZ ;  /* 0x0000000d060f7227 */ /* 0x000fc800078e00ff */
[----:B------:R-:W-:Y:S01]  /*ddd0*/  @!P2 IMAD.MOV R0, RZ, RZ, -R0 ;  /* 0x000000ffff00a224 */ /* 0x000fe200078e0a00 */
[----:B------:R-:W-:Y:S01]  /*dde0*/  ISETP.GT.U32.AND P2, PT, R4, R19, PT ;  /* 0x000000130400720c */ /* 0x000fe20003f44070 */
[----:B------:R-:W-:-:S03]  /*ddf0*/  IMAD.HI.U32 R22, R6, R16, RZ ;  /* 0x0000001006167227 */ /* 0x000fc600078e00ff */
[----:B------:R0:W-:Y:S01]  /*de00*/  STL [R1+0xa8], R0 ;  /* 0x0000a80001007387 */ /* 0x0001e20000100800 */
[----:B------:R-:W-:Y:S01]  /*de10*/  @!P4 IMAD.IADD R8, R8, 0x1, -R4 ;  /* 0x000000010808c824 */ /* 0x000fe200078e0a04 */
[----:B------:R-:W-:Y:S01]  /*de20*/  ISETP.GE.AND P4, PT, R7, RZ, PT ;  /* 0x000000ff0700720c */ /* 0x000fe20003f86270 */
[----:B------:R-:W-:Y:S01]  /*de30*/  IMAD.MOV R15, RZ, RZ, -R15 ;  /* 0x000000ffff0f7224 */ /* 0x000fe200078e0a0f */
[----:B------:R-:W-:Y:S01]  /*de40*/  IABS R7, R2 ;  /* 0x0000000200077213 */ /* 0x000fe20000000000 */
[----:B------:R-:W-:Y:S02]  /*de50*/  IMAD.MOV R22, RZ, RZ, -R22 ;  /* 0x000000ffff167224 */ /* 0x000fe400078e0a16 */
[--C-:B------:R-:W-:Y:S02]  /*de60*/  @!P0 IMAD.IADD R18, R18, 0x1, -R4.reuse ;  /* 0x0000000112128824 */ /* 0x100fe400078e0a04 */
[----:B------:R-:W-:Y:S01]  /*de70*/  @!P3 IMAD.IADD R20, R20, 0x1, -R4 ;  /* 0x000000011414b824 */ /* 0x000fe200078e0a04 */
[C---:B------:R-:W-:Y:S01]  /*de80*/  ISETP.GT.U32.AND P3, PT, R4.reuse, R17, PT ;  /* 0x000000110400720c */ /* 0x040fe20003f64070 */
[C---:B------:R-:W-:Y:S01]  /*de90*/  IMAD R13, R4.reuse, R15, R13 ;  /* 0x0000000f040d7224 */ /* 0x040fe200078e020d */
[C---:B------:R-:W-:Y:S01]  /*dea0*/  ISETP.GT.U32.AND P0, PT, R4.reuse, R18, PT ;  /* 0x000000120400720c */ /* 0x040fe20003f04070 */
[C---:B------:R-:W-:Y:S01]  /*deb0*/  IMAD R16, R4.reuse, R22, R16 ;  /* 0x0000001604107224 */ /* 0x040fe200078e0210 */
[----:B------:R-:W1:Y:S01]  /*dec0*/  I2F.RP R15, R7 ;  /* 0x00000007000f7306 */ /* 0x000e620000209400 */
[----:B------:R-:W-:Y:S01]  /*ded0*/  @!P2 IMAD.IADD R19, R19, 0x1, -R4 ;  /* 0x000000011313a824 */ /* 0x000fe200078e0a04 */
[----:B------:R2:W-:Y:S01]  /*dee0*/  STL [R1+0x1718], R20 ;  /* 0x0017181401007387 */ /* 0x0005e20000100800 */
[----:B0-----:R-:W-:Y:S01]  /*def0*/  VIADD R0, R5, 0x34 ;  /* 0x0000003405007836 */ /* 0x001fe20000000000 */
[----:B------:R-:W-:Y:S01]  /*df00*/  ISETP.GT.U32.AND P2, PT, R4, R16, PT ;  /* 0x000000100400720c */ /* 0x000fe20003f44070 */
[----:B------:R-:W-:-:S02]  /*df10*/  IMAD.MOV.U32 R3, RZ, RZ, R8 ;  /* 0x000000ffff037224 */ /* 0x000fc400078e0008 */
[----:B------:R-:W-:-:S04]  /*df20*/  IMAD.HI.U32 R9, R6, R12, RZ ;  /* 0x0000000c06097227 */ /* 0x000fc800078e00ff */
[--C-:B------:R-:W-:Y:S01]  /*df30*/  @!P3 IMAD.IADD R17, R17, 0x1, -R4.reuse ;  /* 0x000000011111b824 */ /* 0x100fe200078e0a04 */
[----:B------:R-:W-:Y:S01]  /*df40*/  ISETP.GT.U32.AND P3, PT, R4, R13, PT ;  /* 0x0000000d0400720c */ /* 0x000fe20003f64070 */
[--C-:B------:R-:W-:Y:S01]  /*df50*/  @!P0 IMAD.IADD R18, R18, 0x1, -R4.reuse ;  /* 0x0000000112128824 */ /* 0x100fe200078e0a04 */
[----:B------:R-:W-:Y:S01]  /*df60*/  ISETP.GE.AND P0, PT, R11, RZ, PT ;  /* 0x000000ff0b00720c */ /* 0x000fe20003f06270 */
[----:B-1----:R-:W0:Y:S01]  /*df70*/  MUFU.RCP R15, R15 ;  /* 0x0000000f000f7308 */ /* 0x002e220000001000 */
[----:B------:R-:W-:Y:S01]  /*df80*/  IABS R11, R0 ;  /* 0x00000000000b7213 */ /* 0x000fe20000000000 */
[----:B------:R-:W-:Y:S02]  /*df90*/  @!P2 IMAD.IADD R16, R16, 0x1, -R4 ;  /* 0x000000011010a824 */ /* 0x000fe400078e0a04 */
[----:B------:R-:W-:Y:S02]  /*dfa0*/  VIADD R0, R5, 0x32 ;  /* 0x0000003205007836 */ /* 0x000fe40000000000 */
[----:B------:R-:W-:Y:S01]  /*dfb0*/  IMAD.HI.U32 R8, R6, R11, RZ ;  /* 0x0000000b06087227 */ /* 0x000fe200078e00ff */
[----:B------:R-:W-:-:S03]  /*dfc0*/  ISETP.GT.U32.AND P2, PT, R4, R16, PT ;  /* 0x000000100400720c */ /* 0x000fc60003f44070 */
[----:B------:R-:W-:Y:S02]  /*dfd0*/  @!P3 IMAD.IADD R13, R13, 0x1, -R4 ;  /* 0x000000010d0db824 */ /* 0x000fe400078e0a04 */
[----:B------:R-:W-:Y:S01]  /*dfe0*/  IMAD.MOV R8, RZ, RZ, -R8 ;  /* 0x000000ffff087224 */ /* 0x000fe200078e0a08 */
[----:B------:R-:W-:Y:S01]  /*dff0*/  IABS R23, R0 ;  /* 0x0000000000177213 */ /* 0x000fe20000000000 */
[----:B------:R-:W-:Y:S01]  /*e000*/  IMAD.MOV R9, RZ, RZ, -R9 ;  /* 0x000000ffff097224 */ /* 0x000fe200078e0a09 */
[C---:B------:R-:W-:Y:S01]  /*e010*/  ISETP.GT.U32.AND P3, PT, R4.reuse, R13, PT ;  /* 0x0000000d0400720c */ /* 0x040fe20003f64070 */
[----:B------:R-:W-:Y:S02]  /*e020*/  IMAD R11, R4, R8, R11 ;  /* 0x00000008040b7224 */ /* 0x000fe400078e020b */
[----:B0-----:R-:W-:Y:S02]  /*e030*/  VIADD R15, R15, 0xffffffe ;  /* 0x0ffffffe0f0f7836 */ /* 0x001fe40000000000 */
[----:B------:R-:W-:-:S02]  /*e040*/  VIADD R2, R5, 0x30 ;  /* 0x0000003005027836 */ /* 0x000fc40000000000 */
[----:B------:R-:W-:Y:S01]  /*e050*/  @!P2 IMAD.IADD R16, R16, 0x1, -R4 ;  /* 0x000000011010a824 */ /* 0x000fe200078e0a04 */
[C---:B------:R-:W-:Y:S01]  /*e060*/  ISETP.GT.U32.AND P2, PT, R4.reuse, R11, PT ;  /* 0x0000000b0400720c */ /* 0x040fe20003f44070 */
[----:B------:R-:W-:Y:S01]  /*e070*/  IMAD R12, R4, R9, R12 ;  /* 0x00000009040c7224 */ /* 0x000fe200078e020c */
[----:B------:R-:W0:Y:S01]  /*e080*/  F2I.FTZ.U32.TRUNC.NTZ R15, R15 ;  /* 0x0000000f000f7305 */ /* 0x000e22000021f000 */
[----:B------:R-:W-:Y:S01]  /*e090*/  VIADD R0, R5, 0x2e ;  /* 0x0000002e05007836 */ /* 0x000fe20000000000 */
[----:B------:R-:W-:Y:S01]  /*e0a0*/  IABS R9, R2 ;  /* 0x0000000200097213 */ /* 0x000fe20000000000 */
[----:B------:R-:W-:-:S03]  /*e0b0*/  IMAD.HI.U32 R24, R6, R23, RZ ;  /* 0x0000001706187227 */ /* 0x000fc600078e00ff */
[----:B------:R-:W-:Y:S01]  /*e0c0*/  IABS R8, R0 ;  /* 0x0000000000087213 */ /* 0x000fe20000000000 */
[----:B------:R-:W-:Y:S02]  /*e0d0*/  IMAD.MOV R24, RZ, RZ, -R24 ;  /* 0x000000ffff187224 */ /* 0x000fe400078e0a18 */
[----:B------:R-:W-:-:S04]  /*e0e0*/  IMAD.HI.U32 R22, R6, R9, RZ ;  /* 0x0000000906167227 */ /* 0x000fc800078e00ff */
[----:B------:R-:W-:Y:S01]  /*e0f0*/  @!P3 IMAD.IADD R13, R13, 0x1, -R4 ;  /* 0x000000010d0db824 */ /* 0x000fe200078e0a04 */
[----:B------:R-:W-:Y:S01]  /*e100*/  ISETP.GE.AND P3, PT, R10, RZ, PT ;  /* 0x000000ff0a00720c */ /* 0x000fe20003f66270 */
[----:B------:R-:W-:Y:S02]  /*e110*/  IMAD R10, R4, R24, R23 ;  /* 0x00000018040a7224 */ /* 0x000fe400078e0217 */
[----:B------:R-:W-:-:S04]  /*e120*/  IMAD.HI.U32 R23, R6, R8, RZ ;  /* 0x0000000806177227 */ /* 0x000fc800078e00ff */
[----:B------:R-:W-:Y:S02]  /*e130*/  IMAD.MOV R22, RZ, RZ, -R22 ;  /* 0x000000ffff167224 */ /* 0x000fe400078e0a16 */
[----:B------:R-:W-:Y:S02]  /*e140*/  VIADD R2, R5, 0x2a ;  /* 0x0000002a05027836 */ /* 0x000fe40000000000 */
[----:B------:R-:W-:Y:S01]  /*e150*/  @!P2 IMAD.IADD R11, R11, 0x1, -R4 ;  /* 0x000000010b0ba824 */ /* 0x000fe200078e0a04 */
[----:B------:R-:W-:Y:S01]  /*e160*/  ISETP.GE.AND P2, PT, R14, RZ, PT ;  /* 0x000000ff0e00720c */ /* 0x000fe20003f46270 */
[----:B------:R-:W-:Y:S02]  /*e170*/  IMAD.MOV R14, RZ, RZ, -R23 ;  /* 0x000000ffff0e7224 */ /* 0x000fe400078e0a17 */
[----:B------:R-:W-:Y:S01]  /*e180*/  IMAD R9, R4, R22, R9 ;  /* 0x0000001604097224 */ /* 0x000fe200078e0209 */
[----:B------:R-:W-:Y:S01]  /*e190*/  IABS R22, R2 ;  /* 0x0000000200167213 */ /* 0x000fe20000000000 */
[----:B0-----:R-:W-:-:S02]  /*e1a0*/  IMAD.MOV R28, RZ, RZ, -R15 ;  /* 0x000000ffff1c7224 */ /* 0x001fc400078e0a0f */
[----:B--2---:R-:W-:Y:S02]  /*e1b0*/  VIADD R20, R5, 0x2c ;  /* 0x0000002c05147836 */ /* 0x004fe40000000000 */
[----:B------:R-:W-:Y:S02]  /*e1c0*/  IMAD R8, R4, R14, R8 ;  /* 0x0000000e04087224 */ /* 0x000fe400078e0208 */
[----:B------:R-:W-:Y:S02]  /*e1d0*/  IMAD.MOV.U32 R14, RZ, RZ, RZ ;  /* 0x000000ffff0e7224 */ /* 0x000fe400078e00ff */
[----:B------:R-:W-:Y:S02]  /*e1e0*/  IMAD R28, R28, R7, RZ ;  /* 0x000000071c1c7224 */ /* 0x000fe400078e02ff */
[----:B------:R-:W-:Y:S01]  /*e1f0*/  IMAD.HI.U32 R24, R6, R22, RZ ;  /* 0x0000001606187227 */ /* 0x000fe200078e00ff */
[----:B------:R-:W-:-:S03]  /*e200*/  IABS R25, R20 ;  /* 0x0000001400197213 */ /* 0x000fc60000000000 */
[----:B------:R-:W-:Y:S02]  /*e210*/  @!P6 IMAD.MOV R3, RZ, RZ, -R3 ;  /* 0x000000ffff03e224 */ /* 0x000fe400078e0a03 */
[----:B------:R-:W-:-:S03]  /*e220*/  IMAD.HI.U32 R2, R15, R28, R14 ;  /* 0x0000001c0f027227 */ /* 0x000fc600078e000e */
[----:B------:R0:W-:Y:S01]  /*e230*/  STL [R1+0x78], R3 ;  /* 0x0000780301007387 */ /* 0x0001e20000100800 */
[----:B------:R-:W-:Y:S02]  /*e240*/  IMAD.MOV R24, RZ, RZ, -R24 ;  /* 0x000000ffff187224 */ /* 0x000fe400078e0a18 */
[C---:B------:R-:W-:Y:S02]  /*e250*/  VIADD R20, R5.reuse, 0x22 ;  /* 0x0000002205147836 */ /* 0x040fe40000000000 */
[C---:B------:R-:W-:Y:S02]  /*e260*/  VIADD R14, R5.reuse, 0x20 ;  /* 0x00000020050e7836 */ /* 0x040fe40000000000 */
[----:B------:R-:W-:Y:S01]  /*e270*/  IMAD R22, R4, R24, R22 ;  /* 0x0000001804167224 */ /* 0x000fe200078e0216 */
[----:B------:R-:W-:Y:S01]  /*e280*/  IABS R24, R20 ;  /* 0x0000001400187213 */ /* 0x000fe20000000000 */
[----:B0-----:R-:W2:Y:S01]  /*e290*/  LDL R3, [R1+0x15d0] ;  /* 0x0015d00001037983 */ /* 0x001ea20000100800 */
[----:B------:R-:W-:Y:S01]  /*e2a0*/  VIADD R0, R5, 0x28 ;  /* 0x0000002805007836 */ /* 0x000fe20000000000 */
[----:B------:R-:W-:-:S02]  /*e2b0*/  IABS R29, R5 ;  /* 0x00000005001d7213 */ /* 0x000fc40000000000 */
[----:B------:R-:W-:Y:S01]  /*e2c0*/  IMAD.HI.U32 R20, R6, R24, RZ ;  /* 0x0000001806147227 */ /* 0x000fe200078e00ff */
[----:B------:R0:W-:Y:S01]  /*e2d0*/  STL [R1+0x74], R14 ;  /* 0x0000740e01007387 */ /* 0x0001e20000100800 */
[----:B------:R-:W-:Y:S02]  /*e2e0*/  ISETP.GT.U32.AND P6, PT, R4, R17, PT ;  /* 0x000000110400720c */ /* 0x000fe40003fc4070 */
[----:B------:R-:W-:Y:S01]  /*e2f0*/  IMAD.MOV R20, RZ, RZ, -R20 ;  /* 0x000000ffff147224 */ /* 0x000fe200078e0a14 */
[----:B------:R-:W-:Y:S01]  /*e300*/  IABS R26, R0 ;  /* 0x00000000001a7213 */ /* 0x000fe20000000000 */
[----:B------:R-:W-:-:S04]  /*e310*/  IMAD.HI.U32 R27, R6, R25, RZ ;  /* 0x00000019061b7227 */ /* 0x000fc800078e00ff */
[----:B------:R-:W-:Y:S01]  /*e320*/  IMAD R24, R4, R20, R24 ;  /* 0x0000001404187224 */ /* 0x000fe200078e0218 */
[----:B0-----:R-:W-:Y:S01]  /*e330*/  IABS R14, R14 ;  /* 0x0000000e000e7213 */ /* 0x001fe20000000000 */
[----:B------:R-:W3:Y:S01]  /*e340*/  LDL.LU R20, [R1+0x1718] ;  /* 0x0017180001147983 */ /* 0x000ee20000300800 */
[----:B------:R-:W-:Y:S02]  /*e350*/  VIADD R0, R5, 0x26 ;  /* 0x0000002605007836 */ /* 0x000fe40000000000 */
[----:B------:R-:W-:Y:S02]  /*e360*/  IMAD.MOV R27, RZ, RZ, -R27 ;  /* 0x000000ffff1b7224 */ /* 0x000fe400078e0a1b */
[----:B------:R-:W-:-:S04]  /*e370*/  IMAD.HI.U32 R21, R6, R14, RZ ;  /* 0x0000000e06157227 */ /* 0x000fc800078e00ff */
[----:B------:R-:W-:Y:S02]  /*e380*/  IMAD.MOV R21, RZ, RZ, -R21 ;  /* 0x000000ffff157224 */ /* 0x000fe400078e0a15 */
[----:B------:R-:W-:-:S04]  /*e390*/  IMAD.HI.U32 R23, R6, R26, RZ ;  /* 0x0000001a06177227 */ /* 0x000fc800078e00ff */
[C---:B------:R-:W-:Y:S02]  /*e3a0*/  IMAD R14, R4.reuse, R21, R14 ;  /* 0x00000015040e7224 */ /* 0x040fe400078e020e */
[----:B------:R-:W3:Y:S01]  /*e3b0*/  LDL.LU R21, [R1+0x1714] ;  /* 0x0017140001157983 */ /* 0x000ee20000300800 */
[C---:B------:R-:W-:Y:S01]  /*e3c0*/  IMAD R15, R4.reuse, R27, R25 ;  /* 0x0000001b040f7224 */ /* 0x040fe200078e0219 */
[----:B------:R-:W-:Y:S01]  /*e3d0*/  IABS R25, R0 ;  /* 0x0000000000197213 */ /* 0x000fe20000000000 */
[----:B------:R-:W-:Y:S02]  /*e3e0*/  IMAD.MOV R23, RZ, RZ, -R23 ;  /* 0x000000ffff177224 */ /* 0x000fe400078e0a17 */
[----:B------:R-:W-:Y:S02]  /*e3f0*/  VIADD R0, R5, 0x24 ;  /* 0x0000002405007836 */ /* 0x000fe40000000000 */
[----:B------:R-:W-:Y:S02]  /*e400*/  IMAD R26, R4, R23, R26 ;  /* 0x00000017041a7224 */ /* 0x000fe400078e021a */
[----:B------:R-:W-:Y:S01]  /*e410*/  IMAD.HI.U32 R23, R6, R25, RZ ;  /* 0x0000001906177227 */ /* 0x000fe200078e00ff */
[----:B------:R-:W-:-:S03]  /*e420*/  IABS R27, R0 ;  /* 0x00000000001b7213 */ /* 0x000fc60000000000 */
[----:B------:R-:W-:Y:S02]  /*e430*/  IMAD.MOV R23, RZ, RZ, -R23 ;  /* 0x000000ffff177224 */ /* 0x000fe400078e0a17 */
[----:B------:R-:W-:Y:S01]  /*e440*/  @!P6 IMAD.IADD R17, R17, 0x1, -R4 ;  /* 0x000000011111e824 */ /* 0x000fe200078e0a04 */
[C---:B------:R-:W-:Y:S01]  /*e450*/  ISETP.GT.U32.AND P6, PT, R4.reuse, R12, PT ;  /* 0x0000000c0400720c */ /* 0x040fe20003fc4070 */
[----:B------:R-:W-:Y:S02]  /*e460*/  IMAD R25, R4, R23, R25 ;  /* 0x0000001704197224 */ /* 0x000fe400078e0219 */
[----:B------:R-:W-:-:S04]  /*e470*/  IMAD.HI.U32 R23, R6, R27, RZ ;  /* 0x0000001b06177227 */ /* 0x000fc800078e00ff */
[----:B------:R-:W-:-:S04]  /*e480*/  IMAD.MOV R23, RZ, RZ, -R23 ;  /* 0x000000ffff177224 */ /* 0x000fc800078e0a17 */
[----:B------:R-:W-:Y:S02]  /*e490*/  IMAD R27, R4, R23, R27 ;  /* 0x00000017041b7224 */ /* 0x000fe400078e021b */
[----:B------:R-:W-:-:S04]  /*e4a0*/  IMAD.HI.U32 R23, R6, R29, RZ ;  /* 0x0000001d06177227 */ /* 0x000fc800078e00ff */
[----:B------:R-:W-:Y:S02]  /*e4b0*/  IMAD.MOV R23, RZ, RZ, -R23 ;  /* 0x000000ffff177224 */ /* 0x000fe400078e0a17 */
[----:B------:R-:W-:Y:S01]  /*e4c0*/  @!P6 IMAD.IADD R12, R12, 0x1, -R4 ;  /* 0x000000010c0ce824 */ /* 0x000fe200078e0a04 */
[C---:B------:R-:W-:Y:S01]  /*e4d0*/  ISETP.GT.U32.AND P6, PT, R4.reuse, R10, PT ;  /* 0x0000000a0400720c */ /* 0x040fe20003fc4070 */
[----:B------:R-:W-:-:S12]  /*e4e0*/  IMAD R23, R4, R23, R29 ;  /* 0x0000001704177224 */ /* 0x000fd800078e021d */
[----:B------:R-:W-:Y:S01]  /*e4f0*/  @!P6 IMAD.IADD R10, R10, 0x1, -R4 ;  /* 0x000000010a0ae824 */ /* 0x000fe200078e0a04 */
[----:B------:R-:W-:-:S13]  /*e500*/  ISETP.GT.U32.AND P6, PT, R4, R9, PT ;  /* 0x000000090400720c */ /* 0x000fda0003fc4070 */
[----:B------:R-:W-:Y:S01]  /*e510*/  @!P6 IMAD.IADD R9, R9, 0x1, -R4 ;  /* 0x000000010909e824 */ /* 0x000fe200078e0a04 */
[----:B------:R-:W-:Y:S01]  /*e520*/  ISETP.GT.U32.AND P6, PT, R4, R8, PT ;  /* 0x000000080400720c */ /* 0x000fe20003fc4070 */
[----:B------:R-:W-:-:S03]  /*e530*/  @!P0 IMAD.MOV R18, RZ, RZ, -R18 ;  /* 0x000000ffff128224 */ /* 0x000fc600078e0a12 */
[----:B------:R-:W-:-:S09]  /*e540*/  ISETP.GT.U32.AND P0, PT, R4, R9, PT ;  /* 0x000000090400720c */ /* 0x000fd20003f04070 */
[----:B------:R-:W-:Y:S01]  /*e550*/  @!P6 IMAD.IADD R8, R8, 0x1, -R4 ;  /* 0x000000010808e824 */ /* 0x000fe200078e0a04 */
[----:B------:R-:W-:Y:S02]  /*e560*/  ISETP.GT.U32.AND P6, PT, R4, R15, PT ;  /* 0x0000000f0400720c */ /* 0x000fe40003fc4070 */
[----:B--2---:R-:W-:-:S11]  /*e570*/  IABS R28, R3 ;  /* 0x00000003001c7213 */ /* 0x004fd60000000000 */
[----:B------:R-:W-:Y:S01]  /*e580*/  @!P6 IMAD.IADD R15, R15, 0x1, -R4 ;  /* 0x000000010f0fe824 */ /* 0x000fe200078e0a04 */
[----:B------:R-:W-:Y:S01]  /*e590*/  ISETP.GT.U32.AND P6, PT, R4, R22, PT ;  /* 0x000000160400720c */ /* 0x000fe20003fc4070 */
[----:B---3--:R-:W-:Y:S02]  /*e5a0*/  IMAD.MOV.U32 R29, RZ, RZ, R21 ;  /* 0x000000ffff1d7224 */ /* 0x008fe400078e0015 */
[----:B------:R-:W-:Y:S02]  /*e5b0*/  IMAD.HI.U32 R21, R2, R28, RZ ;  /* 0x0000001c02157227 */ /* 0x000fe400078e00ff */
[----:B------:R-:W2:Y:S02]  /*e5c0*/  LDL.LU R2, [R1+0x1710] ;  /* 0x0017100001027983 */ /* 0x000ea40000300800 */
[----:B------:R-:W-:Y:S01]  /*e5d0*/  @!P5 IMAD.MOV R29, RZ, RZ, -R29 ;  /* 0x000000ffff1dd224 */ /* 0x000fe200078e0a1d */
[C---:B------:R-:W-:Y:S01]  /*e5e0*/  ISETP.GT.U32.AND P5, PT, R4.reuse, R12, PT ;  /* 0x0000000c0400720c */ /* 0x040fe20003fa4070 */
[----:B------:R-:W-:Y:S01]  /*e5f0*/  @!P1 IMAD.MOV R20, RZ, RZ, -R20 ;  /* 0x000000ffff149224 */ /* 0x000fe200078e0a14 */
[C---:B------:R-:W-:Y:S01]  /*e600*/  ISETP.GT.U32.AND P1, PT, R4.reuse, R11, PT ;  /* 0x0000000b0400720c */ /* 0x040fe20003f24070 */
[----:B------:R-:W-:Y:S01]  /*e610*/  @!P4 IMAD.MOV R19, RZ, RZ, -R19 ;  /* 0x000000ffff13c224 */ /* 0x000fe200078e0a13 */
[C---:B------:R-:W-:Y:S01]  /*e620*/  ISETP.GT.U32.AND P4, PT, R4.reuse, R10, PT ;  /* 0x0000000a0400720c */ /* 0x040fe20003f84070 */
[----:B------:R-:W-:Y:S01]  /*e630*/  @!P0 IMAD.IADD R9, R9, 0x1, -R4 ;  /* 0x0000000109098824 */ /* 0x000fe200078e0a04 */
[C---:B------:R-:W-:Y:S01]  /*e640*/  ISETP.GT.U32.AND P0, PT, R4.reuse, R24, PT ;  /* 0x000000180400720c */ /* 0x040fe20003f04070 */
[----:B------:R-:W-:Y:S01]  /*e650*/  @!P2 IMAD.MOV R16, RZ, RZ, -R16 ;  /* 0x000000ffff10a224 */ /* 0x000fe200078e0a10 */
[C---:B------:R-:W-:Y:S01]  /*e660*/  ISETP.GT.U32.AND P2, PT, R4.reuse, R15, PT ;  /* 0x0000000f0400720c */ /* 0x040fe20003f44070 */
[----:B------:R-:W-:Y:S01]  /*e670*/  @!P3 IMAD.MOV R17, RZ, RZ, -R17 ;  /* 0x000000ffff11b224 */ /* 0x000fe200078e0a11 */
[----:B------:R-:W-:Y:S01]  /*e680*/  ISETP.GT.U32.AND P3, PT, R4, R8, PT ;  /* 0x000000080400720c */ /* 0x000fe20003f64070 */
[----:B------:R0:W-:Y:S02]  /*e690*/  STL [R1+0x58], R29 ;  /* 0x0000581d01007387 */ /* 0x0001e40000100800 */
[--C-:B------:R-:W-:Y:S01]  /*e6a0*/  @!P5 IMAD.IADD R12, R12, 0x1, -R4.reuse ;  /* 0x000000010c0cd824 */ /* 0x100fe200078e0a04 */
[C---:B------:R-:W-:Y:S01]  /*e6b0*/  ISETP.GT.U32.AND P5, PT, R4.reuse, R26, PT ;  /* 0x0000001a0400720c */ /* 0x040fe20003fa4070 */
[----:B------:R1:W-:Y:S01]  /*e6c0*/  STL [R1+0x54], R20 ;  /* 0x0000541401007387 */ /* 0x0003e20000100800 */
[--C-:B------:R-:W-:Y:S01]  /*e6d0*/  @!P1 IMAD.IADD R11, R11, 0x1, -R4.reuse ;  /* 0x000000010b0b9824 */ /* 0x100fe200078e0a04 */
[----:B------:R-:W-:Y:S01]  /*e6e0*/  ISETP.GT.U32.AND P1, PT, R4, R25, PT ;  /* 0x000000190400720c */ /* 0x000fe20003f24070 */
[----:B------:R-:W-:-:S02]  /*e6f0*/  @!P4 IMAD.IADD R10, R10, 0x1, -R4 ;  /* 0x000000010a0ac824 */ /* 0x000fc400078e0a04 */
[C---:B0-----:R-:W-:Y:S02]  /*e700*/  VIADD R29, R5.reuse, 0x38 ;  /* 0x00000038051d7836 */ /* 0x041fe40000000000 */
[----:B-1----:R-:W-:Y:S01]  /*e710*/  VIADD R20, R5, 0x32 ;  /* 0x0000003205147836 */ /* 0x002fe20000000000 */
[----:B------:R-:W-:Y:S01]  /*e720*/  ISETP.GT.U32.AND P4, PT, R4, R27, PT ;  /* 0x0000001b0400720c */ /* 0x000fe20003f84070 */
[--C-:B------:R-:W-:Y:S02]  /*e730*/  @!P0 IMAD.IADD R24, R24, 0x1, -R4.reuse ;  /* 0x0000000118188824 */ /* 0x100fe400078e0a04 */
[--C-:B------:R-:W-:Y:S01]  /*e740*/  @!P2 IMAD.IADD R15, R15, 0x1, -R4.reuse ;  /* 0x000000010f0fa824 */ /* 0x100fe200078e0a04 */
[----:B------:R-:W-:Y:S01]  /*e750*/  ISETP.GE.AND P0, PT, R20, RZ, PT ;  /* 0x000000ff1400720c */ /* 0x000fe20003f06270 */
[----:B------:R-:W-:Y:S01]  /*e760*/  @!P6 IMAD.IADD R22, R22, 0x1, -R4 ;  /* 0x000000011616e824 */ /* 0x000fe200078e0a04 */
[----:B------:R-:W-:Y:S01]  /*e770*/  ISETP.GE.AND P2, PT, R29, RZ, PT ;  /* 0x000000ff1d00720c */ /* 0x000fe20003f46270 */
[----:B------:R-:W0:Y:S01]  /*e780*/  S2R R20, SR_TID.X ;  /* 0x0000000000147919 */ /* 0x000e220000002100 */
[----:B------:R-:W-:-:S02]  /*e790*/  IMAD.MOV R21, RZ, RZ, -R21 ;  /* 0x000000ffff157224 */ /* 0x000fc400078e0a15 */
[----:B------:R-:W-:Y:S02]  /*e7a0*/  VIADD R29, R5, 0x36 ;  /* 0x00000036051d7836 */ /* 0x000fe40000000000 */
[----:B------:R-:W-:Y:S01]  /*e7b0*/  @!P3 IMAD.IADD R8, R8, 0x1, -R4 ;  /* 0x000000010808b824 */ /* 0x000fe200078e0a04 */
[C---:B------:R-:W-:Y:S01]  /*e7c0*/  ISETP.GT.U32.AND P3, PT, R4.reuse, R14, PT ;  /* 0x0000000e0400720c */ /* 0x040fe20003f64070 */
[----:B------:R-:W-:Y:S01]  /*e7d0*/  IMAD R28, R7, R21, R28 ;  /* 0x00000015071c7224 */ /* 0x000fe200078e021c */
[----:B------:R-:W-:Y:S01]  /*e7e0*/  ISETP.GT.U32.AND P6, PT, R4, R22, PT ;  /* 0x000000160400720c */ /* 0x000fe20003fc4070 */
[--C-:B------:R-:W-:Y:S01]  /*e7f0*/  @!P5 IMAD.IADD R26, R26, 0x1, -R4.reuse ;  /* 0x000000011a1ad824 */ /* 0x100fe200078e0a04 */
[----:B------:R-:W-:Y:S01]  /*e800*/  ISETP.GE.AND P5, PT, R29, RZ, PT ;  /* 0x000000ff1d00720c */ /* 0x000fe20003fa6270 */
[----:B------:R-:W-:Y:S02]  /*e810*/  VIADD R29, R5, 0x34 ;  /* 0x00000034051d7836 */ /* 0x000fe40000000000 */
[--C-:B------:R-:W-:Y:S01]  /*e820*/  @!P1 IMAD.IADD R25, R25, 0x1, -R4.reuse ;  /* 0x0000000119199824 */ /* 0x100fe200078e0a04 */
[----:B------:R-:W-:Y:S01]  /*e830*/  ISETP.GT.U32.AND P1, PT, R7, R28, PT ;  /* 0x0000001c0700720c */ /* 0x000fe20003f24070 */
[--C-:B------:R-:W-:Y:S01]  /*e840*/  @!P4 IMAD.IADD R27, R27, 0x1, -R4.reuse ;  /* 0x000000011b1bc824 */ /* 0x100fe200078e0a04 */
[----:B------:R-:W-:Y:S01]  /*e850*/  ISETP.GE.AND P4, PT, R29, RZ, PT ;  /* 0x000000ff1d00720c */ /* 0x000fe20003f86270 */
[----:B------:R-:W-:Y:S01]  /*e860*/  VIADD R29, R5, 0x30 ;  /* 0x00000030051d7836 */ /* 0x000fe20000000000 */
[----:B------:R-:W-:Y:S01]  /*e870*/  STL [R1+0x50], R19 ;  /* 0x0000501301007387 */ /* 0x000fe20000100800 */
[----:B------:R-:W-:-:S02]  /*e880*/  @!P3 IMAD.IADD R14, R14, 0x1, -R4 ;  /* 0x000000010e0eb824 */ /* 0x000fc400078e0a04 */
[----:B------:R-:W-:Y:S01]  /*e890*/  @!P6 IMAD.IADD R22, R22, 0x1, -R4 ;  /* 0x000000011616e824 */ /* 0x000fe200078e0a04 */
[----:B------:R-:W-:Y:S01]  /*e8a0*/  ISETP.GE.AND P3, PT, R29, RZ, PT ;  /* 0x000000ff1d00720c */ /* 0x000fe20003f66270 */
[----:B------:R1:W-:Y:S01]  /*e8b0*/  STL [R1+0x4c], R18 ;  /* 0x00004c1201007387 */ /* 0x0003e20000100800 */
[----:B------:R-:W-:-:S03]  /*e8c0*/  ISETP.GT.U32.AND P6, PT, R4, R23, PT ;  /* 0x000000170400720c */ /* 0x000fc60003fc4070 */
[----:B------:R-:W-:Y:S01]  /*e8d0*/  @!P1 IMAD.IADD R28, R28, 0x1, -R7 ;  /* 0x000000011c1c9824 */ /* 0x000fe200078e0a07 */
[----:B------:R-:W-:Y:S01]  /*e8e0*/  ISETP.GT.U32.AND P1, PT, R4, R26, PT ;  /* 0x0000001a0400720c */ /* 0x000fe20003f24070 */
[----:B-1----:R-:W-:-:S04]  /*e8f0*/  IMAD.MOV.U32 R18, RZ, RZ, R13 ;  /* 0x000000ffff127224 */ /* 0x002fc800078e000d */
[----:B------:R-:W-:Y:S01]  /*e900*/  @!P2 IMAD.MOV R18, RZ, RZ, -R18 ;  /* 0x000000ffff12a224 */ /* 0x000fe200078e0a12 */
[C---:B------:R-:W-:Y:S01]  /*e910*/  ISETP.GT.U32.AND P2, PT, R4.reuse, R25, PT ;  /* 0x000000190400720c */ /* 0x040fe20003f44070 */
[----:B------:R-:W-:Y:S01]  /*e920*/  VIADD R29, R5, 0x2e ;  /* 0x0000002e051d7836 */ /* 0x000fe20000000000 */
[----:B------:R0:W-:Y:S01]  /*e930*/  STL [R1+0x44], R17 ;  /* 0x0000441101007387 */ /* 0x0001e20000100800 */
[----:B------:R-:W-:Y:S01]  /*e940*/  @!P3 IMAD.MOV R9, RZ, RZ, -R9 ;  /* 0x000000ffff09b224 */ /* 0x000fe200078e0a09 */
[----:B------:R-:W-:Y:S01]  /*e950*/  ISETP.GT.U32.AND P3, PT, R4, R14, PT ;  /* 0x0000000e0400720c */ /* 0x000fe20003f64070 */
[----:B------:R-:W-:Y:S01]  /*e960*/  @!P6 IMAD.IADD R23, R23, 0x1, -R4 ;  /* 0x000000011717e824 */ /* 0x000fe200078e0a04 */
[----:B------:R1:W-:Y:S01]  /*e970*/  STL [R1+0x3c], R16 ;  /* 0x00003c1001007387 */ /* 0x0003e20000100800 */
[----:B------:R-:W-:Y:S01]  /*e980*/  ISETP.GE.AND P6, PT, R29, RZ, PT ;  /* 0x000000ff1d00720c */ /* 0x000fe20003fc6270 */
[----:B------:R-:W-:Y:S01]  /*e990*/  VIADD R29, R5, 0x2a ;  /* 0x0000002a051d7836 */ /* 0x000fe20000000000 */
[----:B0-----:R-:W-:-:S02]  /*e9a0*/  LOP3.LUT R17, R20, 0x3, RZ, 0xc0, !PT ;  /* 0x0000000314117812 */ /* 0x001fc400078ec0ff */
[----:B-1----:R-:W-:Y:S01]  /*e9b0*/  SHF.R.U32.HI R16, RZ, 0x2, R20 ;  /* 0x00000002ff107819 */ /* 0x002fe20000011614 */
[----:B------:R-:W-:Y:S02]  /*e9c0*/  VIADD R20, R5, 0x2c ;  /* 0x0000002c05147836 */ /* 0x000fe40000000000 */
[--C-:B------:R-:W-:Y:S02]  /*e9d0*/  @!P1 IMAD.IADD R26, R26, 0x1, -R4.reuse ;  /* 0x000000011a1a9824 */ /* 0x100fe400078e0a04 */
[----:B------:R-:W-:Y:S01]  /*e9e0*/  @!P2 IMAD.IADD R25, R25, 0x1, -R4 ;  /* 0x000000011919a824 */ /* 0x000fe200078e0a04 */
[----:B------:R-:W-:Y:S02]  /*e9f0*/  ISETP.GE.AND P1, PT, R20, RZ, PT ;  /* 0x000000ff1400720c */ /* 0x000fe40003f26270 */
[----:B------:R-:W-:Y:S01]  /*ea00*/  ISETP.GE.AND P2, PT, R29, RZ, PT ;  /* 0x000000ff1d00720c */ /* 0x000fe20003f46270 */
[----:B------:R-:W-:Y:S01]  /*ea10*/  @!P5 IMAD.MOV R12, RZ, RZ, -R12 ;  /* 0x000000ffff0cd224 */ /* 0x000fe200078e0a0c */
[----:B------:R-:W-:Y:S01]  /*ea20*/  ISETP.GT.U32.AND P5, PT, R7, R28, PT ;  /* 0x0000001c0700720c */ /* 0x000fe20003fa4070 */
[----:B------:R-:W-:Y:S01]  /*ea30*/  @!P4 IMAD.MOV R11, RZ, RZ, -R11 ;  /* 0x000000ffff0bc224 */ /* 0x000fe200078e0a0b */
[----:B------:R-:W-:Y:S01]  /*ea40*/  STL [R1+0x34], R18 ;  /* 0x0000341201007387 */ /* 0x000fe20000100800 */
[----:B------:R-:W-:-:S02]  /*ea50*/  @!P0 IMAD.MOV R10, RZ, RZ, -R10 ;  /* 0x000000ffff0a8224 */ /* 0x000fc400078e0a0a */
[----:B------:R-:W-:Y:S01]  /*ea60*/  @!P3 IMAD.IADD R14, R14, 0x1, -R4 ;  /* 0x000000010e0eb824 */ /* 0x000fe200078e0a04 */
[----:B------:R-:W-:Y:S01]  /*ea70*/  ISETP.GE.AND P3, PT, R0, RZ, PT ;  /* 0x000000ff0000720c */ /* 0x000fe20003f66270 */
[----:B------:R-:W-:Y:S01]  /*ea80*/  IMAD R13, R17, 0x110, RZ ;  /* 0x00000110110d7824 */ /* 0x000fe200078e02ff */
[----:B------:R0:W-:Y:S01]  /*ea90*/  STL [R1+0x30], R12 ;  /* 0x0000300c01007387 */ /* 0x0001e20000100800 */
[----:B------:R-:W-:Y:S01]  /*eaa0*/  IMAD.MOV.U32 R0, RZ, RZ, R15 ;  /* 0x000000ffff007224 */ /* 0x000fe200078e000f */
[----:B------:R-:W-:Y:S02]  /*eab0*/  SGXT.U32 R16, R16, 0x3 ;  /* 0x000000031010781a */ /* 0x000fe40000000000 */
[----:B------:R-:W-:Y:S01]  /*eac0*/  STL [R1+0x28], R11 ;  /* 0x0000280b01007387 */ /* 0x000fe20000100800 */
[----:B------:R-:W-:Y:S01]  /*ead0*/  @!P1 IMAD.MOV R0, RZ, RZ, -R0 ;  /* 0x000000ffff009224 */ /* 0x000fe200078e0a00 */
[----:B------:R-:W-:Y:S02]  /*eae0*/  ISETP.GE.AND P1, PT, R3, RZ, PT ;  /* 0x000000ff0300720c */ /* 0x000fe40003f26270 */
[----:B------:R-:W-:Y:S01]  /*eaf0*/  STL [R1+0x24], R10 ;  /* 0x0000240a01007387 */ /* 0x000fe20000100800 */
[----:B0-----:R-:W-:-:S03]  /*eb00*/  VIADD R12, R5, 0x1e ;  /* 0x0000001e050c7836 */ /* 0x001fc60000000000 */
[----:B------:R0:W-:Y:S01]  /*eb10*/  STL [R1+0x14], R9 ;  /* 0x0000140901007387 */ /* 0x0001e20000100800 */
[----:B------:R-:W-:Y:S01]  /*eb20*/  @!P2 IMAD.MOV R22, RZ, RZ, -R22 ;  /* 0x000000ffff16a224 */ /* 0x000fe200078e0a16 */
[----:B------:R-:W-:Y:S01]  /*eb30*/  ISETP.GT.U32.AND P4, PT, R4, R27, PT ;  /* 0x0000001b0400720c */ /* 0x000fe20003f84070 */
[----:B------:R-:W-:Y:S01]  /*eb40*/  @!P6 IMAD.MOV R8, RZ, RZ, -R8 ;  /* 0x000000ffff08e224 */ /* 0x000fe200078e0a08 */
[----:B------:R-:W-:Y:S02]  /*eb50*/  ISETP.GE.AND P2, PT, R12, RZ, PT ;  /* 0x000000ff0c00720c */ /* 0x000fe40003f46270 */
[----:B------:R-:W-:Y:S02]  /*eb60*/  IABS R12, R12 ;  /* 0x0000000c000c7213 */ /* 0x000fe40000000000 */
[----:B0-----:R-:W-:Y:S01]  /*eb70*/  LOP3.LUT R9, R13, R16, RZ, 0xfc, !PT ;  /* 0x000000100d097212 */ /* 0x001fe200078efcff */
[----:B------:R-:W-:Y:S02]  /*eb80*/  @!P5 IMAD.IADD R28, R28, 0x1, -R7 ;  /* 0x000000011c1cd824 */ /* 0x000fe400078e0a07 */
[----:B------:R-:W-:-:S02]  /*eb90*/  IMAD.HI.U32 R15, R6, R12, RZ ;  /* 0x0000000c060f7227 */ /* 0x000fc400078e00ff */
[----:B------:R-:W-:Y:S01]  /*eba0*/  STL [R1+0xa0], R9 ;  /* 0x0000a00901007387 */ /* 0x000fe20000100800 */
[----:B------:R-:W-:-:S03]  /*ebb0*/  ISETP.GT.U32.AND P0, PT, R4, R24, PT ;  /* 0x000000180400720c */ /* 0x000fc60003f04070 */
[----:B------:R0:W-:Y:S01]  /*ebc0*/  STL [R1+0x10], R8 ;  /* 0x0000100801007387 */ /* 0x0001e20000100800 */
[----:B------:R-:W-:-:S03]  /*ebd0*/  VIADD R7, R5, 0x1a ;  /* 0x0000001a05077836 */ /* 0x000fc60000000000 */
[----:B------:R-:W-:Y:S01]  /*ebe0*/  STL [R1+0x1708], R14 ;  /* 0x0017080e01007387 */ /* 0x000fe20000100800 */
[----:B------:R-:W-:-:S03]  /*ebf0*/  IMAD.MOV R15, RZ, RZ, -R15 ;  /* 0x000000ffff0f7224 */ /* 0x000fc600078e0a0f */
[----:B------:R1:W-:Y:S01]  /*ec00*/  STL [R1+0x8], R0 ;  /* 0x0000080001007387 */ /* 0x0003e20000100800 */
[----:B------:R-:W-:Y:S01]  /*ec10*/  @!P4 IMAD.IADD R27, R27, 0x1, -R4 ;  /* 0x000000011b1bc824 */ /* 0x000fe200078e0a04 */
[----:B0-----:R-:W-:Y:S01]  /*ec20*/  IABS R8, R7 ;  /* 0x0000000700087213 */ /* 0x001fe20000000000 */
[----:B-1----:R-:W-:-:S04]  /*ec30*/  IMAD.MOV.U32 R0, RZ, RZ, R28 ;  /* 0x000000ffff007224 */ /* 0x002fc800078e001c */
[----:B------:R-:W-:Y:S01]  /*ec40*/  @!P1 IMAD.MOV R0, RZ, RZ, -R0 ;  /* 0x000000ffff009224 */ /* 0x000fe200078e0a00 */
[----:B------:R-:W-:Y:S01]  /*ec50*/  ISETP.GE.AND P1, PT, R7, RZ, PT ;  /* 0x000000ff0700720c */ /* 0x000fe20003f26270 */
[C---:B------:R-:W-:Y:S02]  /*ec60*/  IMAD R7, R4.reuse, R15, R12 ;  /* 0x0000000f04077224 */ /* 0x040fe400078e020c */
[----:B------:R-:W-:Y:S02]  /*ec70*/  VIADD R29, R5, 0x26 ;  /* 0x00000026051d7836 */ /* 0x000fe40000000000 */
[----:B------:R-:W-:Y:S01]  /*ec80*/  @!P3 IMAD.MOV R27, RZ, RZ, -R27 ;  /* 0x000000ffff1bb224 */ /* 0x000fe200078e0a1b */
[----:B------:R-:W-:Y:S01]  /*ec90*/  ISETP.GT.U32.AND P3, PT, R4, R7, PT ;  /* 0x000000070400720c */ /* 0x000fe20003f64070 */
[----:B------:R-:W-:Y:S01]  /*eca0*/  @!P0 IMAD.IADD R24, R24, 0x1, -R4 ;  /* 0x0000000118188824 */ /* 0x000fe200078e0a04 */
[----:B------:R-:W-:Y:S02]  /*ecb0*/  ISETP.GT.U32.AND P6, PT, R4, R23, PT ;  /* 0x000000170400720c */ /* 0x000fe40003fc4070 */
[----:B------:R-:W-:Y:S01]  /*ecc0*/  ISETP.GE.AND P0, PT, R29, RZ, PT ;  /* 0x000000ff1d00720c */ /* 0x000fe20003f06270 */
[----:B------:R-:W-:-:S02]  /*ecd0*/  VIADD R20, R5, 0x28 ;  /* 0x0000002805147836 */ /* 0x000fc40000000000 */
[----:B------:R-:W-:-:S03]  /*ece0*/  VIADD R29, R5, 0x22 ;  /* 0x00000022051d7836 */ /* 0x000fc60000000000 */
[----:B------:R-:W-:-:S03]  /*ecf0*/  ISETP.GE.AND P4, PT, R20, RZ, PT ;  /* 0x000000ff1400720c */ /* 0x000fc60003f86270 */
[--C-:B------:R-:W-:Y:S02]  /*ed00*/  @!P3 IMAD.IADD R7, R7, 0x1, -R4.reuse ;  /* 0x000000010707b824 */ /* 0x100fe400078e0a04 */
[----:B------:R-:W-:Y:S01]  /*ed10*/  @!P6 IMAD.IADD R23, R23, 0x1, -R4 ;  /* 0x000000011717e824 */ /* 0x000fe200078e0a04 */
[----:B------:R-:W-:Y:S01]  /*ed20*/  ISETP.GE.AND P6, PT, R29, RZ, PT ;  /* 0x000000ff1d00720c */ /* 0x000fe20003fc6270 */
[----:B------:R-:W-:Y:S01]  /*ed30*/  @!P0 IMAD.MOV R25, RZ, RZ, -R25 ;  /* 0x000000ffff198224 */ /* 0x000fe200078e0a19 */
[----:B------:R-:W-:Y:S02]  /*ed40*/  ISETP.GE.AND P0, PT, R5, RZ, PT ;  /* 0x000000ff0500720c */ /* 0x000fe40003f06270 */
[----:B------:R-:W-:-:S03]  /*ed50*/  ISETP.GT.U32.AND P3, PT, R4, R7, PT ;  /* 0x000000070400720c */ /* 0x000fc60003f64070 */
[----:B------:R-:W-:Y:S01]  /*ed60*/  @!P4 IMAD.MOV R26, RZ, RZ, -R26 ;  /* 0x000000ffff1ac224 */ /* 0x000fe200078e0a1a */
[----:B------:R-:W-:Y:S01]  /*ed70*/  STL [R1+0x164c], R22 ;  /* 0x00164c1601007387 */ /* 0x000fe20000100800 */
[----:B------:R-:W-:-:S03]  /*ed80*/  VIADD R3, R5, 0x14 ;  /* 0x0000001405037836 */ /* 0x000fc60000000000 */
[----:B------:R-:W-:Y:S01]  /*ed90*/  STL [R1+0x1650], R26 ;  /* 0x0016501a01007387 */ /* 0x000fe20000100800 */
[----:B------:R-:W-:Y:S02]  /*eda0*/  @!P6 IMAD.MOV R24, RZ, RZ, -R24 ;  /* 0x000000ffff18e224 */ /* 0x000fe400078e0a18 */
[----:B------:R-:W-:Y:S02]  /*edb0*/  @!P0 IMAD.MOV R23, RZ, RZ, -R23 ;  /* 0x000000ffff178224 */ /* 0x000fe400078e0a17 */
[----:B------:R-:W-:Y:S01]  /*edc0*/  @!P3 IMAD.IADD R7, R7, 0x1, -R4 ;  /* 0x000000010707b824 */ /* 0x000fe200078e0a04 */
[----:B--2---:R-:W-:-:S13]  /*edd0*/  ISETP.NE.AND P5, PT, R2, RZ, PT ;  /* 0x000000ff0200720c */ /* 0x004fda0003fa5270 */
[----:B------:R-:W-:-:S05]  /*ede0*/  @!P5 LOP3.LUT R0, RZ, R2, RZ, 0x33, !PT ;  /* 0x00000002ff00d212 */ /* 0x000fca00078e33ff */
[----:B------:R-:W-:Y:S04]  /*edf0*/  STL [R1+0x1608], R0 ;  /* 0x0016080001007387 */ /* 0x000fe80000100800 */
[----:B------:R-:W-:Y:S04]  /*ee00*/  STL [R1+0x1654], R25 ;  /* 0x0016541901007387 */ /* 0x000fe80000100800 */
[----:B------:R-:W-:Y:S04]  /*ee10*/  STL [R1+0x1658], R27 ;  /* 0x0016581b01007387 */ /* 0x000fe80000100800 */
[----:B------:R-:W-:Y:S04]  /*ee20*/  STL [R1+0x60], R3 ;  /* 0x0000600301007387 */ /* 0x000fe80000100800 */
[----:B------:R-:W-:Y:S04]  /*ee30*/  STL [R1+0x165c], R24 ;  /* 0x00165c1801007387 */ /* 0x000fe80000100800 */
[----:B------:R-:W-:Y:S04]  /*ee40*/  STL [R1+0x1660], R23 ;  /* 0x0016601701007387 */ /* 0x000fe80000100800 */
[----:B------:R0:W-:Y:S04]  /*ee50*/  STL [R1+0x170c], R7 ;  /* 0x00170c0701007387 */ /* 0x0001e80000100800 */
[----:B0-----:R-:W2:Y:S01]  /*ee60*/  LDL.LU R7, [R1+0x60] ;  /* 0x0000600001077983 */ /* 0x001ea20000300800 */
[----:B------:R-:W-:-:S04]  /*ee70*/  IMAD.HI.U32 R10, R6, R8, RZ ;  /* 0x00000008060a7227 */ /* 0x000fc800078e00ff */
[----:B------:R-:W-:-:S04]  /*ee80*/  IMAD.MOV R10, RZ, RZ, -R10 ;  /* 0x000000ffff0a7224 */ /* 0x000fc800078e0a0a */
[----:B------:R-:W-:-:S05]  /*ee90*/  IMAD R8, R4, R10, R8 ;  /* 0x0000000a04087224 */ /* 0x000fca00078e0208 */
[----:B------:R-:W-:Y:S02]  /*eea0*/  ISETP.GT.U32.AND P5, PT, R4, R8, PT ;  /* 0x000000080400720c */ /* 0x000fe40003fa4070 */
[----:B------:R-:W-:-:S05]  /*eeb0*/  IABS R17, R3 ;  /* 0x0000000300117213 */ /* 0x000fca0000000000 */
[----:B------:R-:W-:-:S06]  /*eec0*/  IMAD.HI.U32 R12, R6, R17, RZ ;  /* 0x00000011060c7227 */ /* 0x000fcc00078e00ff */
[----:B------:R-:W-:-:S05]  /*eed0*/  @!P5 IMAD.IADD R8, R8, 0x1, -R4 ;  /* 0x000000010808d824 */ /* 0x000fca00078e0a04 */
[C---:B------:R-:W-:Y:S01]  /*eee0*/  ISETP.GT.U32.AND P5, PT, R4.reuse, R8, PT ;  /* 0x000000080400720c */ /* 0x040fe20003fa4070 */
[----:B------:R-:W-:Y:S02]  /*eef0*/  IMAD.MOV R12, RZ, RZ, -R12 ;  /* 0x000000ffff0c7224 */ /* 0x000fe400078e0a0c */
[C---:B------:R-:W-:Y:S02]  /*ef00*/  VIADD R2, R5.reuse, 0x18 ;  /* 0x0000001805027836 */ /* 0x040fe40000000000 */
[----:B------:R-:W-:Y:S02]  /*ef10*/  IMAD R17, R4, R12, R17 ;  /* 0x0000000c04117224 */ /* 0x000fe400078e0211 */
[----:B------:R-:W-:Y:S01]  /*ef20*/  VIADD R13, R5, 0x1c ;  /* 0x0000001c050d7836 */ /* 0x000fe20000000000 */
[----:B------:R-:W-:-:S05]  /*ef30*/  IABS R15, R2 ;  /* 0x00000002000f7213 */ /* 0x000fca0000000000 */
[----:B------:R-:W-:Y:S01]  /*ef40*/  @!P5 IMAD.IADD R8, R8, 0x1, -R4 ;  /* 0x000000010808d824 */ /* 0x000fe200078e0a04 */
[----:B------:R-:W-:Y:S01]  /*ef50*/  ISETP.GT.U32.AND P5, PT, R4, R17, PT ;  /* 0x000000110400720c */ /* 0x000fe20003fa4070 */
[----:B------:R-:W-:Y:S01]  /*ef60*/  IMAD.HI.U32 R10, R6, R15, RZ ;  /* 0x0000000f060a7227 */ /* 0x000fe200078e00ff */
[----:B------:R-:W-:-:S03]  /*ef70*/  IABS R9, R13 ;  /* 0x0000000d00097213 */ /* 0x000fc60000000000 */
[----:B------:R-:W-:Y:S02]  /*ef80*/  IMAD.MOV R10, RZ, RZ, -R10 ;  /* 0x000000ffff0a7224 */ /* 0x000fe400078e0a0a */
[----:B------:R-:W-:-:S04]  /*ef90*/  IMAD.HI.U32 R11, R6, R9, RZ ;  /* 0x00000009060b7227 */ /* 0x000fc800078e00ff */
[----:B------:R-:W-:Y:S02]  /*efa0*/  VIADD R22, R5, 0x10 ;  /* 0x0000001005167836 */ /* 0x000fe40000000000 */
[C---:B------:R-:W-:Y:S02]  /*efb0*/  IMAD R15, R4.reuse, R10, R15 ;  /* 0x0000000a040f7224 */ /* 0x040fe400078e020f */
[----:B------:R-:W-:Y:S01]  /*efc0*/  IMAD.MOV R11, RZ, RZ, -R11 ;  /* 0x000000ffff0b7224 */ /* 0x000fe200078e0a0b */
[----:B------:R-:W-:Y:S01]  /*efd0*/  IABS R12, R22 ;  /* 0x00000016000c7213 */ /* 0x000fe20000000000 */
[----:B------:R-:W-:Y:S01]  /*efe0*/  @!P5 IMAD.IADD R17, R17, 0x1, -R4 ;  /* 0x000000011111d824 */ /* 0x000fe200078e0a04 */
[C---:B------:R-:W-:Y:S01]  /*eff0*/  ISETP.GT.U32.AND P3, PT, R4.reuse, R15, PT ;  /* 0x0000000f0400720c */ /* 0x040fe20003f64070 */
[C---:B------:R-:W-:Y:S02]  /*f000*/  IMAD R9, R4.reuse, R11, R9 ;  /* 0x0000000b04097224 */ /* 0x040fe400078e0209 */
[----:B------:R-:W-:Y:S01]  /*f010*/  VIADD R11, R5, 0x16 ;  /* 0x00000016050b7836 */ /* 0x000fe20000000000 */
[----:B------:R-:W-:Y:S01]  /*f020*/  ISETP.GT.U32.AND P5, PT, R4, R17, PT ;  /* 0x000000110400720c */ /* 0x000fe20003fa4070 */
[----:B------:R-:W-:-:S03]  /*f030*/  IMAD.HI.U32 R20, R6, R12, RZ ;  /* 0x0000000c06147227 */ /* 0x000fc600078e00ff */
[----:B------:R-:W-:Y:S01]  /*f040*/  IABS R16, R11 ;  /* 0x0000000b00107213 */ /* 0x000fe20000000000 */
[----:B------:R-:W-:Y:S02]  /*f050*/  VIADD R23, R5, 0xc ;  /* 0x0000000c05177836 */ /* 0x000fe40000000000 */
[----:B------:R-:W-:Y:S01]  /*f060*/  IMAD.MOV R20, RZ, RZ, -R20 ;  /* 0x000000ffff147224 */ /* 0x000fe200078e0a14 */
[----:B------:R-:W-:Y:S01]  /*f070*/  ISETP.GE.AND P4, PT, R13, RZ, PT ;  /* 0x000000ff0d00720c */ /* 0x000fe20003f86270 */
[----:B------:R-:W-:Y:S01]  /*f080*/  IMAD.HI.U32 R13, R6, R16, RZ ;  /* 0x00000010060d7227 */ /* 0x000fe200078e00ff */
[----:B------:R-:W-:-:S03]  /*f090*/  IABS R10, R23 ;  /* 0x00000017000a7213 */ /* 0x000fc60000000000 */
[----:B------:R-:W-:Y:S02]  /*f0a0*/  IMAD R12, R4, R20, R12 ;  /* 0x00000014040c7224 */ /* 0x000fe400078e020c */
[--C-:B------:R-:W-:Y:S02]  /*f0b0*/  @!P3 IMAD.IADD R15, R15, 0x1, -R4.reuse ;  /* 0x000000010f0fb824 */ /* 0x100fe400078e0a04 */
[----:B------:R-:W-:Y:S02]  /*f0c0*/  IMAD.MOV R13, RZ, RZ, -R13 ;  /* 0x000000ffff0d7224 */ /* 0x000fe400078e0a0d */
[C---:B------:R-:W-:Y:S02]  /*f0d0*/  VIADD R14, R5.reuse, 0x12 ;  /* 0x00000012050e7836 */ /* 0x040fe40000000000 */
[----:B------:R-:W-:Y:S01]  /*f0e0*/  VIADD R3, R5, 0xe ;  /* 0x0000000e05037836 */ /* 0x000fe20000000000 */
[----:B------:R-:W-:Y:S01]  /*f0f0*/  ISETP.GE.AND P0, PT, R2, RZ, PT ;  /* 0x000000ff0200720c */ /* 0x000fe20003f06270 */
[----:B------:R-:W-:Y:S01]  /*f100*/  @!P5 IMAD.IADD R17, R17, 0x1, -R4 ;  /* 0x000000011111d824 */ /* 0x000fe200078e0a04 */
[----:B------:R-:W-:Y:S01]  /*f110*/  ISETP.GT.U32.AND P5, PT, R4, R12, PT ;  /* 0x0000000c0400720c */ /* 0x000fe20003fa4070 */
[----:B------:R-:W-:Y:S01]  /*f120*/  IMAD.HI.U32 R2, R6, R10, RZ ;  /* 0x0000000a06027227 */ /* 0x000fe200078e00ff */
[----:B------:R-:W-:-:S02]  /*f130*/  ISETP.GT.U32.AND P3, PT, R4, R15, PT ;  /* 0x0000000f0400720c */ /* 0x000fc40003f64070 */
[----:B------:R-:W-:Y:S01]  /*f140*/  IABS R18, R3 ;  /* 0x0000000300127213 */ /* 0x000fe20000000000 */
[----:B------:R-:W-:Y:S01]  /*f150*/  IMAD R16, R4, R13, R16 ;  /* 0x0000000d04107224 */ /* 0x000fe200078e0210 */
[----:B------:R-:W-:Y:S01]  /*f160*/  IABS R13, R14 ;  /* 0x0000000e000d7213 */ /* 0x000fe20000000000 */
[----:B------:R-:W-:Y:S02]  /*f170*/  IMAD.MOV R2, RZ, RZ, -R2 ;  /* 0x000000ffff027224 */ /* 0x000fe400078e0a02 */
[----:B------:R-:W-:Y:S02]  /*f180*/  VIADD R24, R5, 0xa ;  /* 0x0000000a05187836 */ /* 0x000fe40000000000 */
[----:B------:R-:W-:-:S04]  /*f190*/  IMAD.HI.U32 R21, R6, R13, RZ ;  /* 0x0000000d06157227 */ /* 0x000fc800078e00ff */
[----:B------:R-:W-:-:S04]  /*f1a0*/  IMAD.HI.U32 R19, R6, R18, RZ ;  /* 0x0000001206137227 */ /* 0x000fc800078e00ff */
[----:B------:R-:W-:Y:S02]  /*f1b0*/  IMAD R10, R4, R2, R10 ;  /* 0x00000002040a7224 */ /* 0x000fe400078e020a */
[C---:B------:R-:W-:Y:S01]  /*f1c0*/  VIADD R0, R5.reuse, 0x4 ;  /* 0x0000000405007836 */ /* 0x040fe20000000000 */
[----:B------:R-:W-:Y:S01]  /*f1d0*/  IABS R2, R24 ;  /* 0x0000001800027213 */ /* 0x000fe20000000000 */
[----:B------:R-:W-:Y:S02]  /*f1e0*/  IMAD.MOV R21, RZ, RZ, -R21 ;  /* 0x000000ffff157224 */ /* 0x000fe400078e0a15 */
[----:B------:R-:W-:Y:S02]  /*f1f0*/  IMAD.MOV R19, RZ, RZ, -R19 ;  /* 0x000000ffff137224 */ /* 0x000fe400078e0a13 */
[----:B------:R-:W-:Y:S02]  /*f200*/  VIADD R25, R5, 0x6 ;  /* 0x0000000605197836 */ /* 0x000fe40000000000 */
[--C-:B------:R-:W-:Y:S01]  /*f210*/  @!P5 IMAD.IADD R12, R12, 0x1, -R4.reuse ;  /* 0x000000010c0cd824 */ /* 0x100fe200078e0a04 */
[----:B------:R-:W-:Y:S01]  /*f220*/  ISETP.GT.U32.AND P5, PT, R4, R10, PT ;  /* 0x0000000a0400720c */ /* 0x000fe20003fa4070 */
[----:B------:R-:W-:Y:S01]  /*f230*/  @!P3 IMAD.IADD R15, R15, 0x1, -R4 ;  /* 0x000000010f0fb824 */ /* 0x000fe200078e0a04 */
[----:B------:R-:W-:Y:S01]  /*f240*/  ISETP.GE.AND P3, PT, R11, RZ, PT ;  /* 0x000000ff0b00720c */ /* 0x000fe20003f66270 */
[----:B------:R-:W-:-:S02]  /*f250*/  VIADD R27, R5, 0x8 ;  /* 0x00000008051b7836 */ /* 0x000fc40000000000 */
[----:B------:R-:W-:Y:S01]  /*f260*/  VIADD R26, R5, 0x2 ;  /* 0x00000002051a7836 */ /* 0x000fe20000000000 */
[----:B------:R-:W-:Y:S01]  /*f270*/  IABS R5, R0 ;  /* 0x0000000000057213 */ /* 0x000fe20000000000 */
[C---:B------:R-:W-:Y:S02]  /*f280*/  IMAD R13, R4.reuse, R21, R13 ;  /* 0x00000015040d7224 */ /* 0x040fe400078e020d */
[----:B------:R-:W-:Y:S01]  /*f290*/  IMAD R11, R4, R19, R18 ;  /* 0x00000013040b7224 */ /* 0x000fe200078e0212 */
[----:B------:R-:W-:Y:S01]  /*f2a0*/  IABS R19, R25 ;  /* 0x0000001900137213 */ /* 0x000fe20000000000 */
[C---:B------:R-:W-:Y:S01]  /*f2b0*/  IMAD.HI.U32 R21, R6.reuse, R2, RZ ;  /* 0x0000000206157227 */ /* 0x040fe200078e00ff */
[----:B------:R-:W-:Y:S02]  /*f2c0*/  IABS R18, R27 ;  /* 0x0000001b00127213 */ /* 0x000fe40000000000 */
[----:B------:R-:W-:Y:S01]  /*f2d0*/  IABS R20, R26 ;  /* 0x0000001a00147213 */ /* 0x000fe20000000000 */
[----:B------:R-:W-:-:S04]  /*f2e0*/  IMAD.HI.U32 R29, R6, R5, RZ ;  /* 0x00000005061d7227 */ /* 0x000fc800078e00ff */
[----:B------:R-:W-:Y:S02]  /*f2f0*/  IMAD.MOV R21, RZ, RZ, -R21 ;  /* 0x000000ffff157224 */ /* 0x000fe400078e0a15 */
[----:B------:R-:W-:Y:S01]  /*f300*/  IMAD.HI.U32 R28, R6, R19, RZ ;  /* 0x00000013061c7227 */ /* 0x000fe200078e00ff */
[----:B------:R0:W-:Y:S03]  /*f310*/  STL [R1], R29 ;  /* 0x0000001d01007387 */ /* 0x0001e60000100800 */
[----:B------:R-:W-:Y:S02]  /*f320*/  IMAD R2, R4, R21, R2 ;  /* 0x0000001504027224 */ /* 0x000fe400078e0202 */
[----:B------:R-:W-:-:S04]  /*f330*/  IMAD.HI.U32 R21, R6, R18, RZ ;  /* 0x0000001206157227 */ /* 0x000fc800078e00ff */
[----:B------:R-:W-:Y:S02]  /*f340*/  @!P5 IMAD.IADD R10, R10, 0x1, -R4 ;  /* 0x000000010a0ad824 */ /* 0x000fe400078e0a04 */
[----:B0-----:R-:W-:-:S04]  /*f350*/  IMAD.HI.U32 R29, R6, R20, RZ ;  /* 0x00000014061d7227 */ /* 0x001fc800078e00ff */
[----:B------:R-:W-:Y:S02]  /*f360*/  IMAD.MOV R6, RZ, RZ, -R28 ;  /* 0x000000ffff067224 */ /* 0x000fe400078e0a1c */
[----:B------:R-:W3:Y:S01]  /*f370*/  LDL.LU R28, [R1] ;  /* 0x00000000011c7983 */ /* 0x000ee20000300800 */
[----:B--2---:R-:W-:-:S03]  /*f380*/  ISETP.GE.AND P5, PT, R7, RZ, PT ;  /* 0x000000ff0700720c */ /* 0x004fc60003fa6270 */
[----:B------:R-:W2:Y:S01]  /*f390*/  LDL.LU R7, [R1+0x170c] ;  /* 0x00170c0001077983 */ /* 0x000ea20000300800 */
[----:B------:R-:W-:-:S13]  /*f3a0*/  ISETP.GT.U32.AND P6, PT, R4, R9, PT ;  /* 0x000000090400720c */ /* 0x000fda0003fc4070 */
[----:B------:R-:W-:-:S05]  /*f3b0*/  @!P6 IMAD.IADD R9, R9, 0x1, -R4 ;  /* 0x000000010909e824 */ /* 0x000fca00078e0a04 */
[----:B------:R-:W-:-:S13]  /*f3c0*/  ISETP.GT.U32.AND P6, PT, R4, R9, PT ;  /* 0x000000090400720c */ /* 0x000fda0003fc4070 */
[----:B------:R-:W-:Y:S01]  /*f3d0*/  @!P6 IMAD.IADD R9, R9, 0x1, -R4 ;  /* 0x000000010909e824 */ /* 0x000fe200078e0a04 */
[----:B------:R-:W-:-:S13]  /*f3e0*/  ISETP.GT.U32.AND P6, PT, R4, R16, PT ;  /* 0x000000100400720c */ /* 0x000fda0003fc4070 */
[----:B------:R-:W-:-:S05]  /*f3f0*/  @!P6 IMAD.IADD R16, R16, 0x1, -R4 ;  /* 0x000000011010e824 */ /* 0x000fca00078e0a04 */
[----:B------:R-:W-:Y:S01]  /*f400*/  ISETP.GT.U32.AND P6, PT, R4, R16, PT ;  /* 0x000000100400720c */ /* 0x000fe20003fc4070 */
[----:B------:R-:W-:-:S04]  /*f410*/  IMAD.MOV R21, RZ, RZ, -R21 ;  /* 0x000000ffff157224 */ /* 0x000fc800078e0a15 */
[----:B------:R-:W-:Y:S02]  /*f420*/  IMAD R18, R4, R21, R18 ;  /* 0x0000001504127224 */ /* 0x000fe400078e0212 */
[----:B------:R-:W3:Y:S06]  /*f430*/  LDL.LU R21, [R1+0x74] ;  /* 0x0000740001157983 */ /* 0x000eec0000300800 */
[----:B------:R-:W-:Y:S01]  /*f440*/  @!P6 IMAD.IADD R16, R16, 0x1, -R4 ;  /* 0x000000011010e824 */ /* 0x000fe200078e0a04 */
[----:B------:R-:W-:-:S13]  /*f450*/  ISETP.GT.U32.AND P6, PT, R4, R13, PT ;  /* 0x0000000d0400720c */ /* 0x000fda0003fc4070 */
[----:B------:R-:W-:Y:S01]  /*f460*/  @!P6 IMAD.IADD R13, R13, 0x1, -R4 ;  /* 0x000000010d0de824 */ /* 0x000fe200078e0a04 */
[C---:B------:R-:W-:Y:S01]  /*f470*/  ISETP.GT.U32.AND P6, PT, R4.reuse, R11, PT ;  /* 0x0000000b0400720c */ /* 0x040fe20003fc4070 */
[C---:B------:R-:W-:Y:S02]  /*f480*/  IMAD R6, R4.reuse, R6, R19 ;  /* 0x0000000604067224 */ /* 0x040fe400078e0213 */
[----:B------:R-:W-:Y:S02]  /*f490*/  @!P1 IMAD.MOV R8, RZ, RZ, -R8 ;  /* 0x000000ffff089224 */ /* 0x000fe400078e0a08 */
[----:B------:R-:W-:Y:S01]  /*f4a0*/  @!P3 IMAD.MOV R16, RZ, RZ, -R16 ;  /* 0x000000ffff10b224 */ /* 0x000fe200078e0a10 */
[----:B------:R-:W-:-:S07]  /*f4b0*/  ISETP.GT.U32.AND P3, PT, R4, R18, PT ;  /* 0x000000120400720c */ /* 0x000fce0003f64070 */
[----:B------:R-:W-:-:S05]  /*f4c0*/  @!P6 IMAD.IADD R11, R11, 0x1, -R4 ;  /* 0x000000010b0be824 */ /* 0x000fca00078e0a04 */
[----:B------:R-:W-:Y:S01]  /*f4d0*/  ISETP.GT.U32.AND P1, PT, R4, R11, PT ;  /* 0x0000000b0400720c */ /* 0x000fe20003f24070 */
[----:B------:R-:W-:Y:S02]  /*f4e0*/  @!P4 IMAD.MOV R9, RZ, RZ, -R9 ;  /* 0x000000ffff09c224 */ /* 0x000fe400078e0a09 */
[----:B------:R-:W-:Y:S02]  /*f4f0*/  @!P0 IMAD.MOV R15, RZ, RZ, -R15 ;  /* 0x000000ffff0f8224 */ /* 0x000fe400078e0a0f */
[----:B------:R-:W-:Y:S02]  /*f500*/  @!P5 IMAD.MOV R17, RZ, RZ, -R17 ;  /* 0x000000ffff11d224 */ /* 0x000fe400078e0a11 */
[----:B------:R-:W-:Y:S01]  /*f510*/  @!P3 IMAD.IADD R18, R18, 0x1, -R4 ;  /* 0x000000011212b824 */ /* 0x000fe200078e0a04 */
[----:B------:R-:W-:-:S05]  /*f520*/  ISETP.GE.AND P3, PT, R3, RZ, PT ;  /* 0x000000ff0300720c */ /* 0x000fca0003f66270 */
[----:B------:R-:W-:Y:S01]  /*f530*/  @!P1 IMAD.IADD R11, R11, 0x1, -R4 ;  /* 0x000000010b0b9824 */ /* 0x000fe200078e0a04 */
[----:B------:R-:W-:Y:S01]  /*f540*/  ISETP.GE.AND P1, PT, R14, RZ, PT ;  /* 0x000000ff0e00720c */ /* 0x000fe20003f26270 */
[----:B--2---:R-:W-:-:S04]  /*f550*/  IMAD.MOV.U32 R19, RZ, RZ, R7 ;  /* 0x000000ffff137224 */ /* 0x004fc800078e0007 */
[----:B------:R-:W-:-:S05]  /*f560*/  @!P2 IMAD.MOV R19, RZ, RZ, -R19 ;  /* 0x000000ffff13a224 */ /* 0x000fca00078e0a13 */
[----:B------:R-:W-:Y:S04]  /*f570*/  STL [R1+0x1664], R19 ;  /* 0x0016641301007387 */ /* 0x000fe80000100800 */
[----:B------:R-:W-:Y:S04]  /*f580*/  STL [R1+0x1668], R9 ;  /* 0x0016680901007387 */ /* 0x000fe80000100800 */
[----:B------:R-:W-:Y:S04]  /*f590*/  STL [R1+0x166c], R8 ;  /* 0x00166c0801007387 */ /* 0x000fe80000100800 */
[----:B------:R-:W-:Y:S04]  /*f5a0*/  STL [R1+0x1670], R15 ;  /* 0x0016700f01007387 */ /* 0x000fe80000100800 */
[----:B------:R-:W-:Y:S04]  /*f5b0*/  STL [R1+0x1674], R16 ;  /* 0x0016741001007387 */ /* 0x000fe80000100800 */
[----:B------:R-:W-:Y:S04]  /*f5c0*/  STL [R1+0x1678], R17 ;  /* 0x0016781101007387 */ /* 0x000fe80000100800 */
[----:B------:R-:W2:Y:S04]  /*f5d0*/  LDL.LU R14, [R1+0x1708] ;  /* 0x00170800010e7983 */ /* 0x000ea80000300800 */
[----:B------:R-:W2:Y:S01]  /*f5e0*/  LDL.LU R3, [R1+0x1704] ;  /* 0x0017040001037983 */ /* 0x000ea20000300800 */
[----:B------:R-:W-:-:S13]  /*f5f0*/  ISETP.GT.U32.AND P6, PT, R4, R2, PT ;  /* 0x000000020400720c */ /* 0x000fda0003fc4070 */
[----:B------:R-:W-:-:S05]  /*f600*/  @!P6 IMAD.IADD R2, R2, 0x1, -R4 ;  /* 0x000000010202e824 */ /* 0x000fca00078e0a04 */
[----:B------:R-:W-:-:S13]  /*f610*/  ISETP.GT.U32.AND P0, PT, R4, R2, PT ;  /* 0x000000020400720c */ /* 0x000fda0003f04070 */
[----:B------:R-:W-:Y:S01]  /*f620*/  @!P0 IMAD.IADD R2, R2, 0x1, -R4 ;  /* 0x0000000102028824 */ /* 0x000fe200078e0a04 */
[----:B------:R-:W-:Y:S02]  /*f630*/  ISETP.GE.AND P0, PT, R22, RZ, PT ;  /* 0x000000ff1600720c */ /* 0x000fe40003f06270 */
[----:B------:R-:W0:Y:S01]  /*f640*/  S2R R22, SR_TID.X ;  /* 0x0000000000167919 */ /* 0x000e220000002100 */
[C---:B------:R-:W-:Y:S02]  /*f650*/  ISETP.GT.U32.AND P2, PT, R4.reuse, R13, PT ;  /* 0x0000000d0400720c */ /* 0x040fe40003f44070 */
[C---:B------:R-:W-:Y:S02]  /*f660*/  ISETP.GT.U32.AND P4, PT, R4.reuse, R12, PT ;  /* 0x0000000c0400720c */ /* 0x040fe40003f84070 */
[----:B------:R-:W-:Y:S01]  /*f670*/  ISETP.GT.U32.AND P5, PT, R4, R6, PT ;  /* 0x000000060400720c */ /* 0x000fe20003fa4070 */
[----:B---3--:R-:W-:-:S04]  /*f680*/  IMAD.MOV R28, RZ, RZ, -R28 ;  /* 0x000000ffff1c7224 */ /* 0x008fc800078e0a1c */
[C---:B------:R-:W-:Y:S02]  /*f690*/  IMAD R5, R4.reuse, R28, R5 ;  /* 0x0000001c04057224 */ /* 0x040fe400078e0205 */
[----:B------:R-:W-:Y:S02]  /*f6a0*/  IMAD.MOV R29, RZ, RZ, -R29 ;  /* 0x000000ffff1d7224 */ /* 0x000fe400078e0a1d */
[--C-:B------:R-:W-:Y:S01]  /*f6b0*/  @!P2 IMAD.IADD R13, R13, 0x1, -R4.reuse ;  /* 0x000000010d0da824 */ /* 0x100fe200078e0a04 */
[----:B------:R-:W-:Y:S01]  /*f6c0*/  ISETP.GT.U32.AND P2, PT, R4, R5, PT ;  /* 0x000000050400720c */ /* 0x000fe20003f44070 */
[--C-:B------:R-:W-:Y:S02]  /*f6d0*/  @!P4 IMAD.IADD R12, R12, 0x1, -R4.reuse ;  /* 0x000000010c0cc824 */ /* 0x100fe400078e0a04 */
[----:B------:R-:W-:Y:S01]  /*f6e0*/  @!P5 IMAD.IADD R6, R6, 0x1, -R4 ;  /* 0x000000010606d824 */ /* 0x000fe200078e0a04 */
[C---:B------:R-:W-:Y:S01]  /*f6f0*/  ISETP.GT.U32.AND P6, PT, R4.reuse, R10, PT ;  /* 0x0000000a0400720c */ /* 0x040fe20003fc4070 */
[----:B------:R-:W-:-:S02]  /*f700*/  IMAD R7, R4, R29, R20 ;  /* 0x0000001d04077224 */ /* 0x000fc400078e0214 */
[----:B------:R-:W-:Y:S01]  /*f710*/  @!P0 IMAD.MOV R12, RZ, RZ, -R12 ;  /* 0x000000ffff0c8224 */ /* 0x000fe200078e0a0c */
[----:B------:R-:W-:Y:S02]  /*f720*/  ISETP.GT.U32.AND P0, PT, R4, R6, PT ;  /* 0x000000060400720c */ /* 0x000fe40003f04070 */
[----:B------:R-:W-:Y:S02]  /*f730*/  ISETP.GE.AND P5, PT, R23, RZ, PT ;  /* 0x000000ff1700720c */ /* 0x000fe40003fa6270 */
[----:B0-----:R-:W-:Y:S02]  /*f740*/  SHF.R.S32.HI R20, RZ, 0x2, R22 ;  /* 0x00000002ff147819 */ /* 0x001fe40000011416 */
[----:B------:R-:W-:Y:S02]  /*f750*/  ISETP.GE.AND P4, PT, R21, RZ, PT ;  /* 0x000000ff1500720c */ /* 0x000fe40003f86270 */
[----:B------:R-:W-:Y:S01]  /*f760*/  SGXT R20, R20, 0x1 ;  /* 0x000000011414781a */ /* 0x000fe20000000200 */
[----:B------:R-:W-:-:S02]  /*f770*/  IMAD.SHL.U32 R21, R22, 0x20, RZ ;  /* 0x0000002016157824 */ /* 0x000fc400078e00ff */
[--C-:B------:R-:W-:Y:S01]  /*f780*/  @!P2 IMAD.IADD R5, R5, 0x1, -R4.reuse ;  /* 0x000000010505a824 */ /* 0x100fe200078e0a04 */
[----:B------:R-:W-:Y:S02]  /*f790*/  LOP3.LUT R20, R20, 0x90, RZ, 0xc0, !PT ;  /* 0x0000009014147812 */ /* 0x000fe400078ec0ff */
[----:B------:R-:W-:Y:S01]  /*f7a0*/  ISETP.GE.AND P2, PT, R24, RZ, PT ;  /* 0x000000ff1800720c */ /* 0x000fe20003f46270 */
[----:B------:R-:W-:Y:S01]  /*f7b0*/  @!P6 IMAD.IADD R10, R10, 0x1, -R4 ;  /* 0x000000010a0ae824 */ /* 0x000fe200078e0a04 */
[----:B------:R-:W-:Y:S01]  /*f7c0*/  LOP3.LUT R20, R20, 0x260, R21, 0xf8, !PT ;  /* 0x0000026014147812 */ /* 0x000fe200078ef815 */
[----:B------:R-:W-:Y:S02]  /*f7d0*/  IMAD.SHL.U32 R21, R22, 0x2, RZ ;  /* 0x0000000216157824 */ /* 0x000fe400078e00ff */
[----:B------:R-:W-:Y:S02]  /*f7e0*/  @!P1 IMAD.MOV R13, RZ, RZ, -R13 ;  /* 0x000000ffff0d9224 */ /* 0x000fe400078e0a0d */
[----:B------:R-:W-:-:S02]  /*f7f0*/  @!P3 IMAD.MOV R11, RZ, RZ, -R11 ;  /* 0x000000ffff0bb224 */ /* 0x000fc400078e0a0b */
[----:B------:R-:W-:Y:S01]  /*f800*/  @!P0 IMAD.IADD R6, R6, 0x1, -R4 ;  /* 0x0000000106068824 */ /* 0x000fe200078e0a04 */
[----:B------:R-:W-:Y:S01]  /*f810*/  ISETP.GE.AND P0, PT, R0, RZ, PT ;  /* 0x000000ff0000720c */ /* 0x000fe20003f06270 */
[----:B------:R-:W-:Y:S01]  /*f820*/  @!P5 IMAD.MOV R10, RZ, RZ, -R10 ;  /* 0x000000ffff0ad224 */ /* 0x000fe200078e0a0a */
[----:B------:R-:W-:Y:S01]  /*f830*/  LOP3.LUT R0, R20, 0x10, R21, 0x78, !PT ;  /* 0x0000001014007812 */ /* 0x000fe200078e7815 */
[----:B------:R-:W-:Y:S01]  /*f840*/  STL [R1+0x167c], R13 ;  /* 0x00167c0d01007387 */ /* 0x000fe20000100800 */
[----:B------:R-:W-:Y:S02]  /*f850*/  ISETP.GT.U32.AND P6, PT, R4, R7, PT ;  /* 0x000000070400720c */ /* 0x000fe40003fc4070 */
[----:B------:R-:W-:Y:S01]  /*f860*/  LOP3.LUT R22, R22, 0x1f, RZ, 0xc0, !PT ;  /* 0x0000001f16167812 */ /* 0x000fe200078ec0ff */
[----:B------:R-:W-:Y:S01]  /*f870*/  STL [R1+0x1680], R12 ;  /* 0x0016800c01007387 */ /* 0x000fe20000100800 */
[----:B------:R-:W-:-:S03]  /*f880*/  @!P2 IMAD.MOV R2, RZ, RZ, -R2 ;  /* 0x000000ffff02a224 */ /* 0x000fc600078e0a02 */
[----:B------:R-:W-:Y:S04]  /*f890*/  STL [R1+0x1684], R11 ;  /* 0x0016840b01007387 */ /* 0x000fe80000100800 */
[----:B------:R-:W-:Y:S04]  /*f8a0*/  STL [R1+0x1688], R10 ;  /* 0x0016880a01007387 */ /* 0x000fe80000100800 */
[----:B------:R0:W-:Y:S04]  /*f8b0*/  STL [R1+0xa4], R0 ;  /* 0x0000a40001007387 */ /* 0x0001e80000100800 */
[----:B------:R-:W-:Y:S01]  /*f8c0*/  STL [R1+0x168c], R2 ;  /* 0x00168c0201007387 */ /* 0x000fe20000100800 */
[----:B0-----:R-:W-:-:S02]  /*f8d0*/  IMAD R0, R22, UR7, RZ ;  /* 0x0000000716007c24 */ /* 0x001fc4000f8e02ff */
[----:B------:R-:W-:-:S03]  /*f8e0*/  @!P6 IMAD.IADD R7, R7, 0x1, -R4 ;  /* 0x000000010707e824 */ /* 0x000fc600078e0a04 */
[----:B------:R0:W-:Y:S04]  /*f8f0*/  STL [R1+0x3f4], R0 ;  /* 0x0003f40001007387 */ /* 0x0001e80000100800 */
[----:B------:R-:W3:Y:S04]  /*f900*/  LDL.LU R12, [R1+0x64] ;  /* 0x00006400010c7983 */ /* 0x000ee80000300800 */
[----:B------:R-:W4:Y:S04]  /*f910*/  LDL.LU R13, [R1+0x68] ;  /* 0x00006800010d7983 */ /* 0x000f280000300800 */
[----:B------:R-:W4:Y:S04]  /*f920*/  LDL.LU R29, [R1+0x6c] ;  /* 0x00006c00011d7983 */ /* 0x000f280000300800 */
[----:B------:R-:W4:Y:S01]  /*f930*/  LDL.LU R17, [R1+0x7c] ;  /* 0x00007c0001117983 */ /* 0x000f220000300800 */
[----:B------:R-:W-:-:S03]  /*f940*/  ISETP.GT.U32.AND P1, PT, R4, R18, PT ;  /* 0x000000120400720c */ /* 0x000fc60003f24070 */
[----:B------:R-:W4:Y:S01]  /*f950*/  LDL.LU R16, [R1+0x84] ;  /* 0x0000840001107983 */ /* 0x000f220000300800 */
[----:B------:R-:W-:-:S03]  /*f960*/  ISETP.GT.U32.AND P3, PT, R4, R5, PT ;  /* 0x000000050400720c */ /* 0x000fc60003f64070 */
[----:B------:R-:W4:Y:S01]  /*f970*/  LDL.LU R15, [R1+0x8c] ;  /* 0x00008c00010f7983 */ /* 0x000f220000300800 */
[----:B------:R-:W-:-:S03]  /*f980*/  ISETP.GT.U32.AND P6, PT, R4, R7, PT ;  /* 0x000000070400720c */ /* 0x000fc60003fc4070 */
[----:B------:R-:W4:Y:S04]  /*f990*/  LDL.LU R8, [R1+0x94] ;  /* 0x0000940001087983 */ /* 0x000f280000300800 */
[----:B------:R-:W4:Y:S04]  /*f9a0*/  LDL.LU R9, [R1+0x9c] ;  /* 0x00009c0001097983 */ /* 0x000f280000300800 */
[----:B------:R-:W4:Y:S04]  /*f9b0*/  LDL.LU R19, [R1+0xb0] ;  /* 0x0000b00001137983 */ /* 0x000f280000300800 */
[----:B------:R-:W4:Y:S04]  /*f9c0*/  LDL.LU R28, [R1+0x3d4] ;  /* 0x0003d400011c7983 */ /* 0x000f280000300800 */
[----:B------:R-:W4:Y:S01]  /*f9d0*/  LDL.LU R23, [R1+0x3d8] ;  /* 0x0003d80001177983 */ /* 0x000f220000300800 */
[----:B------:R-:W-:-:S03]  /*f9e0*/  ISETP.GE.AND P5, PT, R27, RZ, PT ;  /* 0x000000ff1b00720c */ /* 0x000fc60003fa6270 */
[----:B------:R-:W4:Y:S01]  /*f9f0*/  LDL.LU R24, [R1+0x3e0] ;  /* 0x0003e00001187983 */ /* 0x000f220000300800 */
[--C-:B------:R-:W-:Y:S01]  /*fa00*/  @!P1 IMAD.IADD R18, R18, 0x1, -R4.reuse ;  /* 0x0000000112129824 */ /* 0x100fe200078e0a04 */
[----:B------:R-:W-:Y:S01]  /*fa10*/  ISETP.GE.AND P1, PT, R25, RZ, PT ;  /* 0x000000ff1900720c */ /* 0x000fe20003f26270 */
[--C-:B------:R-:W-:Y:S01]  /*fa20*/  @!P3 IMAD.IADD R5, R5, 0x1, -R4.reuse ;  /* 0x000000010505b824 */ /* 0x100fe200078e0a04 */
[----:B------:R-:W4:Y:S01]  /*fa30*/  LDL.LU R27, [R1+0x3e4] ;  /* 0x0003e400011b7983 */ /* 0x000f220000300800 */
[----:B------:R-:W-:-:S03]  /*fa40*/  @!P6 IMAD.IADD R7, R7, 0x1, -R4 ;  /* 0x000000010707e824 */ /* 0x000fc600078e0a04 */
[----:B------:R-:W4:Y:S01]  /*fa50*/  LDL.LU R25, [R1+0x3dc] ;  /* 0x0003dc0001197983 */ /* 0x000f220000300800 */
[----:B--2---:R-:W-:Y:S02]  /*fa60*/  ISETP.NE.AND P2, PT, R3, RZ, PT ;  /* 0x000000ff0300720c */ /* 0x004fe40003f45270 */
[----:B------:R-:W-:Y:S02]  /*fa70*/  LOP3.LUT R4, RZ, R3, RZ, 0x33, !PT ;  /* 0x00000003ff047212 */ /* 0x000fe400078e33ff */
[----:B------:R-:W-:Y:S02]  /*fa80*/  IADD3 R3, P6, PT, R0, UR8, RZ ;  /* 0x0000000800037c10 */ /* 0x000fe4000ffde0ff */
[----:B0-----:R-:W2:Y:S01]  /*fa90*/  LDL.LU R0, [R1+0xb8] ;  /* 0x0000b80001007983 */ /* 0x001ea20000300800 */
[----:B------:R-:W-:Y:S01]  /*faa0*/  ISETP.GE.AND P3, PT, R26, RZ, PT ;  /* 0x000000ff1a00720c */ /* 0x000fe20003f66270 */
[----:B------:R-:W-:Y:S02]  /*fab0*/  IMAD.MOV.U32 R20, RZ, RZ, R14 ;  /* 0x000000ffff147224 */ /* 0x000fe400078e000e */
[----:B------:R-:W-:Y:S01]  /*fac0*/  @!P5 IMAD.MOV R18, RZ, RZ, -R18 ;  /* 0x000000ffff12d224 */ /* 0x000fe200078e0a12 */
[----:B------:R-:W2:Y:S01]  /*fad0*/  LDL.LU R26, [R1+0x3cc] ;  /* 0x0003cc00011a7983 */ /* 0x000ea20000300800 */
[----:B------:R-:W-:-:S02]  /*fae0*/  @!P1 IMAD.MOV R6, RZ, RZ, -R6 ;  /* 0x000000ffff069224 */ /* 0x000fc400078e0a06 */
[----:B------:R-:W-:Y:S01]  /*faf0*/  @!P0 IMAD.MOV R5, RZ, RZ, -R5 ;  /* 0x000000ffff058224 */ /* 0x000fe200078e0a05 */
[----:B------:R-:W2:Y:S01]  /*fb00*/  LDL.LU R22, [R1+0x3d0] ;  /* 0x0003d00001167983 */ /* 0x000ea20000300800 */
[----:B------:R-:W-:-:S03]  /*fb10*/  @!P4 IMAD.MOV R20, RZ, RZ, -R20 ;  /* 0x000000ffff14c224 */ /* 0x000fc600078e0a14 */
[----:B------:R-:W-:Y:S01]  /*fb20*/  STL [R1+0x15e0], R3 ;  /* 0x0015e00301007387 */ /* 0x000fe20000100800 */
[----:B------:R-:W-:-:S03]  /*fb30*/  @!P3 IMAD.MOV R7, RZ, RZ, -R7 ;  /* 0x000000ffff07b224 */ /* 0x000fc600078e0a07 */
[----:B------:R-:W-:Y:S04]  /*fb40*/  STL [R1+0x1690], R18 ;  /* 0x0016901201007387 */ /* 0x000fe80000100800 */
[----:B------:R-:W-:Y:S04]  /*fb50*/  STL [R1+0x1694], R6 ;  /* 0x0016940601007387 */ /* 0x000fe80000100800 */
[----:B------:R0:W-:Y:S04]  /*fb60*/  STL [R1+0x1698], R5 ;  /* 0x0016980501007387 */ /* 0x0001e80000100800 */
[----:B------:R-:W-:Y:S04]  /*fb70*/  STL [R1+0x169c], R7 ;  /* 0x00169c0701007387 */ /* 0x000fe80000100800 */
[----:B------:R-:W-:Y:S01]  /*fb80*/  STL [R1+0x16a0], R20 ;  /* 0x0016a01401007387 */ /* 0x000fe20000100800 */
[----:B---3--:R-:W-:-:S02]  /*fb90*/  SEL R14, R4, R12, !P2 ;  /* 0x0000000c040e7207 */ /* 0x008fc40005000000 */
[----:B----4-:R-:W-:-:S03]  /*fba0*/  SEL R21, R4, R13, !P2 ;  /* 0x0000000d04157207 */ /* 0x010fc60005000000 */
[----:B------:R-:W-:Y:S01]  /*fbb0*/  STL [R1+0x16a4], R14 ;  /* 0x0016a40e01007387 */ /* 0x000fe20000100800 */
[----:B------:R-:W-:-:S03]  /*fbc0*/  SEL R29, R4, R29, !P2 ;  /* 0x0000001d041d7207 */ /* 0x000fc60005000000 */
[----:B------:R-:W-:Y:S01]  /*fbd0*/  STL [R1+0x16a8], R21 ;  /* 0x0016a81501007387 */ /* 0x000fe20000100800 */
[----:B------:R-:W-:-:S03]  /*fbe0*/  SEL R2, R4, R17, !P2 ;  /* 0x0000001104027207 */ /* 0x000fc60005000000 */
[----:B------:R-:W-:Y:S01]  /*fbf0*/  STL [R1+0x16ac], R29 ;  /* 0x0016ac1d01007387 */ /* 0x000fe20000100800 */
[----:B0-----:R-:W-:-:S03]  /*fc00*/  SEL R5, R4, R16, !P2 ;  /* 0x0000001004057207 */ /* 0x001fc60005000000 */
[----:B------:R0:W-:Y:S01]  /*fc10*/  STL [R1+0x4], R2 ;  /* 0x0000040201007387 */ /* 0x0001e20000100800 */
[----:B------:R-:W-:-:S03]  /*fc20*/  SEL R3, R4, R15, !P2 ;  /* 0x0000000f04037207 */ /* 0x000fc60005000000 */
[----:B------:R1:W-:Y:S04]  /*fc30*/  STL [R1+0xc], R5 ;  /* 0x00000c0501007387 */ /* 0x0003e80000100800 */
[----:B------:R3:W-:Y:S01]  /*fc40*/  STL [R1+0x20], R3 ;  /* 0x0000200301007387 */ /* 0x0007e20000100800 */
[C---:B0-----:R-:W-:Y:S02]  /*fc50*/  SEL R2, R4.reuse, R8, !P2 ;  /* 0x0000000804027207 */ /* 0x041fe40005000000 */
[----:B-1----:R-:W-:-:S03]  /*fc60*/  SEL R5, R4, R9, !P2 ;  /* 0x0000000904057207 */ /* 0x002fc60005000000 */
[----:B------:R0:W-:Y:S01]  /*fc70*/  STL [R1+0x2c], R2 ;  /* 0x00002c0201007387 */ /* 0x0001e20000100800 */
[----:B---3--:R-:W-:-:S03]  /*fc80*/  SEL R3, R4, R19, !P2 ;  /* 0x0000001304037207 */ /* 0x008fc60005000000 */
        /* <DEDUP_REMOVED lines=10> */
[----:B------:R0:W-:Y:S04]  /*fd30*/  STL [R1+0x84], R2 ;  /* 0x0000840201007387 */ /* 0x0001e80000100800 */
[----:B------:R-:W-:Y:S01]  /*fd40*/  STL [R1+0x8c], R5 ;  /* 0x00008c0501007387 */ /* 0x000fe20000100800 */
[----:B--2---:R-:W-:-:S05]  /*fd50*/  SEL R3, R4, R0, !P2 ;  /* 0x0000000004037207 */ /* 0x004fca0005000000 */
[----:B------:R-:W-:Y:S04]  /*fd60*/  STL [R1+0x94], R3 ;  /* 0x0000940301007387 */ /* 0x000fe80000100800 */
[----:B------:R-:W2:Y:S01]  /*fd70*/  LDL.LU R29, [R1+0x38c] ;  /* 0x00038c00011d7983 */ /* 0x000ea20000300800 */
[C---:B0-----:R-:W-:Y:S02]  /*fd80*/  SEL R2, R4.reuse, R26, !P2 ;  /* 0x0000001a04027207 */ /* 0x041fe40005000000 */
[----:B------:R-:W-:-:S03]  /*fd90*/  SEL R0, R4, R22, !P2 ;  /* 0x0000001604007207 */ /* 0x000fc60005000000 */
[----:B------:R-:W-:Y:S04]  /*fda0*/  STL [R1+0x9c], R2 ;  /* 0x00009c0201007387 */ /* 0x000fe80000100800 */
[----:B--2---:R0:W-:Y:S04]  /*fdb0*/  STL [R1+0x16f8], R29 ;  /* 0x0016f81d01007387 */ /* 0x0041e80000100800 */
[----:B------:R-:W-:Y:S04]  /*fdc0*/  STL [R1+0xb0], R0 ;  /* 0x0000b00001007387 */ /* 0x000fe80000100800 */
[----:B0-----:R-:W2:Y:S04]  /*fdd0*/  LDL.LU R29, [R1+0xc8] ;  /* 0x0000c800011d7983 */ /* 0x001ea80000300800 */
[----:B--2---:R0:W-:Y:S04]  /*fde0*/  STL [R1+0x16fc], R29 ;  /* 0x0016fc1d01007387 */ /* 0x0041e80000100800 */
[----:B0-----:R-:W2:Y:S04]  /*fdf0*/  LDL.LU R29, [R1+0xc4] ;  /* 0x0000c400011d7983 */ /* 0x001ea80000300800 */
[----:B--2---:R0:W-:Y:S04]  /*fe00*/  STL [R1+0x1700], R29 ;  /* 0x0017001d01007387 */ /* 0x0041e80000100800 */
[----:B0-----:R-:W2:Y:S04]  /*fe10*/  LDL.LU R29, [R1+0xc0] ;  /* 0x0000c000011d7983 */ /* 0x001ea80000300800 */
[----:B------:R-:W3:Y:S04]  /*fe20*/  LDL.LU R21, [R1+0xd0] ;  /* 0x0000d00001157983 */ /* 0x000ee80000300800 */
[----:B------:R-:W4:Y:S04]  /*fe30*/  LDL.LU R14, [R1+0xd4] ;  /* 0x0000d400010e7983 */ /* 0x000f280000300800 */
[----:B------:R-:W3:Y:S04]  /*fe40*/  LDL.LU R20, [R1+0xdc] ;  /* 0x0000dc0001147983 */ /* 0x000ee80000300800 */
        /* <DEDUP_REMOVED lines=23> */
[----:B------:R-:W3:Y:S01]  /*ffc0*/  LDL.LU R22, [R1+0x210] ;  /* 0x0002100001167983 */ /* 0x000ee20000300800 */
[----:B--2---:R-:W-:-:S05]  /*ffd0*/  SEL R29, R4, R29, !P2 ;  /* 0x0000001d041d7207 */ /* 0x004fca0005000000 */
[----:B------:R0:W-:Y:S04]  /*ffe0*/  STL [R1+0xb8], R29 ;  /* 0x0000b81d01007387 */ /* 0x0001e80000100800 */
[----:B0-----:R-:W2:Y:S02]  /*fff0*/  LDL.LU R29, [R1+0x1700] ;  /* 0x00170000011d7983 */ /* 0x001ea40000300800 */
[----:B--2---:R-:W-:-:S05]  /*10000*/  SEL R29, R4, R29, !P2 ;  /* 0x0000001d041d7207 */ /* 0x004fca0005000000 */
[----:B------:R0:W-:Y:S04]  /*10010*/  STL [R1+0xc0], R29 ;  /* 0x0000c01d01007387 */ /* 0x0001e80000100800 */
[----:B0-----:R-:W2:Y:S02]  /*10020*/  LDL.LU R29, [R1+0x16fc] ;  /* 0x0016fc00011d7983 */ /* 0x001ea40000300800 */
[----:B--2---:R-:W-:-:S05]  /*10030*/  SEL R29, R4, R29, !P2 ;  /* 0x0000001d041d7207 */ /* 0x004fca0005000000 */
[----:B------:R0:W-:Y:S04]  /*10040*/  STL [R1+0xc4], R29 ;  /* 0x0000c41d01007387 */ /* 0x0001e80000100800 */
[----:B0-----:R-:W2:Y:S01]  /*10050*/  LDL.LU R29, [R1+0x16f8] ;  /* 0x0016f800011d7983 */ /* 0x001ea20000300800 */
[C---:B---3--:R-:W-:Y:S02]  /*10060*/  SEL R21, R4.reuse, R21, !P2 ;  /* 0x0000001504157207 */ /* 0x048fe40005000000 */
[C---:B----4-:R-:W-:Y:S02]  /*10070*/  SEL R14, R4.reuse, R14, !P2 ;  /* 0x0000000e040e7207 */ /* 0x050fe40005000000 */
[C---:B------:R-:W-:Y:S02]  /*10080*/  SEL R20, R4.reuse, R20, !P2 ;  /* 0x0000001404147207 */ /* 0x040fe40005000000 */
[----:B------:R-:W-:-:S02]  /*10090*/  SEL R7, R4, R7, !P2 ;  /* 0x0000000704077207 */ /* 0x000fc40005000000 */
[----:B--2---:R-:W-:-:S05]  /*100a0*/  SEL R29, R4, R29, !P2 ;  /* 0x0000001d041d7207 */ /* 0x004fca0005000000 */
[----:B------:R-:W-:Y:S04]  /*100b0*/  STL [R1+0xc8], R29 ;  /* 0x0000c81d01007387 */ /* 0x000fe80000100800 */
[----:B------:R-:W-:Y:S04]  /*100c0*/  STL [R1+0xd0], R21 ;  /* 0x0000d01501007387 */ /* 0x000fe80000100800 */
[----:B------:R0:W-:Y:S04]  /*100d0*/  STL [R1+0xd4], R14 ;  /* 0x0000d40e01007387 */ /* 0x0001e80000100800 */
[----:B------:R-:W-:Y:S01]  /*100e0*/  STL [R1+0xdc], R20 ;  /* 0x0000dc1401007387 */ /* 0x000fe20000100800 */
[----:B0-----:R-:W-:-:S02]  /*100f0*/  SEL R14, R4, R5, !P2 ;  /* 0x00000005040e7207 */ /* 0x001fc40005000000 */
[C---:B------:R-:W-:Y:S01]  /*10100*/  SEL R5, R4.reuse, R6, !P2 ;  /* 0x0000000604057207 */ /* 0x040fe20005000000 */
[----:B------:R0:W-:Y:S01]  /*10110*/  STL [R1+0x104], R7 ;  /* 0x0001040701007387 */ /* 0x0001e20000100800 */
[----:B------:R-:W-:-:S03]  /*10120*/  SEL R6, R4, R3, !P2 ;  /* 0x0000000304067207 */ /* 0x000fc60005000000 */
[----:B------:R-:W-:Y:S01]  /*10130*/  STL [R1+0x108], R14 ;  /* 0x0001080e01007387 */ /* 0x000fe20000100800 */
[----:B------:R-:W-:-:S03]  /*10140*/  SEL R3, R4, R10, !P2 ;  /* 0x0000000a04037207 */ /* 0x000fc60005000000 */
[----:B------:R1:W-:Y:S01]  /*10150*/  STL [R1+0x10c], R5 ;  /* 0x00010c0501007387 */ /* 0x0003e20000100800 */
[----:B0-----:R-:W-:-:S05]  /*10160*/  SEL R7, R4, R18, !P2 ;  /* 0x0000001204077207 */ /* 0x001fca0005000000 */
[----:B------:R-:W-:Y:S01]  /*10170*/  STL [R1+0x110], R7 ;  /* 0x0001100701007387 */ /* 0x000fe20000100800 */
[----:B-1----:R-:W-:-:S03]  /*10180*/  SEL R5, R4, R2, !P2 ;  /* 0x0000000204057207 */ /* 0x002fc60005000000 */
[----:B------:R-:W-:Y:S01]  /*10190*/  STL [R1+0x118], R6 ;  /* 0x0001180601007387 */ /* 0x000fe20000100800 */
[----:B------:R-:W-:-:S03]  /*101a0*/  SEL R2, R4, R11, !P2 ;  /* 0x0000000b04027207 */ /* 0x000fc60005000000 */
[----:B------:R0:W-:Y:S04]  /*101b0*/  STL [R1+0x158], R5 ;  /* 0x0001580501007387 */ /* 0x0001e80000100800 */
[----:B------:R1:W-:Y:S01]  /*101c0*/  STL [R1+0x15c], R3 ;  /* 0x00015c0301007387 */ /* 0x0003e20000100800 */
[----:B0-----:R-:W-:-:S03]  /*101d0*/  SEL R5, R4, R12, !P2 ;  /* 0x0000000c04057207 */ /* 0x001fc60005000000 */
[----:B------:R0:W-:Y:S01]  /*101e0*/  STL [R1+0x160], R2 ;  /* 0x0001600201007387 */ /* 0x0001e20000100800 */
[----:B-1----:R-:W-:-:S03]  /*101f0*/  SEL R3, R4, R13, !P2 ;  /* 0x0000000d04037207 */ /* 0x002fc60005000000 */
[----:B------:R1:W-:Y:S04]  /*10200*/  STL [R1+0x164], R5 ;  /* 0x0001640501007387 */ /* 0x0003e80000100800 */
[----:B------:R2:W-:Y:S01]  /*10210*/  STL [R1+0x168], R3 ;  /* 0x0001680301007387 */ /* 0x0005e20000100800 */
[C---:B0-----:R-:W-:Y:S02]  /*10220*/  SEL R2, R4.reuse, R17, !P2 ;  /* 0x0000001104027207 */ /* 0x041fe40005000000 */
[----:B-1----:R-:W-:-:S03]  /*10230*/  SEL R5, R4, R16, !P2 ;  /* 0x0000001004057207 */ /* 0x002fc60005000000 */
[----:B------:R0:W-:Y:S01]  /*10240*/  STL [R1+0x16c], R2 ;  /* 0x00016c0201007387 */ /* 0x0001e20000100800 */
[----:B--2---:R-:W-:-:S03]  /*10250*/  SEL R3, R4, R15, !P2 ;  /* 0x0000000f04037207 */ /* 0x004fc60005000000 */
        /* <DEDUP_REMOVED lines=18> */
[----:B------:R-:W-:Y:S04]  /*10380*/  STL [R1+0x204], R5 ;  /* 0x0002040501007387 */ /* 0x000fe80000100800 */
        /* <DEDUP_REMOVED lines=547> */
[C---:B------:R-:W-:Y:S02]  /*125c0*/  SEL R5, R4.reuse, R5, !P2 ;  /* 0x0000000504057207 */ /* 0x040fe40005000000 */
[C---:B------:R-:W-:Y:S02]  /*125d0*/  SEL R6, R4.reuse, R6, !P2 ;  /* 0x0000000604067207 */ /* 0x040fe40005000000 */
[C---:B------:R-:W-:Y:S02]  /*125e0*/  SEL R18, R4.reuse, R18, !P2 ;  /* 0x0000001204127207 */ /* 0x040fe40005000000 */
[C---:B------:R-:W-:Y:S02]  /*125f0*/  SEL R2, R4.reuse, R2, !P2 ;  /* 0x0000000204027207 */ /* 0x040fe40005000000 */
        /* <DEDUP_REMOVED lines=16> */
[----:B--2---:R-:W-:-:S05]  /*12700*/  SEL R29, R4, R29, !P2 ;  /* 0x0000001d041d7207 */ /* 0x004fca0005000000 */
[----:B------:R0:W-:Y:S04]  /*12710*/  STL [R1+0x12c], R29 ;  /* 0x00012c1d01007387 */ /* 0x0001e80000100800 */
[----:B0-----:R-:W2:Y:S04]  /*12720*/  LDL.LU R29, [R1+0x16ac] ;  /* 0x0016ac00011d7983 */ /* 0x001ea80000300800 */
[----:B------:R0:W-:Y:S04]  /*12730*/  STL [R1+0x128], R21 ;  /* 0x0001281501007387 */ /* 0x0001e80000100800 */
[----:B0-----:R-:W3:Y:S04]  /*12740*/  LDL.LU R21, [R1+0x16a8] ;  /* 0x0016a80001157983 */ /* 0x001ee80000300800 */
[----:B------:R0:W-:Y:S04]  /*12750*/  STL [R1+0x124], R14 ;  /* 0x0001240e01007387 */ /* 0x0001e80000100800 */
[----:B0-----:R-:W4:Y:S04]  /*12760*/  LDL.LU R14, [R1+0x16a4] ;  /* 0x0016a400010e7983 */ /* 0x001f280000300800 */
[----:B------:R0:W-:Y:S04]  /*12770*/  STL [R1+0x120], R20 ;  /* 0x0001201401007387 */ /* 0x0001e80000100800 */
[----:B0-----:R-:W2:Y:S04]  /*12780*/  LDL.LU R20, [R1+0x16a0] ;  /* 0x0016a00001147983 */ /* 0x001ea80000300800 */
        /* <DEDUP_REMOVED lines=27> */
[----:B0-----:R-:W3:Y:S04]  /*12940*/  LDL.LU R9, [R1+0x1668] ;  /* 0x0016680001097983 */ /* 0x001ee80000300800 */
        /* <DEDUP_REMOVED lines=11> */
[----:B0-----:R-:W4:Y:S04]  /*12a00*/  LDL.LU R26, [R1+0x1650] ;  /* 0x00165000011a7983 */ /* 0x001f280000300800 */
[----:B------:R0:W-:Y:S04]  /*12a10*/  STL [R1+0x78], R22 ;  /* 0x0000781601007387 */ /* 0x0001e80000100800 */
[----:B0-----:R-:W4:Y:S01]  /*12a20*/  LDL.LU R22, [R1+0x164c] ;  /* 0x00164c0001167983 */ /* 0x001f220000300800 */
[----:B------:R-:W-:-:S02]  /*12a30*/  SEL R3, R4, R3, !P2 ;  /* 0x0000000304037207 */ /* 0x000fc40005000000 */
[----:B------:R-:W-:-:S03]  /*12a40*/  SEL R0, R4, R0, !P2 ;  /* 0x0000000004007207 */ /* 0x000fc60005000000 */
[----:B------:R0:W-:Y:S02]  /*12a50*/  STL [R1+0x70], R3 ;  /* 0x0000700301007387 */ /* 0x0001e40000100800 */
[----:B0-----:R-:W-:-:S05]  /*12a60*/  SEL R3, R4, R28, !P2 ;  /* 0x0000001c04037207 */ /* 0x001fca0005000000 */
[----:B------:R-:W-:Y:S04]  /*12a70*/  STL [R1+0x6c], R3 ;  /* 0x00006c0301007387 */ /* 0x000fe80000100800 */
[----:B------:R3:W-:Y:S01]  /*12a80*/  STL [R1+0x68], R0 ;  /* 0x0000680001007387 */ /* 0x0007e20000100800 */
[C---:B--2---:R-:W-:Y:S02]  /*12a90*/  SEL R8, R4.reuse, R8, !P2 ;  /* 0x0000000804087207 */ /* 0x044fe40005000000 */
[C---:B---3--:R-:W-:Y:S02]  /*12aa0*/  SEL R0, R4.reuse, R25, !P2 ;  /* 0x0000001904007207 */ /* 0x048fe40005000000 */
[C---:B----4-:R-:W-:Y:S02]  /*12ab0*/  SEL R3, R4.reuse, R26, !P2 ;  /* 0x0000001a04037207 */ /* 0x050fe40005000000 */
[----:B------:R-:W-:-:S05]  /*12ac0*/  SEL R22, R4, R22, !P2 ;  /* 0x0000001604167207 */ /* 0x000fca0005000000 */
[----:B------:R0:W-:Y:S04]  /*12ad0*/  STL [R1+0x64], R22 ;  /* 0x0000641601007387 */ /* 0x0001e80000100800 */
[----:B------:R1:W-:Y:S04]  /*12ae0*/  STL [R1+0x60], R3 ;  /* 0x0000600301007387 */ /* 0x0003e80000100800 */
[----:B------:R2:W-:Y:S01]  /*12af0*/  STL [R1+0x5c], R0 ;  /* 0x00005c0001007387 */ /* 0x0005e20000100800 */
[C---:B0-----:R-:W-:Y:S02]  /*12b00*/  SEL R22, R4.reuse, R27, !P2 ;  /* 0x0000001b04167207 */ /* 0x041fe40005000000 */
[----:B-1----:R-:W-:-:S02]  /*12b10*/  SEL R3, R4, R24, !P2 ;  /* 0x0000001804037207 */ /* 0x002fc40005000000 */
[C---:B--2---:R-:W-:Y:S01]  /*12b20*/  SEL R0, R4.reuse, R23, !P2 ;  /* 0x0000001704007207 */ /* 0x044fe20005000000 */
[----:B------:R-:W-:Y:S04]  /*12b30*/  STL [R1+0x58], R22 ;  /* 0x0000581601007387 */ /* 0x000fe80000100800 */
[----:B------:R0:W-:Y:S04]  /*12b40*/  STL [R1+0x160c], R0 ;  /* 0x00160c0001007387 */ /* 0x0001e80000100800 */
[----:B------:R1:W-:Y:S01]  /*12b50*/  STL [R1+0x54], R3 ;  /* 0x0000540301007387 */ /* 0x0003e20000100800 */
[----:B0-----:R-:W-:-:S03]  /*12b60*/  SEL R0, R4, R9, !P2 ;  /* 0x0000000904007207 */ /* 0x001fc60005000000 */
[----:B------:R-:W2:Y:S01]  /*12b70*/  LDL.LU R9, [R1+0x3f4] ;  /* 0x0003f40001097983 */ /* 0x000ea20000300800 */
[----:B-1----:R-:W-:-:S05]  /*12b80*/  SEL R3, R4, R19, !P2 ;  /* 0x0000001304037207 */ /* 0x002fca0005000000 */
        /* <DEDUP_REMOVED lines=9> */
[----:B------:R-:W-:Y:S01]  /*12c20*/  STL [R1+0x28], R8 ;  /* 0x0000280801007387 */ /* 0x000fe20000100800 */
[----:B---3--:R-:W-:-:S03]  /*12c30*/  SEL R0, R4, R12, !P2 ;  /* 0x0000000c04007207 */ /* 0x008fc60005000000 */
[----:B------:R-:W3:Y:S04]  /*12c40*/  LDL.LU R19, [R1+0x4] ;  /* 0x0000040001137983 */ /* 0x000ee80000300800 */
[----:B------:R-:W-:Y:S04]  /*12c50*/  STL [R1+0x24], R3 ;  /* 0x0000240301007387 */ /* 0x000fe80000100800 */
[----:B------:R0:W-:Y:S04]  /*12c60*/  STL [R1+0x1c], R0 ;  /* 0x00001c0001007387 */ /* 0x0001e80000100800 */
[----:B0-----:R-:W4:Y:S01]  /*12c70*/  LDL.LU R0, [R1+0xc] ;  /* 0x00000c0001007983 */ /* 0x001f220000300800 */
[----:B------:R-:W-:-:S02]  /*12c80*/  SEL R8, R4, R11, !P2 ;  /* 0x0000000b04087207 */ /* 0x000fc40005000000 */
[----:B------:R-:W-:-:S03]  /*12c90*/  SEL R3, R4, R10, !P2 ;  /* 0x0000000a04037207 */ /* 0x000fc60005000000 */
[----:B------:R-:W-:Y:S04]  /*12ca0*/  STL [R1+0x14], R8 ;  /* 0x0000140801007387 */ /* 0x000fe80000100800 */
[----:B------:R-:W4:Y:S04]  /*12cb0*/  LDL.LU R23, [R1+0x20] ;  /* 0x0000200001177983 */ /* 0x000f280000300800 */
[----:B------:R-:W4:Y:S04]  /*12cc0*/  LDL.LU R24, [R1+0x2c] ;  /* 0x00002c0001187983 */ /* 0x000f280000300800 */
[----:B------:R0:W-:Y:S02]  /*12cd0*/  STL [R1+0x10], R3 ;  /* 0x0000100301007387 */ /* 0x0001e40000100800 */
[----:B0-----:R-:W-:-:S05]  /*12ce0*/  SEL R3, R4, R2, !P2 ;  /* 0x0000000204037207 */ /* 0x001fca0005000000 */
[----:B------:R-:W-:Y:S04]  /*12cf0*/  STL [R1+0x15e4], R3 ;  /* 0x0015e40301007387 */ /* 0x000fe80000100800 */
[----:B------:R-:W4:Y:S04]  /*12d00*/  LDL.LU R25, [R1+0x38] ;  /* 0x0000380001197983 */ /* 0x000f280000300800 */
[----:B------:R-:W4:Y:S01]  /*12d10*/  LDL.LU R22, [R1+0x40] ;  /* 0x0000400001167983 */ /* 0x000f220000300800 */
[C---:B------:R-:W-:Y:S02]  /*12d20*/  SEL R2, R4.reuse, R18, !P2 ;  /* 0x0000001204027207 */ /* 0x040fe40005000000 */
[----:B------:R-:W-:-:S02]  /*12d30*/  SEL R28, R4, R6, !P2 ;  /* 0x00000006041c7207 */ /* 0x000fc40005000000 */
[C---:B------:R-:W-:Y:S01]  /*12d40*/  SEL R27, R4.reuse, R5, !P2 ;  /* 0x00000005041b7207 */ /* 0x040fe20005000000 */
[----:B------:R2:W-:Y:S01]  /*12d50*/  STL [R1], R2 ;  /* 0x0000000201007387 */ /* 0x0005e20000100800 */
[C---:B------:R-:W-:Y:S02]  /*12d60*/  SEL R7, R4.reuse, R7, !P2 ;  /* 0x0000000704077207 */ /* 0x040fe40005000000 */
[----:B------:R-:W-:Y:S01]  /*12d70*/  SEL R4, R4, R20, !P2 ;  /* 0x0000001404047207 */ /* 0x000fe20005000000 */
[----:B------:R-:W4:Y:S04]  /*12d80*/  LDL.LU R26, [R1+0x48] ;  /* 0x00004800011a7983 */ /* 0x000f280000300800 */
[----:B------:R-:W-:Y:S04]  /*12d90*/  STL [R1+0x15e8], R28 ;  /* 0x0015e81c01007387 */ /* 0x000fe80000100800 */
[----:B------:R-:W-:Y:S04]  /*12da0*/  STL [R1+0x15ec], R27 ;  /* 0x0015ec1b01007387 */ /* 0x000fe80000100800 */
[----:B------:R0:W-:Y:S04]  /*12db0*/  STL [R1+0x15f0], R7 ;  /* 0x0015f00701007387 */ /* 0x0001e80000100800 */
[----:B------:R-:W-:Y:S04]  /*12dc0*/  STL [R1+0x15f4], R4 ;  /* 0x0015f40401007387 */ /* 0x000fe80000100800 */
[----:B------:R-:W4:Y:S01]  /*12dd0*/  LDL.LU R16, [R1+0x74] ;  /* 0x0000740001107983 */ /* 0x000f220000300800 */
[----:B------:R-:W-:-:S02]  /*12de0*/  IMAD R14, R14, UR10, RZ ;  /* 0x0000000a0e0e7c24 */ /* 0x000fc4000f8e02ff */
[----:B------:R-:W-:Y:S01]  /*12df0*/  IMAD R5, R21, UR10, RZ ;  /* 0x0000000a15057c24 */ /* 0x000fe2000f8e02ff */
[----:B------:R-:W4:Y:S01]  /*12e00*/  LDL.LU R17, [R1+0x7c] ;  /* 0x00007c0001117983 */ /* 0x000f220000300800 */
[----:B------:R-:W-:Y:S01]  /*12e10*/  IMAD R6, R29, UR10, RZ ;  /* 0x0000000a1d067c24 */ /* 0x000fe2000f8e02ff */
[----:B--2---:R-:W-:-:S05]  /*12e20*/  LEA.HI.X.SX32 R2, R9, UR9, 0x1, P6 ;  /* 0x0000000909027c11 */ /* 0x004fca000b0f0eff */
[----:B------:R-:W-:Y:S04]  /*12e30*/  STL [R1+0x15dc], R2 ;  /* 0x0015dc0201007387 */ /* 0x000fe80000100800 */
[----:B------:R-:W-:Y:S04]  /*12e40*/  STL [R1+0x15f8], R14 ;  /* 0x0015f80e01007387 */ /* 0x000fe80000100800 */
[----:B------:R-:W-:Y:S04]  /*12e50*/  STL [R1+0x15fc], R5 ;  /* 0x0015fc0501007387 */ /* 0x000fe80000100800 */
[----:B------:R-:W-:Y:S01]  /*12e60*/  STL [R1+0x1600], R6 ;  /* 0x0016000601007387 */ /* 0x000fe20000100800 */
[----:B---3--:R-:W-:-:S05]  /*12e70*/  IMAD R8, R19, UR10, RZ ;  /* 0x0000000a13087c24 */ /* 0x008fca000f8e02ff */
[----:B------:R-:W-:Y:S01]  /*12e80*/  STL [R1+0x1604], R8 ;  /* 0x0016040801007387 */ /* 0x000fe20000100800 */
[----:B----4-:R-:W-:-:S05]  /*12e90*/  IMAD R9, R0, UR10, RZ ;  /* 0x0000000a00097c24 */ /* 0x010fca000f8e02ff */
[----:B------:R-:W-:Y:S04]  /*12ea0*/  STL [R1+0x1610], R9 ;  /* 0x0016100901007387 */ /* 0x000fe80000100800 */
[----:B------:R-:W2:Y:S01]  /*12eb0*/  LDL.LU R0, [R1+0x84] ;  /* 0x0000840001007983 */ /* 0x000ea20000300800 */
[----:B------:R-:W-:Y:S02]  /*12ec0*/  IMAD R10, R23, UR10, RZ ;  /* 0x0000000a170a7c24 */ /* 0x000fe4000f8e02ff */
[----:B------:R-:W-:-:S03]  /*12ed0*/  IMAD R11, R24, UR10, RZ ;  /* 0x0000000a180b7c24 */ /* 0x000fc6000f8e02ff */
[----:B------:R-:W-:Y:S04]  /*12ee0*/  STL [R1+0x1614], R10 ;  /* 0x0016140a01007387 */ /* 0x000fe80000100800 */
[----:B------:R-:W3:Y:S04]  /*12ef0*/  LDL.LU R19, [R1+0x8c] ;  /* 0x00008c0001137983 */ /* 0x000ee80000300800 */
[----:B------:R1:W-:Y:S04]  /*12f00*/  STL [R1+0x1618], R11 ;  /* 0x0016180b01007387 */ /* 0x0003e80000100800 */
[----:B0-----:R-:W4:Y:S04]  /*12f10*/  LDL.LU R7, [R1+0x94] ;  /* 0x0000940001077983 */ /* 0x001f280000300800 */
[----:B------:R-:W4:Y:S01]  /*12f20*/  LDL.LU R27, [R1+0x9c] ;  /* 0x00009c00011b7983 */ /* 0x000f220000300800 */
[----:B------:R-:W-:-:S02]  /*12f30*/  IMAD R12, R25, UR10, RZ ;  /* 0x0000000a190c7c24 */ /* 0x000fc4000f8e02ff */
[----:B------:R-:W-:-:S03]  /*12f40*/  IMAD R13, R22, UR10, RZ ;  /* 0x0000000a160d7c24 */ /* 0x000fc6000f8e02ff */
[----:B------:R-:W-:Y:S04]  /*12f50*/  STL [R1+0x161c], R12 ;  /* 0x00161c0c01007387 */ /* 0x000fe80000100800 */
[----:B------:R-:W4:Y:S04]  /*12f60*/  LDL.LU R22, [R1+0xb0] ;  /* 0x0000b00001167983 */ /* 0x000f280000300800 */
[----:B------:R-:W4:Y:S04]  /*12f70*/  LDL.LU R23, [R1+0xb8] ;  /* 0x0000b80001177983 */ /* 0x000f280000300800 */
[----:B------:R0:W-:Y:S04]  /*12f80*/  STL [R1+0x1620], R13 ;  /* 0x0016200d01007387 */ /* 0x0001e80000100800 */
[----:B------:R-:W4:Y:S01]  /*12f90*/  LDL.LU R24, [R1+0xc0] ;  /* 0x0000c00001187983 */ /* 0x000f220000300800 */
[----:B------:R-:W-:-:S03]  /*12fa0*/  IMAD R15, R26, UR10, RZ ;  /* 0x0000000a1a0f7c24 */ /* 0x000fc6000f8e02ff */
[----:B------:R-:W4:Y:S04]  /*12fb0*/  LDL.LU R25, [R1+0xc4] ;  /* 0x0000c40001197983 */ /* 0x000f280000300800 */
[----:B------:R-:W4:Y:S04]  /*12fc0*/  LDL.LU R26, [R1+0xc8] ;  /* 0x0000c800011a7983 */ /* 0x000f280000300800 */
[----:B------:R-:W4:Y:S01]  /*12fd0*/  LDL.LU R3, [R1+0xd0] ;  /* 0x0000d00001037983 */ /* 0x000f220000300800 */
[----:B------:R-:W-:-:S03]  /*12fe0*/  IMAD R16, R16, UR10, RZ ;  /* 0x0000000a10107c24 */ /* 0x000fc6000f8e02ff */
[----:B------:R-:W-:Y:S04]  /*12ff0*/  STL [R1+0x1624], R15 ;  /* 0x0016240f01007387 */ /* 0x000fe80000100800 */
[----:B------:R-:W-:Y:S04]  /*13000*/  STL [R1+0x1628], R16 ;  /* 0x0016281001007387 */ /* 0x000fe80000100800 */
[----:B-1----:R-:W0:Y:S04]  /*13010*/  LDL.LU R11, [R1+0xd4] ;  /* 0x0000d400010b7983 */ /* 0x002e280000300800 */
[----:B------:R-:W4:Y:S04]  /*13020*/  LDL.LU R10, [R1+0xdc] ;  /* 0x0000dc00010a7983 */ /* 0x000f280000300800 */
[----:B------:R-:W4:Y:S04]  /*13030*/  LDL.LU R9, [R1+0x104] ;  /* 0x0001040001097983 */ /* 0x000f280000300800 */
[----:B------:R-:W4:Y:S04]  /*13040*/  LDL.LU R8, [R1+0x108] ;  /* 0x0001080001087983 */ /* 0x000f280000300800 */
[----:B------:R-:W4:Y:S04]  /*13050*/  LDL.LU R6, [R1+0x10c] ;  /* 0x00010c0001067983 */ /* 0x000f280000300800 */
[----:B------:R-:W4:Y:S04]  /*13060*/  LDL.LU R5, [R1+0x110] ;  /* 0x0001100001057983 */ /* 0x000f280000300800 */
[----:B------:R-:W4:Y:S01]  /*13070*/  LDL.LU R14, [R1+0x118] ;  /* 0x00011800010e7983 */ /* 0x000f220000300800 */
[----:B------:R-:W-:-:S03]  /*13080*/  IMAD R17, R17, UR10, RZ ;  /* 0x0000000a11117c24 */ /* 0x000fc6000f8e02ff */
[----:B------:R-:W4:Y:S04]  /*13090*/  LDL.LU R2, [R1+0x158] ;  /* 0x0001580001027983 */ /* 0x000f280000300800 */
[----:B------:R-:W4:Y:S04]  /*130a0*/  LDL.LU R28, [R1+0x15c] ;  /* 0x00015c00011c7983 */ /* 0x000f280000300800 */
[----:B------:R-:W-:Y:S01]  /*130b0*/  STL [R1+0x162c], R17 ;  /* 0x00162c1101007387 */ /* 0x000fe20000100800 */
[----:B--2---:R-:W-:-:S03]  /*130c0*/  IMAD R18, R0, UR10, RZ ;  /* 0x0000000a00127c24 */ /* 0x004fc6000f8e02ff */
[----:B------:R-:W2:Y:S04]  /*130d0*/  LDL.LU R0, [R1+0x160] ;  /* 0x0001600001007983 */ /* 0x000ea80000300800 */
[----:B------:R-:W-:Y:S01]  /*130e0*/  STL [R1+0x1630], R18 ;  /* 0x0016301201007387 */ /* 0x000fe20000100800 */
[----:B---3--:R-:W-:Y:S02]  /*130f0*/  IMAD R19, R19, UR10, RZ ;  /* 0x0000000a13137c24 */ /* 0x008fe4000f8e02ff */
[----:B----4-:R-:W-:-:S03]  /*13100*/  IMAD R20, R7, UR10, RZ ;  /* 0x0000000a07147c24 */ /* 0x010fc6000f8e02ff */
[----:B------:R-:W-:Y:S01]  /*13110*/  STL [R1+0x1634], R19 ;  /* 0x0016341301007387 */ /* 0x000fe20000100800 */
[----:B------:R-:W-:-:S03]  /*13120*/  IMAD R21, R27, UR10, RZ ;  /* 0x0000000a1b157c24 */ /* 0x000fc6000f8e02ff */
[----:B------:R-:W-:Y:S04]  /*13130*/  STL [R1+0x1638], R20 ;  /* 0x0016381401007387 */ /* 0x000fe80000100800 */
[----:B------:R-:W-:Y:S01]  /*13140*/  STL [R1+0x163c], R21 ;  /* 0x00163c1501007387 */ /* 0x000fe20000100800 */
[----:B------:R-:W-:Y:S02]  /*13150*/  IMAD R22, R22, UR10, RZ ;  /* 0x0000000a16167c24 */ /* 0x000fe4000f8e02ff */
[----:B------:R-:W-:-:S03]  /*13160*/  IMAD R23, R23, UR10, RZ ;  /* 0x0000000a17177c24 */ /* 0x000fc6000f8e02ff */
[----:B------:R-:W-:Y:S01]  /*13170*/  STL [R1+0x1640], R22 ;  /* 0x0016401601007387 */ /* 0x000fe20000100800 */
[----:B------:R-:W-:-:S03]  /*13180*/  IMAD R24, R24, UR10, RZ ;  /* 0x0000000a18187c24 */ /* 0x000fc6000f8e02ff */
[----:B------:R-:W-:Y:S04]  /*13190*/  STL [R1+0x1644], R23 ;  /* 0x0016441701007387 */ /* 0x000fe80000100800 */
[----:B------:R1:W-:Y:S04]  /*131a0*/  STL [R1+0x1648], R24 ;  /* 0x0016481801007387 */ /* 0x0003e80000100800 */
[----:B------:R-:W3:Y:S04]  /*131b0*/  LDL.LU R4, [R1+0x164] ;  /* 0x0001640001047983 */ /* 0x000ee80000300800 */
[----:B------:R-:W4:Y:S01]  /*131c0*/  LDL.LU R7, [R1+0x168] ;  /* 0x0001680001077983 */ /* 0x000f220000300800 */
[----:B------:R-:W-:-:S03]  /*131d0*/  IMAD R29, R3, UR10, RZ ;  /* 0x0000000a031d7c24 */ /* 0x000fc6000f8e02ff */
[----:B------:R-:W4:Y:S04]  /*131e0*/  LDL.LU R27, [R1+0x16c] ;  /* 0x00016c00011b7983 */ /* 0x000f280000300800 */
[----:B------:R-:W4:Y:S01]  /*131f0*/  LDL.LU R3, [R1+0x170] ;  /* 0x0001700001037983 */ /* 0x000f220000300800 */
[----:B0-----:R-:W-:Y:S02]  /*13200*/  IMAD R13, R11, UR10, RZ ;  /* 0x0000000a0b0d7c24 */ /* 0x001fe4000f8e02ff */
[----:B------:R-:W-:-:S03]  /*13210*/  IMAD R12, R10, UR10, RZ ;  /* 0x0000000a0a0c7c24 */ /* 0x000fc6000f8e02ff */
[----:B------:R0:W-:Y:S01]  /*13220*/  STL [R1+0x4], R13 ;  /* 0x0000040d01007387 */ /* 0x0001e20000100800 */
[----:B------:R-:W-:-:S03]  /*13230*/  IMAD R11, R9, UR10, RZ ;  /* 0x0000000a090b7c24 */ /* 0x000fc6000f8e02ff */
[----:B------:R0:W-:Y:S01]  /*13240*/  STL [R1+0xc], R12 ;  /* 0x00000c0c01007387 */ /* 0x0001e20000100800 */
[----:B------:R-:W-:-:S03]  /*13250*/  IMAD R10, R8, UR10, RZ ;  /* 0x0000000a080a7c24 */ /* 0x000fc6000f8e02ff */
[----:B------:R-:W-:Y:S01]  /*13260*/  STL [R1+0x20], R11 ;  /* 0x0000200b01007387 */ /* 0x000fe20000100800 */
        /* <DEDUP_REMOVED lines=9> */
[----:B------:R-:W4:Y:S04]  /*13300*/  LDL.LU R28, [R1+0x174] ;  /* 0x00017400011c7983 */ /* 0x000f280000300800 */
[----:B------:R0:W-:Y:S04]  /*13310*/  STL [R1+0x74], R5 ;  /* 0x0000740501007387 */ /* 0x0001e80000100800 */
[----:B------:R0:W-:Y:S04]  /*13320*/  STL [R1+0x7c], R2 ;  /* 0x00007c0201007387 */ /* 0x0001e80000100800 */
[----:B-1----:R-:W4:Y:S04]  /*13330*/  LDL.LU R24, [R1+0x17c] ;  /* 0x00017c0001187983 */ /* 0x002f280000300800 */
[----:B------:R-:W4:Y:S01]  /*13340*/  LDL.LU R23, [R1+0x180] ;  /* 0x0001800001177983 */ /* 0x000f220000300800 */
[----:B--2---:R-:W-:-:S05]  /*13350*/  IMAD R0, R0, UR10, RZ ;  /* 0x0000000a00007c24 */ /* 0x004fca000f8e02ff */
[----:B------:R1:W-:Y:S04]  /*13360*/  STL [R1+0x84], R0 ;  /* 0x0000840001007387 */ /* 0x0003e80000100800 */
[----:B------:R-:W2:Y:S04]  /*13370*/  LDL.LU R22, [R1+0x184] ;  /* 0x0001840001167983 */ /* 0x000ea80000300800 */
[----:B------:R-:W2:Y:S04]  /*13380*/  LDL.LU R21, [R1+0x1b0] ;  /* 0x0001b00001157983 */ /* 0x000ea80000300800 */
[----:B------:R-:W2:Y:S04]  /*13390*/  LDL.LU R20, [R1+0x1f8] ;  /* 0x0001f80001147983 */ /* 0x000ea80000300800 */
[----:B------:R-:W2:Y:S04]  /*133a0*/  LDL.LU R19, [R1+0x1fc] ;  /* 0x0001fc0001137983 */ /* 0x000ea80000300800 */
[----:B------:R-:W2:Y:S04]  /*133b0*/  LDL.LU R18, [R1+0x200] ;  /* 0x0002000001127983 */ /* 0x000ea80000300800 */
[----:B------:R-:W2:Y:S04]  /*133c0*/  LDL.LU R17, [R1+0x204] ;  /* 0x0002040001117983 */ /* 0x000ea80000300800 */
[----:B------:R-:W2:Y:S04]  /*133d0*/  LDL.LU R16, [R1+0x208] ;  /* 0x0002080001107983 */ /* 0x000ea80000300800 */
[----:B------:R-:W2:Y:S04]  /*133e0*/  LDL.LU R15, [R1+0x20c] ;  /* 0x00020c00010f7983 */ /* 0x000ea80000300800 */
[----:B0-----:R-:W2:Y:S04]  /*133f0*/  LDL.LU R13, [R1+0x210] ;  /* 0x00021000010d7983 */ /* 0x001ea80000300800 */
[----:B------:R-:W2:Y:S04]  /*13400*/  LDL.LU R12, [R1+0x214] ;  /* 0x00021400010c7983 */ /* 0x000ea80000300800 */
[----:B------:R-:W2:Y:S04]  /*13410*/  LDL.LU R5, [R1+0x218] ;  /* 0x0002180001057983 */ /* 0x000ea80000300800 */
[----:B------:R-:W2:Y:S04]  /*13420*/  LDL.LU R14, [R1+0x21c] ;  /* 0x00021c00010e7983 */ /* 0x000ea80000300800 */
[----:B------:R-:W2:Y:S04]  /*13430*/  LDL.LU R2, [R1+0x220] ;  /* 0x0002200001027983 */ /* 0x000ea80000300800 */
[----:B-1----:R-:W2:Y:S01]  /*13440*/  LDL.LU R0, [R1+0x224] ;  /* 0x0002240001007983 */ /* 0x002ea20000300800 */
[----:B---3--:R-:W-:-:S02]  /*13450*/  IMAD R8, R4, UR10, RZ ;  /* 0x0000000a04087c24 */ /* 0x008fc4000f8e02ff */
[----:B----4-:R-:W-:Y:S02]  /*13460*/  IMAD R6, R7, UR10, RZ ;  /* 0x0000000a07067c24 */ /* 0x010fe4000f8e02ff */
[----:B------:R-:W-:Y:S01]  /*13470*/  IMAD R4, R27, UR10, RZ ;  /* 0x0000000a1b047c24 */ /* 0x000fe2000f8e02ff */
[----:B------:R0:W-:Y:S01]  /*13480*/  STL [R1+0x8c], R8 ;  /* 0x00008c0801007387 */ /* 0x0001e20000100800 */
[----:B------:R-:W-:-:S03]  /*13490*/  IMAD R3, R3, UR10, RZ ;  /* 0x0000000a03037c24 */ /* 0x000fc6000f8e02ff */
[----:B------:R1:W-:Y:S04]  /*134a0*/  STL [R1+0x94], R6 ;  /* 0x0000940601007387 */ /* 0x0003e80000100800 */
[----:B------:R-:W3:Y:S04]  /*134b0*/  LDL.LU R11, [R1+0x228] ;  /* 0x00022800010b7983 */ /* 0x000ee80000300800 */
[----:B------:R4:W-:Y:S04]  /*134c0*/  STL [R1+0x9c], R4 ;  /* 0x00009c0401007387 */ /* 0x0009e80000100800 */
[----:B------:R-:W3:Y:S04]  /*134d0*/  LDL.LU R10, [R1+0x238] ;  /* 0x00023800010a7983 */ /* 0x000ee80000300800 */
[----:B------:R1:W-:Y:S04]  /*134e0*/  STL [R1+0xb0], R3 ;  /* 0x0000b00301007387 */ /* 0x0003e80000100800 */
[----:B------:R-:W3:Y:S04]  /*134f0*/  LDL.LU R9, [R1+0x23c] ;  /* 0x00023c0001097983 */ /* 0x000ee80000300800 */
[----:B0-----:R-:W3:Y:S04]  /*13500*/  LDL.LU R8, [R1+0x254] ;  /* 0x0002540001087983 */ /* 0x001ee80000300800 */
[----:B-1----:R-:W3:Y:S04]  /*13510*/  LDL.LU R6, [R1+0x260] ;  /* 0x0002600001067983 */ /* 0x002ee80000300800 */
[----:B----4-:R-:W4:Y:S04]  /*13520*/  LDL.LU R4, [R1+0x264] ;  /* 0x0002640001047983 */ /* 0x010f280000300800 */
[----:B------:R-:W4:Y:S01]  /*13530*/  LDL.LU R7, [R1+0x268] ;  /* 0x0002680001077983 */ /* 0x000f220000300800 */
[----:B------:R-:W-:-:S03]  /*13540*/  IMAD R28, R28, UR10, RZ ;  /* 0x0000000a1c1c7c24 */ /* 0x000fc6000f8e02ff */
[----:B------:R-:W4:Y:S04]  /*13550*/  LDL.LU R27, [R1+0x26c] ;  /* 0x00026c00011b7983 */ /* 0x000f280000300800 */
[----:B------:R-:W4:Y:S01]  /*13560*/  LDL.LU R3, [R1+0x270] ;  /* 0x0002700001037983 */ /* 0x000f220000300800 */
[----:B------:R-:W-:-:S03]  /*13570*/  IMAD R24, R24, UR10, RZ ;  /* 0x0000000a18187c24 */ /* 0x000fc6000f8e02ff */
[----:B------:R0:W-:Y:S04]  /*13580*/  STL [R1+0xb8], R28 ;  /* 0x0000b81c01007387 */ /* 0x0001e80000100800 */
[----:B0-----:R-:W4:Y:S04]  /*13590*/  LDL.LU R28, [R1+0x274] ;  /* 0x00027400011c7983 */ /* 0x001f280000300800 */
[----:B------:R0:W-:Y:S02]  /*135a0*/  STL [R1+0xc0], R24 ;  /* 0x0000c01801007387 */ /* 0x0001e40000100800 */
[----:B0-----:R-:W-:-:S05]  /*135b0*/  IMAD R24, R23, UR10, RZ ;  /* 0x0000000a17187c24 */ /* 0x001fca000f8e02ff */
[----:B------:R-:W-:Y:S01]  /*135c0*/  STL [R1+0xc4], R24 ;  /* 0x0000c41801007387 */ /* 0x000fe20000100800 */
[----:B--2---:R-:W-:Y:S02]  /*135d0*/  IMAD R23, R22, UR10, RZ ;  /* 0x0000000a16177c24 */ /* 0x004fe4000f8e02ff */
        /* <DEDUP_REMOVED lines=23> */
[----:B------:R0:W-:Y:S01]  /*13750*/  STL [R1+0x160], R5 ;  /* 0x0001600501007387 */ /* 0x0001e20000100800 */
[----:B------:R-:W-:-:S03]  /*13760*/  IMAD R0, R0, UR10, RZ ;  /* 0x0000000a00007c24 */ /* 0x000fc6000f8e02ff */
[----:B0-----:R-:W2:Y:S04]  /*13770*/  LDL.LU R5, [R1+0x278] ;  /* 0x0002780001057983 */ /* 0x001ea80000300800 */
[----:B------:R0:W-:Y:S04]  /*13780*/  STL [R1+0x164], R2 ;  /* 0x0001640201007387 */ /* 0x0001e80000100800 */
[----:B------:R-:W2:Y:S04]  /*13790*/  LDL.LU R14, [R1+0x280] ;  /* 0x00028000010e7983 */ /* 0x000ea80000300800 */
[----:B------:R1:W-:Y:S04]  /*137a0*/  STL [R1+0x168], R0 ;  /* 0x0001680001007387 */ /* 0x0003e80000100800 */
[----:B0-----:R-:W2:Y:S04]  /*137b0*/  LDL.LU R2, [R1+0x290] ;  /* 0x0002900001027983 */ /* 0x001ea80000300800 */
[----:B-1----:R-:W2:Y:S01]  /*137c0*/  LDL.LU R0, [R1+0x298] ;  /* 0x0002980001007983 */ /* 0x002ea20000300800 */
[----:B---3--:R-:W-:-:S02]  /*137d0*/  IMAD R12, R11, UR10, RZ ;  /* 0x0000000a0b0c7c24 */ /* 0x008fc4000f8e02ff */
[----:B------:R-:W-:Y:S02]  /*137e0*/  IMAD R11, R10, UR10, RZ ;  /* 0x0000000a0a0b7c24 */ /* 0x000fe4000f8e02ff */
[----:B------:R-:W-:Y:S02]  /*137f0*/  IMAD R10, R9, UR10, RZ ;  /* 0x0000000a090a7c24 */ /* 0x000fe4000f8e02ff */
[----:B------:R-:W-:Y:S01]  /*13800*/  IMAD R9, R8, UR10, RZ ;  /* 0x0000000a08097c24 */ /* 0x000fe2000f8e02ff */
[----:B------:R-:W-:Y:S01]  /*13810*/  STL [R1+0x16c], R12 ;  /* 0x00016c0c01007387 */ /* 0x000fe20000100800 */
[----:B------:R-:W-:-:S03]  /*13820*/  IMAD R8, R6, UR10, RZ ;  /* 0x0000000a06087c24 */ /* 0x000fc6000f8e02ff */
[----:B------:R-:W-:Y:S01]  /*13830*/  STL [R1+0x170], R11 ;  /* 0x0001700b01007387 */ /* 0x000fe20000100800 */
[----:B----4-:R-:W-:-:S03]  /*13840*/  IMAD R6, R4, UR10, RZ ;  /* 0x0000000a04067c24 */ /* 0x010fc6000f8e02ff */
[----:B------:R-:W-:Y:S01]  /*13850*/  STL [R1+0x174], R10 ;  /* 0x0001740a01007387 */ /* 0x000fe20000100800 */
[----:B------:R-:W-:-:S03]  /*13860*/  IMAD R7, R7, UR10, RZ ;  /* 0x0000000a07077c24 */ /* 0x000fc6000f8e02ff */
[----:B------:R-:W-:Y:S01]  /*13870*/  STL [R1+0x17c], R9 ;  /* 0x00017c0901007387 */ /* 0x000fe20000100800 */
[----:B------:R-:W-:-:S03]  /*13880*/  IMAD R4, R27, UR10, RZ ;  /* 0x0000000a1b047c24 */ /* 0x000fc6000f8e02ff */
[----:B------:R-:W-:Y:S04]  /*13890*/  STL [R1+0x180], R8 ;  /* 0x0001800801007387 */ /* 0x000fe80000100800 */
[----:B------:R0:W-:Y:S04]  /*138a0*/  STL [R1+0x184], R6 ;  /* 0x0001840601007387 */ /* 0x0001e80000100800 */
[----:B------:R-:W-:Y:S01]  /*138b0*/  STL [R1+0x1b0], R7 ;  /* 0x0001b00701007387 */ /* 0x000fe20000100800 */
[----:B0-----:R-:W-:-:S03]  /*138c0*/  IMAD R6, R3, UR10, RZ ;  /* 0x0000000a03067c24 */ /* 0x001fc6000f8e02ff */
[----:B------:R-:W3:Y:S04]  /*138d0*/  LDL.LU R3, [R1+0x2b0] ;  /* 0x0002b00001037983 */ /* 0x000ee80000300800 */
[----:B------:R0:W-:Y:S04]  /*138e0*/  STL [R1+0x1f8], R4 ;  /* 0x0001f80401007387 */ /* 0x0001e80000100800 */
[----:B------:R-:W-:Y:S04]  /*138f0*/  STL [R1+0x1fc], R6 ;  /* 0x0001fc0601007387 */ /* 0x000fe80000100800 */
[----:B------:R-:W4:Y:S01]  /*13900*/  LDL.LU R24, [R1+0x2b4] ;  /* 0x0002b40001187983 */ /* 0x000f220000300800 */
[----:B0-----:R-:W-:-:S03]  /*13910*/  IMAD R4, R28, UR10, RZ ;  /* 0x0000000a1c047c24 */ /* 0x001fc6000f8e02ff */
[----:B------:R-:W4:Y:S04]  /*13920*/  LDL.LU R23, [R1+0x2b8] ;  /* 0x0002b80001177983 */ /* 0x000f280000300800 */
[----:B------:R0:W-:Y:S04]  /*13930*/  STL [R1+0x200], R4 ;  /* 0x0002000401007387 */ /* 0x0001e80000100800 */
[----:B------:R-:W4:Y:S04]  /*13940*/  LDL.LU R22, [R1+0x2bc] ;  /* 0x0002bc0001167983 */ /* 0x000f280000300800 */
        /* <DEDUP_REMOVED lines=9> */
[----:B0-----:R-:W4:Y:S04]  /*139e0*/  LDL.LU R4, [R1+0x2f4] ;  /* 0x0002f40001047983 */ /* 0x001f280000300800 */
[----:B------:R-:W4:Y:S04]  /*139f0*/  LDL.LU R7, [R1+0x318] ;  /* 0x0003180001077983 */ /* 0x000f280000300800 */
[----:B------:R-:W4:Y:S04]  /*13a00*/  LDL.LU R27, [R1+0x314] ;  /* 0x00031400011b7983 */ /* 0x000f280000300800 */
[----:B------:R-:W4:Y:S01]  /*13a10*/  LDL.LU R28, [R1+0x320] ;  /* 0x00032000011c7983 */ /* 0x000f220000300800 */
[----:B--2---:R-:W-:-:S02]  /*13a20*/  IMAD R6, R5, UR10, RZ ;  /* 0x0000000a05067c24 */ /* 0x004fc4000f8e02ff */
[----:B------:R-:W-:-:S03]  /*13a30*/  IMAD R5, R14, UR10, RZ ;  /* 0x0000000a0e057c24 */ /* 0x000fc6000f8e02ff */
[----:B------:R0:W-:Y:S04]  /*13a40*/  STL [R1+0x204], R6 ;  /* 0x0002040601007387 */ /* 0x0001e80000100800 */
[----:B------:R1:W-:Y:S01]  /*13a50*/  STL [R1+0x208], R5 ;  /* 0x0002080501007387 */ /* 0x0003e20000100800 */
[----:B------:R-:W-:-:S03]  /*13a60*/  IMAD R2, R2, UR10, RZ ;  /* 0x0000000a02027c24 */ /* 0x000fc6000f8e02ff */
[----:B------:R-:W2:Y:S01]  /*13a70*/  LDL.LU R11, [R1+0x33c] ;  /* 0x00033c00010b7983 */ /* 0x000ea20000300800 */
[----:B------:R-:W-:-:S03]  /*13a80*/  IMAD R0, R0, UR10, RZ ;  /* 0x0000000a00007c24 */ /* 0x000fc6000f8e02ff */
[----:B------:R0:W-:Y:S04]  /*13a90*/  STL [R1+0x20c], R2 ;  /* 0x00020c0201007387 */ /* 0x0001e80000100800 */
[----:B------:R-:W2:Y:S04]  /*13aa0*/  LDL.LU R10, [R1+0x338] ;  /* 0x00033800010a7983 */ /* 0x000ea80000300800 */
[----:B------:R0:W-:Y:S04]  /*13ab0*/  STL [R1+0x210], R0 ;  /* 0x0002100001007387 */ /* 0x0001e80000100800 */
[----:B------:R-:W2:Y:S04]  /*13ac0*/  LDL.LU R9, [R1+0x344] ;  /* 0x0003440001097983 */ /* 0x000ea80000300800 */
[----:B------:R-:W2:Y:S04]  /*13ad0*/  LDL.LU R8, [R1+0x384] ;  /* 0x0003840001087983 */ /* 0x000ea80000300800 */
[----:B0-----:R-:W2:Y:S04]  /*13ae0*/  LDL.LU R6, [R1+0x38c] ;  /* 0x00038c0001067983 */ /* 0x001ea80000300800 */
[----:B-1----:R-:W2:Y:S04]  /*13af0*/  LDL.LU R5, [R1+0x388] ;  /* 0x0003880001057983 */ /* 0x002ea80000300800 */
[----:B------:R-:W2:Y:S04]  /*13b00*/  LDL.LU R14, [R1+0x380] ;  /* 0x00038000010e7983 */ /* 0x000ea80000300800 */
[----:B------:R-:W2:Y:S04]  /*13b10*/  LDL.LU R2, [R1+0x39c] ;  /* 0x00039c0001027983 */ /* 0x000ea80000300800 */
[----:B------:R-:W2:Y:S01]  /*13b20*/  LDL.LU R0, [R1+0x398] ;  /* 0x0003980001007983 */ /* 0x000ea20000300800 */
[----:B---3--:R-:W-:-:S05]  /*13b30*/  IMAD R3, R3, UR10, RZ ;  /* 0x0000000a03037c24 */ /* 0x008fca000f8e02ff */
[----:B------:R0:W-:Y:S01]  /*13b40*/  STL [R1+0x214], R3 ;  /* 0x0002140301007387 */ /* 0x0001e20000100800 */
[----:B----4-:R-:W-:-:S03]  /*13b50*/  IMAD R24, R24, UR10, RZ ;  /* 0x0000000a18187c24 */ /* 0x010fc6000f8e02ff */
[----:B0-----:R-:W3:Y:S04]  /*13b60*/  LDL.LU R3, [R1+0x3ac] ;  /* 0x0003ac0001037983 */ /* 0x001ee80000300800 */
[----:B------:R0:W-:Y:S02]  /*13b70*/  STL [R1+0x218], R24 ;  /* 0x0002181801007387 */ /* 0x0001e40000100800 */
[----:B0-----:R-:W-:Y:S02]  /*13b80*/  IMAD R24, R23, UR10, RZ ;  /* 0x0000000a17187c24 */ /* 0x001fe4000f8e02ff */
[----:B------:R-:W-:Y:S02]  /*13b90*/  IMAD R23, R22, UR10, RZ ;  /* 0x0000000a16177c24 */ /* 0x000fe4000f8e02ff */
[----:B------:R-:W-:-:S02]  /*13ba0*/  IMAD R22, R21, UR10, RZ ;  /* 0x0000000a15167c24 */ /* 0x000fc4000f8e02ff */
[----:B------:R-:W-:Y:S01]  /*13bb0*/  IMAD R21, R20, UR10, RZ ;  /* 0x0000000a14157c24 */ /* 0x000fe2000f8e02ff */
[----:B------:R-:W-:Y:S01]  /*13bc0*/  STL [R1+0x21c], R24 ;  /* 0x00021c1801007387 */ /* 0x000fe20000100800 */
[----:B------:R-:W-:Y:S02]  /*13bd0*/  IMAD R20, R19, UR10, RZ ;  /* 0x0000000a13147c24 */ /* 0x000fe4000f8e02ff */
[----:B------:R-:W-:Y:S01]  /*13be0*/  IMAD R19, R18, UR10, RZ ;  /* 0x0000000a12137c24 */ /* 0x000fe2000f8e02ff */
        /* <DEDUP_REMOVED lines=16> */
[----:B------:R-:W-:Y:S04]  /*13cf0*/  STL [R1+0x268], R15 ;  /* 0x0002680f01007387 */ /* 0x000fe80000100800 */
[----:B------:R-:W-:Y:S04]  /*13d00*/  STL [R1+0x26c], R13 ;  /* 0x00026c0d01007387 */ /* 0x000fe80000100800 */
[----:B------:R0:W-:Y:S04]  /*13d10*/  STL [R1+0x270], R12 ;  /* 0x0002700c01007387 */ /* 0x0001e80000100800 */
[----:B------:R1:W-:Y:S01]  /*13d20*/  STL [R1+0x274], R4 ;  /* 0x0002740401007387 */ /* 0x0003e20000100800 */
[----:B0-----:R-:W-:-:S03]  /*13d30*/  IMAD R12, R28, UR10, RZ ;  /* 0x0000000a1c0c7c24 */ /* 0x001fc6000f8e02ff */
[----:B-1----:R-:W4:Y:S04]  /*13d40*/  LDL.LU R4, [R1+0x3cc] ;  /* 0x0003cc0001047983 */ /* 0x002f280000300800 */
[----:B------:R0:W-:Y:S04]  /*13d50*/  STL [R1+0x278], R7 ;  /* 0x0002780701007387 */ /* 0x0001e80000100800 */
[----:B0-----:R-:W4:Y:S04]  /*13d60*/  LDL.LU R7, [R1+0x3c8] ;  /* 0x0003c80001077983 */ /* 0x001f280000300800 */
[----:B------:R2:W-:Y:S04]  /*13d70*/  STL [R1+0x280], R12 ;  /* 0x0002800c01007387 */ /* 0x0005e80000100800 */
[----:B------:R-:W4:Y:S04]  /*13d80*/  LDL.LU R27, [R1+0x3c4] ;  /* 0x0003c400011b7983 */ /* 0x000f280000300800 */
[----:B------:R-:W4:Y:S01]  /*13d90*/  LDL.LU R28, [R1+0x3c0] ;  /* 0x0003c000011c7983 */ /* 0x000f220000300800 */
[----:B--2---:R-:W-:-:S05]  /*13da0*/  IMAD R12, R11, UR10, RZ ;  /* 0x0000000a0b0c7c24 */ /* 0x004fca000f8e02ff */
[----:B------:R-:W-:Y:S01]  /*13db0*/  STL [R1+0x290], R12 ;  /* 0x0002900c01007387 */ /* 0x000fe20000100800 */
[----:B------:R-:W-:Y:S02]  /*13dc0*/  IMAD R11, R10, UR10, RZ ;  /* 0x0000000a0a0b7c24 */ /* 0x000fe4000f8e02ff */
        /* <DEDUP_REMOVED lines=9> */
[----:B------:R0:W-:Y:S04]  /*13e60*/  STL [R1+0x2bc], R5 ;  /* 0x0002bc0501007387 */ /* 0x0001e80000100800 */
[----:B------:R-:W-:Y:S01]  /*13e70*/  STL [R1+0x2c4], R6 ;  /* 0x0002c40601007387 */ /* 0x000fe20000100800 */
[----:B0-----:R-:W-:-:S03]  /*13e80*/  IMAD R5, R0, UR10, RZ ;  /* 0x0000000a00057c24 */ /* 0x001fc6000f8e02ff */
[----:B------:R-:W2:Y:S01]  /*13e90*/  LDL.LU R0, [R1+0x3ec] ;  /* 0x0003ec0001007983 */ /* 0x000ea20000300800 */
[----:B------:R-:W-:-:S05]  /*13ea0*/  IMAD R2, R2, UR10, RZ ;  /* 0x0000000a02027c24 */ /* 0x000fca000f8e02ff */
[----:B------:R3:W-:Y:S04]  /*13eb0*/  STL [R1+0x2c8], R2 ;  /* 0x0002c80201007387 */ /* 0x0007e80000100800 */
[----:B------:R0:W-:Y:S04]  /*13ec0*/  STL [R1+0x2cc], R5 ;  /* 0x0002cc0501007387 */ /* 0x0001e80000100800 */
[----:B------:R-:W2:Y:S01]  /*13ed0*/  LDL.LU R24, [R1+0x3e8] ;  /* 0x0003e80001187983 */ /* 0x000ea20000300800 */
[----:B---3--:R-:W-:-:S03]  /*13ee0*/  IMAD R2, R3, UR10, RZ ;  /* 0x0000000a03027c24 */ /* 0x008fc6000f8e02ff */
[----:B------:R-:W3:Y:S04]  /*13ef0*/  LDL.LU R23, [R1+0x3e4] ;  /* 0x0003e40001177983 */ /* 0x000ee80000300800 */
[----:B------:R1:W-:Y:S04]  /*13f00*/  STL [R1+0x2d0], R2 ;  /* 0x0002d00201007387 */ /* 0x0003e80000100800 */
        /* <DEDUP_REMOVED lines=10> */
[----:B0-----:R-:W3:Y:S04]  /*13fb0*/  LDL.LU R5, [R1+0x3a8] ;  /* 0x0003a80001057983 */ /* 0x001ee80000300800 */
[----:B------:R-:W3:Y:S04]  /*13fc0*/  LDL.LU R14, [R1+0x3a4] ;  /* 0x0003a400010e7983 */ /* 0x000ee80000300800 */
[----:B-1----:R-:W3:Y:S04]  /*13fd0*/  LDL.LU R2, [R1+0x3a0] ;  /* 0x0003a00001027983 */ /* 0x002ee80000300800 */
[----:B------:R-:W3:Y:S01]  /*13fe0*/  LDL.LU R3, [R1+0x394] ;  /* 0x0003940001037983 */ /* 0x000ee20000300800 */
[----:B----4-:R-:W-:-:S05]  /*13ff0*/  IMAD R4, R4, UR10, RZ ;  /* 0x0000000a04047c24 */ /* 0x010fca000f8e02ff */
[----:B------:R0:W-:Y:S01]  /*14000*/  STL [R1+0x2d4], R4 ;  /* 0x0002d40401007387 */ /* 0x0001e20000100800 */
[----:B------:R-:W-:-:S05]  /*14010*/  IMAD R7, R7, UR10, RZ ;  /* 0x0000000a07077c24 */ /* 0x000fca000f8e02ff */
[----:B------:R-:W-:Y:S01]  /*14020*/  STL [R1+0x2d8], R7 ;  /* 0x0002d80701007387 */ /* 0x000fe20000100800 */
[----:B------:R-:W-:-:S03]  /*14030*/  IMAD R6, R27, UR10, RZ ;  /* 0x0000000a1b067c24 */ /* 0x000fc6000f8e02ff */
[----:B------:R-:W4:Y:S01]  /*14040*/  LDL.LU R11, [R1+0x390] ;  /* 0x00039000010b7983 */ /* 0x000f220000300800 */
[----:B0-----:R-:W-:-:S03]  /*14050*/  IMAD R4, R28, UR10, RZ ;  /* 0x0000000a1c047c24 */ /* 0x001fc6000f8e02ff */
[----:B------:R0:W-:Y:S04]  /*14060*/  STL [R1+0x2e8], R6 ;  /* 0x0002e80601007387 */ /* 0x0001e80000100800 */
[----:B------:R-:W4:Y:S04]  /*14070*/  LDL.LU R10, [R1+0x37c] ;  /* 0x00037c00010a7983 */ /* 0x000f280000300800 */
[----:B------:R1:W-:Y:S04]  /*14080*/  STL [R1+0x2f4], R4 ;  /* 0x0002f40401007387 */ /* 0x0003e80000100800 */
[----:B------:R-:W4:Y:S04]  /*14090*/  LDL.LU R9, [R1+0x378] ;  /* 0x0003780001097983 */ /* 0x000f280000300800 */
[----:B------:R-:W4:Y:S04]  /*140a0*/  LDL.LU R8, [R1+0x374] ;  /* 0x0003740001087983 */ /* 0x000f280000300800 */
[----:B0-----:R-:W4:Y:S04]  /*140b0*/  LDL.LU R6, [R1+0x370] ;  /* 0x0003700001067983 */ /* 0x001f280000300800 */
[----:B-1----:R-:W4:Y:S04]  /*140c0*/  LDL.LU R4, [R1+0x36c] ;  /* 0x00036c0001047983 */ /* 0x002f280000300800 */
[----:B------:R-:W4:Y:S04]  /*140d0*/  LDL.LU R7, [R1+0x368] ;  /* 0x0003680001077983 */ /* 0x000f280000300800 */
[----:B------:R-:W4:Y:S04]  /*140e0*/  LDL.LU R27, [R1+0x364] ;  /* 0x00036400011b7983 */ /* 0x000f280000300800 */
[----:B------:R-:W4:Y:S01]  /*140f0*/  LDL.LU R28, [R1+0x360] ;  /* 0x00036000011c7983 */ /* 0x000f220000300800 */
[----:B--2---:R-:W-:-:S05]  /*14100*/  IMAD R0, R0, UR10, RZ ;  /* 0x0000000a00007c24 */ /* 0x004fca000f8e02ff */
[----:B------:R0:W-:Y:S04]  /*14110*/  STL [R1+0x2f8], R0 ;  /* 0x0002f80001007387 */ /* 0x0001e80000100800 */
[----:B0-----:R-:W2:Y:S01]  /*14120*/  LDL.LU R0, [R1+0x35c] ;  /* 0x00035c0001007983 */ /* 0x001ea20000300800 */
[----:B------:R-:W-:-:S05]  /*14130*/  IMAD R24, R24, UR10, RZ ;  /* 0x0000000a18187c24 */ /* 0x000fca000f8e02ff */
[----:B------:R3:W-:Y:S02]  /*14140*/  STL [R1+0x2fc], R24 ;  /* 0x0002fc1801007387 */ /* 0x0007e40000100800 */
[----:B---3--:R-:W-:Y:S02]  /*14150*/  IMAD R24, R23, UR10, RZ ;  /* 0x0000000a17187c24 */ /* 0x008fe4000f8e02ff */
[----:B------:R-:W-:Y:S02]  /*14160*/  IMAD R23, R22, UR10, RZ ;  /* 0x0000000a16177c24 */ /* 0x000fe4000f8e02ff */
[----:B------:R-:W-:Y:S02]  /*14170*/  IMAD R22, R21, UR10, RZ ;  /* 0x0000000a15167c24 */ /* 0x000fe4000f8e02ff */
[----:B------:R-:W-:Y:S01]  /*14180*/  IMAD R21, R20, UR10, RZ ;  /* 0x0000000a14157c24 */ /* 0x000fe2000f8e02ff */
[----:B------:R-:W-:Y:S01]  /*14190*/  STL [R1+0x314], R24 ;  /* 0x0003141801007387 */ /* 0x000fe20000100800 */
[----:B------:R-:W-:-:S02]  /*141a0*/  IMAD R20, R19, UR10, RZ ;  /* 0x0000000a13147c24 */ /* 0x000fc4000f8e02ff */
        /* <DEDUP_REMOVED lines=18> */
[----:B------:R-:W-:Y:S01]  /*142d0*/  STL [R1+0x39c], R13 ;  /* 0x00039c0d01007387 */ /* 0x000fe20000100800 */
[----:B0-----:R-:W-:-:S03]  /*142e0*/  IMAD R12, R2, UR10, RZ ;  /* 0x0000000a020c7c24 */ /* 0x001fc6000f8e02ff */
[----:B------:R0:W-:Y:S01]  /*142f0*/  STL [R1+0x3a4], R5 ;  /* 0x0003a40501007387 */ /* 0x0001e20000100800 */
[----:B------:R-:W-:-:S03]  /*14300*/  IMAD R2, R3, UR10, RZ ;  /* 0x0000000a03027c24 */ /* 0x000fc6000f8e02ff */
[----:B0-----:R-:W3:Y:S04]  /*14310*/  LDL.LU R5, [R1+0x358] ;  /* 0x0003580001057983 */ /* 0x001ee80000300800 */
[----:B------:R4:W-:Y:S04]  /*14320*/  STL [R1+0x3a0], R12 ;  /* 0x0003a00c01007387 */ /* 0x0009e80000100800 */
[----:B------:R-:W3:Y:S04]  /*14330*/  LDL.LU R14, [R1+0x354] ;  /* 0x00035400010e7983 */ /* 0x000ee80000300800 */
[----:B------:R0:W-:Y:S01]  /*14340*/  STL [R1+0x394], R2 ;  /* 0x0003940201007387 */ /* 0x0001e20000100800 */
[----:B----4-:R-:W-:-:S03]  /*14350*/  IMAD R12, R11, UR10, RZ ;  /* 0x0000000a0b0c7c24 */ /* 0x010fc6000f8e02ff */
[----:B0-----:R-:W4:Y:S01]  /*14360*/  LDL.LU R2, [R1+0x350] ;  /* 0x0003500001027983 */ /* 0x001f220000300800 */
[----:B------:R-:W-:-:S03]  /*14370*/  IMAD R11, R10, UR10, RZ ;  /* 0x0000000a0a0b7c24 */ /* 0x000fc6000f8e02ff */
[----:B------:R-:W4:Y:S01]  /*14380*/  LDL.LU R3, [R1+0x34c] ;  /* 0x00034c0001037983 */ /* 0x000f220000300800 */
        /* <DEDUP_REMOVED lines=12> */
[----:B------:R1:W-:Y:S01]  /*14450*/  STL [R1+0x368], R4 ;  /* 0x0003680401007387 */ /* 0x0003e20000100800 */
[----:B0-----:R-:W-:-:S03]  /*14460*/  IMAD R6, R28, UR10, RZ ;  /* 0x0000000a1c067c24 */ /* 0x001fc6000f8e02ff */
[----:B-1----:R-:W4:Y:S04]  /*14470*/  LDL.LU R4, [R1+0x348] ;  /* 0x0003480001047983 */ /* 0x002f280000300800 */
[----:B------:R0:W-:Y:S04]  /*14480*/  STL [R1+0x364], R7 ;  /* 0x0003640701007387 */ /* 0x0001e80000100800 */
[----:B------:R-:W-:Y:S04]  /*14490*/  STL [R1+0x360], R6 ;  /* 0x0003600601007387 */ /* 0x000fe80000100800 */
[----:B------:R-:W4:Y:S04]  /*144a0*/  LDL.LU R24, [R1+0x340] ;  /* 0x0003400001187983 */ /* 0x000f280000300800 */
        /* <DEDUP_REMOVED lines=16> */
[----:B-1----:R-:W2:Y:S01]  /*145b0*/  LDL.LU R0, [R1+0x2e0] ;  /* 0x0002e00001007983 */ /* 0x002ea20000300800 */
[----:B---3--:R-:W-:-:S02]  /*145c0*/  IMAD R8, R5, UR10, RZ ;  /* 0x0000000a05087c24 */ /* 0x008fc4000f8e02ff */
[----:B------:R-:W-:-:S03]  /*145d0*/  IMAD R6, R14, UR10, RZ ;  /* 0x0000000a0e067c24 */ /* 0x000fc6000f8e02ff */
[----:B------:R0:W-:Y:S04]  /*145e0*/  STL [R1+0x358], R8 ;  /* 0x0003580801007387 */ /* 0x0001e80000100800 */
[----:B------:R1:W-:Y:S04]  /*145f0*/  STL [R1+0x354], R6 ;  /* 0x0003540601007387 */ /* 0x0003e80000100800 */
[----:B------:R-:W3:Y:S01]  /*14600*/  LDL.LU R11, [R1+0x2dc] ;  /* 0x0002dc00010b7983 */ /* 0x000ee20000300800 */
[----:B----4-:R-:W-:Y:S02]  /*14610*/  IMAD R5, R2, UR10, RZ ;  /* 0x0000000a02057c24 */ /* 0x010fe4000f8e02ff */
[----:B------:R-:W-:-:S03]  /*14620*/  IMAD R2, R3, UR10, RZ ;  /* 0x0000000a03027c24 */ /* 0x000fc6000f8e02ff */
[----:B------:R4:W-:Y:S04]  /*14630*/  STL [R1+0x350], R5 ;  /* 0x0003500501007387 */ /* 0x0009e80000100800 */
[----:B------:R-:W3:Y:S04]  /*14640*/  LDL.LU R10, [R1+0x2c0] ;  /* 0x0002c000010a7983 */ /* 0x000ee80000300800 */
[----:B------:R1:W-:Y:S04]  /*14650*/  STL [R1+0x34c], R2 ;  /* 0x00034c0201007387 */ /* 0x0003e80000100800 */
[----:B------:R-:W3:Y:S04]  /*14660*/  LDL.LU R9, [R1+0x2ac] ;  /* 0x0002ac0001097983 */ /* 0x000ee80000300800 */
[----:B0-----:R-:W3:Y:S04]  /*14670*/  LDL.LU R8, [R1+0x2a8] ;  /* 0x0002a80001087983 */ /* 0x001ee80000300800 */
[----:B-1----:R-:W3:Y:S04]  /*14680*/  LDL.LU R6, [R1+0x2a4] ;  /* 0x0002a40001067983 */ /* 0x002ee80000300800 */
[----:B----4-:R-:W4:Y:S04]  /*14690*/  LDL.LU R5, [R1+0x2a0] ;  /* 0x0002a00001057983 */ /* 0x010f280000300800 */
[----:B------:R-:W4:Y:S04]  /*146a0*/  LDL.LU R14, [R1+0x29c] ;  /* 0x00029c00010e7983 */ /* 0x000f280000300800 */
[----:B------:R-:W4:Y:S04]  /*146b0*/  LDL.LU R2, [R1+0x294] ;  /* 0x0002940001027983 */ /* 0x000f280000300800 */
[----:B------:R-:W4:Y:S01]  /*146c0*/  LDL.LU R3, [R1+0x28c] ;  /* 0x00028c0001037983 */ /* 0x000f220000300800 */
[----:B------:R-:W-:-:S05]  /*146d0*/  IMAD R4, R4, UR10, RZ ;  /* 0x0000000a04047c24 */ /* 0x000fca000f8e02ff */
[----:B------:R0:W-:Y:S01]  /*146e0*/  STL [R1+0x348], R4 ;  /* 0x0003480401007387 */ /* 0x0001e20000100800 */
[----:B------:R-:W-:-:S03]  /*146f0*/  IMAD R24, R24, UR10, RZ ;  /* 0x0000000a18187c24 */ /* 0x000fc6000f8e02ff */
        /* <DEDUP_REMOVED lines=26> */
[----:B------:R-:W-:Y:S01]  /*148a0*/  STL [R1+0x2f0], R13 ;  /* 0x0002f00d01007387 */ /* 0x000fe20000100800 */
[----:B0-----:R-:W-:-:S03]  /*148b0*/  IMAD R12, R28, UR10, RZ ;  /* 0x0000000a1c0c7c24 */ /* 0x001fc6000f8e02ff */
[----:B------:R0:W-:Y:S01]  /*148c0*/  STL [R1+0x2ec], R7 ;  /* 0x0002ec0701007387 */ /* 0x0001e20000100800 */
[----:B------:R-:W-:-:S03]  /*148d0*/  IMAD R0, R0, UR10, RZ ;  /* 0x0000000a00007c24 */ /* 0x000fc6000f8e02ff */
[----:B0-----:R-:W2:Y:S04]  /*148e0*/  LDL.LU R7, [R1+0x284] ;  /* 0x0002840001077983 */ /* 0x001ea80000300800 */
[----:B------:R-:W-:Y:S04]  /*148f0*/  STL [R1+0x2e4], R12 ;  /* 0x0002e40c01007387 */ /* 0x000fe80000100800 */
[----:B------:R-:W2:Y:S04]  /*14900*/  LDL.LU R27, [R1+0x27c] ;  /* 0x00027c00011b7983 */ /* 0x000ea80000300800 */
[----:B------:R0:W-:Y:S04]  /*14910*/  STL [R1+0x2e0], R0 ;  /* 0x0002e00001007387 */ /* 0x0001e80000100800 */
[----:B------:R-:W2:Y:S04]  /*14920*/  LDL.LU R28, [R1+0x25c] ;  /* 0x00025c00011c7983 */ /* 0x000ea80000300800 */
[----:B0-----:R-:W2:Y:S01]  /*14930*/  LDL.LU R0, [R1+0x258] ;  /* 0x0002580001007983 */ /* 0x001ea20000300800 */
[----:B---3--:R-:W-:-:S05]  /*14940*/  IMAD R12, R11, UR10, RZ ;  /* 0x0000000a0b0c7c24 */ /* 0x008fca000f8e02ff */
        /* <DEDUP_REMOVED lines=8> */
[----:B----4-:R-:W-:-:S03]  /*149d0*/  IMAD R5, R5, UR10, RZ ;  /* 0x0000000a05057c24 */ /* 0x010fc6000f8e02ff */
[----:B------:R-:W-:Y:S01]  /*149e0*/  STL [R1+0x2a4], R8 ;  /* 0x0002a40801007387 */ /* 0x000fe20000100800 */
[----:B------:R-:W-:-:S03]  /*149f0*/  IMAD R6, R14, UR10, RZ ;  /* 0x0000000a0e067c24 */ /* 0x000fc6000f8e02ff */
[----:B------:R0:W-:Y:S01]  /*14a00*/  STL [R1+0x2a0], R5 ;  /* 0x0002a00501007387 */ /* 0x0001e20000100800 */
[----:B------:R-:W-:-:S03]  /*14a10*/  IMAD R2, R2, UR10, RZ ;  /* 0x0000000a02027c24 */ /* 0x000fc6000f8e02ff */
[----:B------:R-:W-:Y:S01]  /*14a20*/  STL [R1+0x29c], R6 ;  /* 0x00029c0601007387 */ /* 0x000fe20000100800 */
[----:B0-----:R-:W-:-:S03]  /*14a30*/  IMAD R5, R3, UR10, RZ ;  /* 0x0000000a03057c24 */ /* 0x001fc6000f8e02ff */
[----:B------:R-:W3:Y:S04]  /*14a40*/  LDL.LU R3, [R1+0x250] ;  /* 0x0002500001037983 */ /* 0x000ee80000300800 */
[----:B------:R0:W-:Y:S04]  /*14a50*/  STL [R1+0x294], R2 ;  /* 0x0002940201007387 */ /* 0x0001e80000100800 */
[----:B------:R1:W-:Y:S04]  /*14a60*/  STL [R1+0x28c], R5 ;  /* 0x00028c0501007387 */ /* 0x0003e80000100800 */
        /* <DEDUP_REMOVED lines=14> */
[----:B-1----:R-:W4:Y:S04]  /*14b50*/  LDL.LU R5, [R1+0x1e0] ;  /* 0x0001e00001057983 */ /* 0x002f280000300800 */
[----:B------:R-:W4:Y:S04]  /*14b60*/  LDL.LU R14, [R1+0x1dc] ;  /* 0x0001dc00010e7983 */ /* 0x000f280000300800 */
[----:B0-----:R-:W4:Y:S04]  /*14b70*/  LDL.LU R2, [R1+0x1d8] ;  /* 0x0001d80001027983 */ /* 0x001f280000300800 */
[----:B------:R-:W4:Y:S01]  /*14b80*/  LDL.LU R4, [R1+0x1d4] ;  /* 0x0001d40001047983 */ /* 0x000f220000300800 */
[----:B--2---:R-:W-:-:S02]  /*14b90*/  IMAD R8, R7, UR10, RZ ;  /* 0x0000000a07087c24 */ /* 0x004fc4000f8e02ff */
[----:B------:R-:W-:-:S03]  /*14ba0*/  IMAD R7, R27, UR10, RZ ;  /* 0x0000000a1b077c24 */ /* 0x000fc6000f8e02ff */
[----:B------:R0:W-:Y:S04]  /*14bb0*/  STL [R1+0x284], R8 ;  /* 0x0002840801007387 */ /* 0x0001e80000100800 */
[----:B------:R-:W-:Y:S01]  /*14bc0*/  STL [R1+0x27c], R7 ;  /* 0x00027c0701007387 */ /* 0x000fe20000100800 */
[----:B------:R-:W-:-:S03]  /*14bd0*/  IMAD R6, R28, UR10, RZ ;  /* 0x0000000a1c067c24 */ /* 0x000fc6000f8e02ff */
[----:B------:R-:W2:Y:S01]  /*14be0*/  LDL.LU R11, [R1+0x1d0] ;  /* 0x0001d000010b7983 */ /* 0x000ea20000300800 */
[----:B------:R-:W-:-:S03]  /*14bf0*/  IMAD R0, R0, UR10, RZ ;  /* 0x0000000a00007c24 */ /* 0x000fc6000f8e02ff */
[----:B------:R1:W-:Y:S04]  /*14c00*/  STL [R1+0x25c], R6 ;  /* 0x00025c0601007387 */ /* 0x0003e80000100800 */
[----:B------:R-:W2:Y:S04]  /*14c10*/  LDL.LU R10, [R1+0x1cc] ;  /* 0x0001cc00010a7983 */ /* 0x000ea80000300800 */
[----:B------:R1:W-:Y:S04]  /*14c20*/  STL [R1+0x258], R0 ;  /* 0x0002580001007387 */ /* 0x0003e80000100800 */
[----:B------:R-:W2:Y:S04]  /*14c30*/  LDL.LU R9, [R1+0x1c8] ;  /* 0x0001c80001097983 */ /* 0x000ea80000300800 */
[----:B0-----:R-:W2:Y:S04]  /*14c40*/  LDL.LU R8, [R1+0x1c4] ;  /* 0x0001c40001087983 */ /* 0x001ea80000300800 */
[----:B-1----:R-:W2:Y:S04]  /*14c50*/  LDL.LU R6, [R1+0x1c0] ;  /* 0x0001c00001067983 */ /* 0x002ea80000300800 */
[----:B------:R-:W2:Y:S04]  /*14c60*/  LDL.LU R7, [R1+0x1bc] ;  /* 0x0001bc0001077983 */ /* 0x000ea80000300800 */
        /* <DEDUP_REMOVED lines=36> */
[----:B0-----:R-:W4:Y:S04]  /*14eb0*/  LDL.LU R5, [R1+0x1a4] ;  /* 0x0001a40001057983 */ /* 0x001f280000300800 */
[----:B------:R-:W-:Y:S04]  /*14ec0*/  STL [R1+0x1d8], R12 ;  /* 0x0001d80c01007387 */ /* 0x000fe80000100800 */
[----:B------:R-:W4:Y:S04]  /*14ed0*/  LDL.LU R14, [R1+0x1a0] ;  /* 0x0001a000010e7983 */ /* 0x000f280000300800 */
[----:B------:R0:W-:Y:S04]  /*14ee0*/  STL [R1+0x1d4], R2 ;  /* 0x0001d40201007387 */ /* 0x0001e80000100800 */
[----:B0-----:R-:W4:Y:S04]  /*14ef0*/  LDL.LU R2, [R1+0x19c] ;  /* 0x00019c0001027983 */ /* 0x001f280000300800 */
        /* <DEDUP_REMOVED lines=13> */
[----:B------:R0:W-:Y:S04]  /*14fd0*/  STL [R1+0x1bc], R6 ;  /* 0x0001bc0601007387 */ /* 0x0001e80000100800 */
[----:B------:R-:W-:Y:S01]  /*14fe0*/  STL [R1+0x1b8], R8 ;  /* 0x0001b80801007387 */ /* 0x000fe20000100800 */
[----:B0-----:R-:W-:-:S03]  /*14ff0*/  IMAD R6, R0, UR10, RZ ;  /* 0x0000000a00067c24 */ /* 0x001fc6000f8e02ff */
[----:B------:R-:W2:Y:S01]  /*15000*/  LDL.LU R0, [R1+0x194] ;  /* 0x0001940001007983 */ /* 0x000ea20000300800 */
[----:B------:R-:W-:-:S05]  /*15010*/  IMAD R7, R28, UR10, RZ ;  /* 0x0000000a1c077c24 */ /* 0x000fca000f8e02ff */
[----:B------:R0:W-:Y:S04]  /*15020*/  STL [R1+0x1b4], R7 ;  /* 0x0001b40701007387 */ /* 0x0001e80000100800 */
[----:B------:R-:W-:Y:S04]  /*15030*/  STL [R1+0x1ac], R6 ;  /* 0x0001ac0601007387 */ /* 0x000fe80000100800 */
[----:B------:R-:W2:Y:S04]  /*15040*/  LDL.LU R24, [R1+0x190] ;  /* 0x0001900001187983 */ /* 0x000ea80000300800 */
[----:B------:R-:W2:Y:S01]  /*15050*/  LDL.LU R23, [R1+0x18c] ;  /* 0x00018c0001177983 */ /* 0x000ea20000300800 */
[----:B---3--:R-:W-:-:S05]  /*15060*/  IMAD R3, R3, UR10, RZ ;  /* 0x0000000a03037c24 */ /* 0x008fca000f8e02ff */
        /* <DEDUP_REMOVED lines=13> */
[----:B------:R-:W3:Y:S04]  /*15140*/  LDL.LU R28, [R1+0x12c] ;  /* 0x00012c00011c7983 */ /* 0x000ee80000300800 */
[----:B-1----:R-:W3:Y:S01]  /*15150*/  LDL.LU R3, [R1+0x128] ;  /* 0x0001280001037983 */ /* 0x002ee20000300800 */
[----:B----4-:R-:W-:-:S02]  /*15160*/  IMAD R8, R5, UR10, RZ ;  /* 0x0000000a05087c24 */ /* 0x010fc4000f8e02ff */
[----:B------:R-:W-:-:S03]  /*15170*/  IMAD R6, R14, UR10, RZ ;  /* 0x0000000a0e067c24 */ /* 0x000fc6000f8e02ff */
[----:B------:R0:W-:Y:S04]  /*15180*/  STL [R1+0x1a4], R8 ;  /* 0x0001a40801007387 */ /* 0x0001e80000100800 */
[----:B------:R1:W-:Y:S04]  /*15190*/  STL [R1+0x1a0], R6 ;  /* 0x0001a00601007387 */ /* 0x0003e80000100800 */
[----:B------:R-:W4:Y:S01]  /*151a0*/  LDL.LU R11, [R1+0x124] ;  /* 0x00012400010b7983 */ /* 0x000f220000300800 */
[----:B------:R-:W-:Y:S02]  /*151b0*/  IMAD R5, R2, UR10, RZ ;  /* 0x0000000a02057c24 */ /* 0x000fe4000f8e02ff */
[----:B------:R-:W-:-:S03]  /*151c0*/  IMAD R2, R4, UR10, RZ ;  /* 0x0000000a04027c24 */ /* 0x000fc6000f8e02ff */
[----:B------:R0:W-:Y:S04]  /*151d0*/  STL [R1+0x19c], R5 ;  /* 0x00019c0501007387 */ /* 0x0001e80000100800 */
[----:B------:R-:W4:Y:S04]  /*151e0*/  LDL.LU R10, [R1+0x120] ;  /* 0x00012000010a7983 */ /* 0x000f280000300800 */
[----:B------:R1:W-:Y:S04]  /*151f0*/  STL [R1+0x198], R2 ;  /* 0x0001980201007387 */ /* 0x0003e80000100800 */
[----:B------:R-:W4:Y:S04]  /*15200*/  LDL.LU R9, [R1+0x11c] ;  /* 0x00011c0001097983 */ /* 0x000f280000300800 */
[----:B0-----:R-:W4:Y:S04]  /*15210*/  LDL.LU R8, [R1+0x114] ;  /* 0x0001140001087983 */ /* 0x001f280000300800 */
[----:B-1----:R-:W4:Y:S04]  /*15220*/  LDL.LU R6, [R1+0x100] ;  /* 0x0001000001067983 */ /* 0x002f280000300800 */
[----:B------:R-:W4:Y:S04]  /*15230*/  LDL.LU R5, [R1+0xfc] ;  /* 0x0000fc0001057983 */ /* 0x000f280000300800 */
        /* <DEDUP_REMOVED lines=8> */
[----:B0-----:R-:W-:Y:S02]  /*152c0*/  IMAD R24, R23, UR10, RZ ;  /* 0x0000000a17187c24 */ /* 0x001fe4000f8e02ff */
[----:B---3--:R-:W-:-:S03]  /*152d0*/  IMAD R23, R22, UR10, RZ ;  /* 0x0000000a16177c24 */ /* 0x008fc6000f8e02ff */
        /* <DEDUP_REMOVED lines=26> */
[----:B0-----:R-:W3:Y:S04]  /*15480*/  LDL.LU R7, [R1+0xe8] ;  /* 0x0000e80001077983 */ /* 0x001ee80000300800 */
[----:B------:R-:W-:Y:S04]  /*15490*/  STL [R1+0x12c], R12 ;  /* 0x00012c0c01007387 */ /* 0x000fe80000100800 */
[----:B------:R-:W3:Y:S04]  /*154a0*/  LDL.LU R27, [R1+0xe4] ;  /* 0x0000e400011b7983 */ /* 0x000ee80000300800 */
[----:B------:R0:W-:Y:S04]  /*154b0*/  STL [R1+0x128], R3 ;  /* 0x0001280301007387 */ /* 0x0001e80000100800 */
[----:B------:R-:W3:Y:S04]  /*154c0*/  LDL.LU R28, [R1+0xe0] ;  /* 0x0000e000011c7983 */ /* 0x000ee80000300800 */
[----:B0-----:R-:W3:Y:S01]  /*154d0*/  LDL.LU R3, [R1+0xd8] ;  /* 0x0000d80001037983 */ /* 0x001ee20000300800 */
[----:B----4-:R-:W-:-:S05]  /*154e0*/  IMAD R13, R11, UR10, RZ ;  /* 0x0000000a0b0d7c24 */ /* 0x010fca000f8e02ff */
[----:B------:R0:W-:Y:S01]  /*154f0*/  STL [R1+0x124], R13 ;  /* 0x0001240d01007387 */ /* 0x0001e20000100800 */
[----:B------:R-:W-:Y:S02]  /*15500*/  IMAD R12, R10, UR10, RZ ;  /* 0x0000000a0a0c7c24 */ /* 0x000fe4000f8e02ff */
[----:B------:R-:W-:-:S03]  /*15510*/  IMAD R11, R9, UR10, RZ ;  /* 0x0000000a090b7c24 */ /* 0x000fc6000f8e02ff */
[----:B------:R1:W-:Y:S01]  /*15520*/  STL [R1+0x120], R12 ;  /* 0x0001200c01007387 */ /* 0x0003e20000100800 */
[----:B------:R-:W-:-:S03]  /*15530*/  IMAD R10, R8, UR10, RZ ;  /* 0x0000000a080a7c24 */ /* 0x000fc6000f8e02ff */
[----:B------:R4:W-:Y:S01]  /*15540*/  STL [R1+0x11c], R11 ;  /* 0x00011c0b01007387 */ /* 0x0009e20000100800 */
        /* <DEDUP_REMOVED lines=9> */
[----:B------:R-:W3:Y:S04]  /*155e0*/  LDL.LU R2, [R1+0xcc] ;  /* 0x0000cc0001027983 */ /* 0x000ee80000300800 */
[----:B------:R-:W-:Y:S04]  /*155f0*/  STL [R1+0xf4], R5 ;  /* 0x0000f40501007387 */ /* 0x000fe80000100800 */
[----:B------:R-:W-:Y:S04]  /*15600*/  STL [R1+0xf0], R4 ;  /* 0x0000f00401007387 */ /* 0x000fe80000100800 */
[----:B------:R-:W3:Y:S04]  /*15610*/  LDL.LU R24, [R1+0xbc] ;  /* 0x0000bc0001187983 */ /* 0x000ee80000300800 */
[----:B------:R-:W3:Y:S01]  /*15620*/  LDL.LU R23, [R1+0xb4] ;  /* 0x0000b40001177983 */ /* 0x000ee20000300800 */
[----:B--2---:R-:W-:-:S05]  /*15630*/  IMAD R0, R0, UR10, RZ ;  /* 0x0000000a00007c24 */ /* 0x004fca000f8e02ff */
        /* <DEDUP_REMOVED lines=10> */
[----:B-1----:R-:W3:Y:S04]  /*156e0*/  LDL.LU R12, [R1+0x64] ;  /* 0x00006400010c7983 */ /* 0x002ee80000300800 */
[----:B----4-:R-:W4:Y:S04]  /*156f0*/  LDL.LU R11, [R1+0x60] ;  /* 0x00006000010b7983 */ /* 0x010f280000300800 */
[----:B------:R-:W4:Y:S04]  /*15700*/  LDL.LU R10, [R1+0x5c] ;  /* 0x00005c00010a7983 */ /* 0x000f280000300800 */
[----:B------:R-:W4:Y:S04]  /*15710*/  LDL.LU R9, [R1+0x58] ;  /* 0x0000580001097983 */ /* 0x000f280000300800 */
[----:B--2---:R-:W2:Y:S01]  /*15720*/  LDL.LU R0, [R1+0x54] ;  /* 0x0000540001007983 */ /* 0x004ea20000300800 */
[----:B---3--:R-:W-:-:S02]  /*15730*/  IMAD R6, R7, UR10, RZ ;  /* 0x0000000a07067c24 */ /* 0x008fc4000f8e02ff */
[----:B------:R-:W-:-:S03]  /*15740*/  IMAD R5, R27, UR10, RZ ;  /* 0x0000000a1b057c24 */ /* 0x000fc6000f8e02ff */
[----:B------:R0:W-:Y:S04]  /*15750*/  STL [R1+0xe8], R6 ;  /* 0x0000e80601007387 */ /* 0x0001e80000100800 */
[----:B------:R1:W-:Y:S01]  /*15760*/  STL [R1+0xe4], R5 ;  /* 0x0000e40501007387 */ /* 0x0003e20000100800 */
[----:B------:R-:W-:-:S03]  /*15770*/  IMAD R4, R28, UR10, RZ ;  /* 0x0000000a1c047c24 */ /* 0x000fc6000f8e02ff */
[----:B------:R-:W3:Y:S01]  /*15780*/  LDL.LU R8, [R1+0x4c] ;  /* 0x00004c0001087983 */ /* 0x000ee20000300800 */
[----:B------:R-:W-:-:S03]  /*15790*/  IMAD R3, R3, UR10, RZ ;  /* 0x0000000a03037c24 */ /* 0x000fc6000f8e02ff */
[----:B------:R1:W-:Y:S04]  /*157a0*/  STL [R1+0xe0], R4 ;  /* 0x0000e00401007387 */ /* 0x0003e80000100800 */
[----:B0-----:R-:W3:Y:S04]  /*157b0*/  LDL.LU R6, [R1+0x44] ;  /* 0x0000440001067983 */ /* 0x001ee80000300800 */
[----:B------:R0:W-:Y:S04]  /*157c0*/  STL [R1+0xd8], R3 ;  /* 0x0000d80301007387 */ /* 0x0001e80000100800 */
[----:B-1----:R-:W3:Y:S04]  /*157d0*/  LDL.LU R5, [R1+0x3c] ;  /* 0x00003c0001057983 */ /* 0x002ee80000300800 */
[----:B------:R-:W3:Y:S04]  /*157e0*/  LDL.LU R14, [R1+0x34] ;  /* 0x00003400010e7983 */ /* 0x000ee80000300800 */
[----:B------:R-:W3:Y:S04]  /*157f0*/  LDL.LU R4, [R1+0x30] ;  /* 0x0000300001047983 */ /* 0x000ee80000300800 */
[----:B------:R-:W3:Y:S04]  /*15800*/  LDL.LU R7, [R1+0x24] ;  /* 0x0000240001077983 */ /* 0x000ee80000300800 */
[----:B------:R-:W3:Y:S04]  /*15810*/  LDL.LU R27, [R1+0x1c] ;  /* 0x00001c00011b7983 */ /* 0x000ee80000300800 */
[----:B------:R-:W3:Y:S04]  /*15820*/  LDL.LU R28, [R1+0x14] ;  /* 0x00001400011c7983 */ /* 0x000ee80000300800 */
[----:B0-----:R-:W3:Y:S01]  /*15830*/  LDL.LU R3, [R1+0x10] ;  /* 0x0000100001037983 */ /* 0x001ee20000300800 */
[----:B------:R-:W-:-:S05]  /*15840*/  IMAD R2, R2, UR10, RZ ;  /* 0x0000000a02027c24 */ /* 0x000fca000f8e02ff */
[----:B------:R0:W-:Y:S01]  /*15850*/  STL [R1+0xcc], R2 ;  /* 0x0000cc0201007387 */ /* 0x0001e20000100800 */
[----:B------:R-:W-:-:S03]  /*15860*/  IMAD R24, R24, UR10, RZ ;  /* 0x0000000a18187c24 */ /* 0x000fc6000f8e02ff */
[----:B0-----:R-:W3:Y:S01]  /*15870*/  LDL.LU R2, [R1] ;  /* 0x0000000001027983 */ /* 0x001ee20000300800 */
[----:B------:R-:W-:-:S03]  /*15880*/  IMAD R23, R23, UR10, RZ ;  /* 0x0000000a17177c24 */ /* 0x000fc6000f8e02ff */
[----:B------:R0:W-:Y:S04]  /*15890*/  STL [R1+0xbc], R24 ;  /* 0x0000bc1801007387 */ /* 0x0001e80000100800 */
[----:B0-----:R-:W3:Y:S04]  /*158a0*/  LDL.LU R24, [R1+0x1648] ;  /* 0x0016480001187983 */ /* 0x001ee80000300800 */
[----:B------:R0:W-:Y:S04]  /*158b0*/  STL [R1+0xb4], R23 ;  /* 0x0000b41701007387 */ /* 0x0001e80000100800 */
[----:B0-----:R-:W3:Y:S01]  /*158c0*/  LDL.LU R23, [R1+0x1644] ;  /* 0x0016440001177983 */ /* 0x001ee20000300800 */
[----:B------:R-:W-:-:S02]  /*158d0*/  IMAD R22, R22, UR10, RZ ;  /* 0x0000000a16167c24 */ /* 0x000fc4000f8e02ff */
[----:B------:R-:W-:-:S03]  /*158e0*/  IMAD R21, R21, UR10, RZ ;  /* 0x0000000a15157c24 */ /* 0x000fc6000f8e02ff */
[----:B------:R0:W-:Y:S01]  /*158f0*/  STL [R1+0xa8], R22 ;  /* 0x0000a81601007387 */ /* 0x0001e20000100800 */
[----:B------:R-:W-:Y:S02]  /*15900*/  IMAD R20, R20, UR10, RZ ;  /* 0x0000000a14147c24 */ /* 0x000fe4000f8e02ff */
[----:B------:R-:W-:Y:S01]  /*15910*/  IMAD R19, R19, UR10, RZ ;  /* 0x0000000a13137c24 */ /* 0x000fe2000f8e02ff */
[----:B0-----:R-:W3:Y:S01]  /*15920*/  LDL.LU R22, [R1+0x1640] ;  /* 0x0016400001167983 */ /* 0x001ee20000300800 */
[----:B------:R-:W-:-:S03]  /*15930*/  IMAD R18, R18, UR10, RZ ;  /* 0x0000000a12127c24 */ /* 0x000fc6000f8e02ff */
[----:B------:R0:W-:Y:S01]  /*15940*/  STL [R1+0x98], R21 ;  /* 0x0000981501007387 */ /* 0x0001e20000100800 */
[----:B------:R-:W-:Y:S02]  /*15950*/  IMAD R17, R17, UR10, RZ ;  /* 0x0000000a11117c24 */ /* 0x000fe4000f8e02ff */
[----:B------:R-:W-:Y:S01]  /*15960*/  IMAD R16, R16, UR10, RZ ;  /* 0x0000000a10107c24 */ /* 0x000fe2000f8e02ff */
[----:B0-----:R-:W3:Y:S04]  /*15970*/  LDL.LU R21, [R1+0x163c] ;  /* 0x00163c0001157983 */ /* 0x001ee80000300800 */
[----:B------:R0:W-:Y:S01]  /*15980*/  STL [R1+0x90], R20 ;  /* 0x0000901401007387 */ /* 0x0001e20000100800 */
[----:B------:R-:W-:Y:S02]  /*15990*/  IMAD R15, R15, UR10, RZ ;  /* 0x0000000a0f0f7c24 */ /* 0x000fe4000f8e02ff */
[----:B------:R-:W-:Y:S01]  /*159a0*/  IMAD R13, R13, UR10, RZ ;  /* 0x0000000a0d0d7c24 */ /* 0x000fe2000f8e02ff */
[----:B0-----:R-:W3:Y:S04]  /*159b0*/  LDL.LU R20, [R1+0x1638] ;  /* 0x0016380001147983 */ /* 0x001ee80000300800 */
[----:B------:R0:W-:Y:S01]  /*159c0*/  STL [R1+0x88], R19 ;  /* 0x0000881301007387 */ /* 0x0001e20000100800 */
[----:B------:R-:W-:-:S03]  /*159d0*/  IMAD R12, R12, UR10, RZ ;  /* 0x0000000a0c0c7c24 */ /* 0x000fc6000f8e02ff */
[----:B0-----:R-:W3:Y:S04]  /*159e0*/  LDL.LU R19, [R1+0x1634] ;  /* 0x0016340001137983 */ /* 0x001ee80000300800 */
[----:B------:R0:W-:Y:S01]  /*159f0*/  STL [R1+0x80], R18 ;  /* 0x0000801201007387 */ /* 0x0001e20000100800 */
[----:B----4-:R-:W-:-:S03]  /*15a00*/  IMAD R11, R11, UR10, RZ ;  /* 0x0000000a0b0b7c24 */ /* 0x010fc6000f8e02ff */
[----:B0-----:R-:W4:Y:S04]  /*15a10*/  LDL.LU R18, [R1+0x1630] ;  /* 0x0016300001127983 */ /* 0x001f280000300800 */
[----:B------:R0:W-:Y:S01]  /*15a20*/  STL [R1+0x78], R17 ;  /* 0x0000781101007387 */ /* 0x0001e20000100800 */
[----:B------:R-:W-:-:S03]  /*15a30*/  IMAD R10, R10, UR10, RZ ;  /* 0x0000000a0a0a7c24 */ /* 0x000fc6000f8e02ff */
[----:B0-----:R-:W3:Y:S04]  /*15a40*/  LDL.LU R17, [R1+0x162c] ;  /* 0x00162c0001117983 */ /* 0x001ee80000300800 */
[----:B------:R0:W-:Y:S01]  /*15a50*/  STL [R1+0x70], R16 ;  /* 0x0000701001007387 */ /* 0x0001e20000100800 */
[----:B------:R-:W-:-:S03]  /*15a60*/  IMAD R9, R9, UR10, RZ ;  /* 0x0000000a09097c24 */ /* 0x000fc6000f8e02ff */
[----:B0-----:R-:W3:Y:S04]  /*15a70*/  LDL.LU R16, [R1+0x1628] ;  /* 0x0016280001107983 */ /* 0x001ee80000300800 */
[----:B------:R0:W-:Y:S01]  /*15a80*/  STL [R1+0x6c], R15 ;  /* 0x00006c0f01007387 */ /* 0x0001e20000100800 */
[----:B--2---:R-:W-:-:S03]  /*15a90*/  IMAD R0, R0, UR10, RZ ;  /* 0x0000000a00007c24 */ /* 0x004fc6000f8e02ff */
        /* <DEDUP_REMOVED lines=12> */
[----:B0-----:R-:W2:Y:S02]  /*15b60*/  LDL.LU R0, [R1+0x160c] ;  /* 0x00160c0001007983 */ /* 0x001ea40000300800 */
[----:B--2---:R-:W-:-:S05]  /*15b70*/  IMAD R0, R0, UR10, RZ ;  /* 0x0000000a00007c24 */ /* 0x004fca000f8e02ff */
[----:B------:R0:W-:Y:S04]  /*15b80*/  STL [R1+0x50], R0 ;  /* 0x0000500001007387 */ /* 0x0001e80000100800 */
[----:B0-----:R-:W2:Y:S01]  /*15b90*/  LDL.LU R0, [R1+0x1608] ;  /* 0x0016080001007983 */ /* 0x001ea20000300800 */
[----:B---3--:R-:W-:Y:S02]  /*15ba0*/  IMAD R8, R8, UR10, RZ ;  /* 0x0000000a08087c24 */ /* 0x008fe4000f8e02ff */
[----:B------:R-:W-:Y:S02]  /*15bb0*/  IMAD R6, R6, UR10, RZ ;  /* 0x0000000a06067c24 */ /* 0x000fe4000f8e02ff */
[----:B------:R-:W-:Y:S02]  /*15bc0*/  IMAD R5, R5, UR10, RZ ;  /* 0x0000000a05057c24 */ /* 0x000fe4000f8e02ff */
[----:B------:R-:W-:-:S02]  /*15bd0*/  IMAD R14, R14, UR10, RZ ;  /* 0x0000000a0e0e7c24 */ /* 0x000fc4000f8e02ff */
[----:B------:R-:W-:Y:S02]  /*15be0*/  IMAD R4, R4, UR10, RZ ;  /* 0x0000000a04047c24 */ /* 0x000fe4000f8e02ff */
[----:B------:R-:W-:Y:S02]  /*15bf0*/  IMAD R7, R7, UR10, RZ ;  /* 0x0000000a07077c24 */ /* 0x000fe4000f8e02ff */
[----:B------:R-:W-:Y:S02]  /*15c00*/  IMAD R27, R27, UR10, RZ ;  /* 0x0000000a1b1b7c24 */ /* 0x000fe4000f8e02ff */
[----:B------:R-:W-:Y:S02]  /*15c10*/  IMAD R28, R28, UR10, RZ ;  /* 0x0000000a1c1c7c24 */ /* 0x000fe4000f8e02ff */
[----:B------:R-:W-:Y:S02]  /*15c20*/  IMAD R3, R3, UR10, RZ ;  /* 0x0000000a03037c24 */ /* 0x000fe4000f8e02ff */
[----:B--2---:R-:W-:-:S05]  /*15c30*/  IMAD R0, R0, UR11, RZ ;  /* 0x0000000b00007c24 */ /* 0x004fca000f8e02ff */
[----:B------:R0:W-:Y:S04]  /*15c40*/  STL [R1+0x15d8], R0 ;  /* 0x0015d80001007387 */ /* 0x0001e80000100800 */
[----:B0-----:R-:W2:Y:S04]  /*15c50*/  LDL.LU R0, [R1+0x28] ;  /* 0x0000280001007983 */ /* 0x001ea80000300800 */
[----:B------:R0:W-:Y:S04]  /*15c60*/  STL [R1+0x4c], R8 ;  /* 0x00004c0801007387 */ /* 0x0001e80000100800 */
[----:B0-----:R-:W3:Y:S04]  /*15c70*/  LDL.LU R8, [R1+0x1604] ;  /* 0x0016040001087983 */ /* 0x001ee80000300800 */
        /* <DEDUP_REMOVED lines=19> */
[----:B------:R-:W-:-:S05]  /*15db0*/  IMAD R2, R2, UR10, RZ ;  /* 0x0000000a02027c24 */ /* 0x000fca000f8e02ff */
[----:B------:R2:W-:Y:S02]  /*15dc0*/  STL [R1], R2 ;  /* 0x0000000201007387 */ /* 0x0005e40000100800 */
[----:B--2---:R-:W-:-:S05]  /*15dd0*/  IADD3 R2, P1, PT, R14, R3, RZ ;  /* 0x000000030e027210 */ /* 0x004fca0007f3e0ff */
[----:B------:R0:W-:Y:S02]  /*15de0*/  STL [R1+0x14ec], R2 ;  /* 0x0014ec0201007387 */ /* 0x0001e40000100800 */
[----:B0-----:R-:W-:-:S05]  /*15df0*/  IADD3 R2, P2, PT, R5, R3, RZ ;  /* 0x0000000305027210 */ /* 0x001fca0007f5e0ff */
[----:B------:R0:W-:Y:S02]  /*15e00*/  STL [R1+0x14f0], R2 ;  /* 0x0014f00201007387 */ /* 0x0001e40000100800 */
[----:B0-----:R-:W-:-:S05]  /*15e10*/  IADD3 R2, P3, PT, R6, R3, RZ ;  /* 0x0000000306027210 */ /* 0x001fca0007f7e0ff */
[----:B------:R3:W-:Y:S02]  /*15e20*/  STL [R1+0x14f4], R2 ;  /* 0x0014f40201007387 */ /* 0x0007e40000100800 */
[----:B---3--:R-:W-:-:S05]  /*15e30*/  IADD3 R2, P4, PT, R8, R3, RZ ;  /* 0x0000000308027210 */ /* 0x008fca0007f9e0ff */
[----:B------:R0:W-:Y:S02]  /*15e40*/  STL [R1+0x14f8], R2 ;  /* 0x0014f80201007387 */ /* 0x0001e40000100800 */
[----:B0-----:R-:W-:-:S05]  /*15e50*/  IADD3 R2, P5, PT, R9, R3, RZ ;  /* 0x0000000309027210 */ /* 0x001fca0007fbe0ff */
[----:B------:R0:W-:Y:S02]  /*15e60*/  STL [R1+0x14fc], R2 ;  /* 0x0014fc0201007387 */ /* 0x0001e40000100800 */
[----:B0-----:R-:W-:-:S05]  /*15e70*/  IADD3 R2, P6, PT, R10, R3, RZ ;  /* 0x000000030a027210 */ /* 0x001fca0007fde0ff */
[----:B------:R0:W-:Y:S02]  /*15e80*/  STL [R1+0x1500], R2 ;  /* 0x0015000201007387 */ /* 0x0001e40000100800 */
[----:B0-----:R-:W-:-:S05]  /*15e90*/  IADD3 R2, P0, PT, R11, R3, RZ ;  /* 0x000000030b027210 */ /* 0x001fca0007f1e0ff */
[----:B------:R0:W-:Y:S04]  /*15ea0*/  STL [R1+0x1504], R2 ;  /* 0x0015040201007387 */ /* 0x0001e80000100800 */
[----:B0-----:R-:W2:Y:S01]  /*15eb0*/  LDL.LU R2, [R1+0x15dc] ;  /* 0x0015dc0001027983 */ /* 0x001ea20000300800 */
[----:B------:R-:W-:Y:S02]  /*15ec0*/  IMAD R25, R25, UR10, RZ ;  /* 0x0000000a19197c24 */ /* 0x000fe4000f8e02ff */
[----:B------:R-:W-:Y:S01]  /*15ed0*/  IMAD R26, R26, UR10, RZ ;  /* 0x0000000a1a1a7c24 */ /* 0x000fe2000f8e02ff */
[-C--:B--2---:R-:W-:Y:S02]  /*15ee0*/  LEA.HI.X.SX32 R14, R14, R2.reuse, 0x1, P1 ;  /* 0x000000020e0e7211 */ /* 0x084fe400008f0eff */
[----:B------:R-:W-:-:S03]  /*15ef0*/  LEA.HI.X.SX32 R5, R5, R2, 0x1, P2 ;  /* 0x0000000205057211 */ /* 0x000fc600010f0eff */
[----:B------:R0:W-:Y:S02]  /*15f00*/  STL [R1+0x14e4], R14 ;  /* 0x0014e40e01007387 */ /* 0x0001e40000100800 */
[----:B0-----:R-:W-:-:S05]  /*15f10*/  IADD3 R14, P1, PT, R12, R3, RZ ;  /* 0x000000030c0e7210 */ /* 0x001fca0007f3e0ff */
[----:B------:R0:W-:Y:S04]  /*15f20*/  STL [R1+0x14e8], R14 ;  /* 0x0014e80e01007387 */ /* 0x0001e80000100800 */
[----:B------:R1:W-:Y:S01]  /*15f30*/  STL [R1+0x14dc], R5 ;  /* 0x0014dc0501007387 */ /* 0x0003e20000100800 */
[----:B0-----:R-:W-:Y:S02]  /*15f40*/  IADD3 R14, P2, PT, R13, R3, RZ ;  /* 0x000000030d0e7210 */ /* 0x001fe40007f5e0ff */
[----:B-1----:R-:W-:-:S03]  /*15f50*/  LEA.HI.X.SX32 R5, R6, R2, 0x1, P3 ;  /* 0x0000000206057211 */ /* 0x002fc600018f0eff */
[----:B------:R0:W-:Y:S01]  /*15f60*/  STL [R1+0x14e0], R14 ;  /* 0x0014e00e01007387 */ /* 0x0001e20000100800 */
[----:B------:R-:W-:-:S03]  /*15f70*/  LEA.HI.X.SX32 R6, R8, R2, 0x1, P4 ;  /* 0x0000000208067211 */ /* 0x000fc600020f0eff */
[----:B------:R1:W-:Y:S01]  /*15f80*/  STL [R1+0x14d4], R5 ;  /* 0x0014d40501007387 */ /* 0x0003e20000100800 */
[----:B------:R-:W-:Y:S02]  /*15f90*/  LEA.HI.X.SX32 R8, R9, R2, 0x1, P5 ;  /* 0x0000000209087211 */ /* 0x000fe400028f0eff */
[-C--:B0-----:R-:W-:Y:S02]  /*15fa0*/  IADD3 R14, P3, PT, R15, R3.reuse, RZ ;  /* 0x000000030f0e7210 */ /* 0x081fe40007f7e0ff */
[----:B-1----:R-:W-:-:S03]  /*15fb0*/  IADD3 R5, P4, PT, R16, R3, RZ ;  /* 0x0000000310057210 */ /* 0x002fc60007f9e0ff */
[----:B------:R-:W-:Y:S04]  /*15fc0*/  STL [R1+0x14d8], R14 ;  /* 0x0014d80e01007387 */ /* 0x000fe80000100800 */
[----:B------:R0:W-:Y:S04]  /*15fd0*/  STL [R1+0x14cc], R6 ;  /* 0x0014cc0601007387 */ /* 0x0001e80000100800 */
[----:B------:R1:W-:Y:S01]  /*15fe0*/  STL [R1+0x14d0], R5 ;  /* 0x0014d00501007387 */ /* 0x0003e20000100800 */
[----:B0-----:R-:W-:-:S03]  /*15ff0*/  IADD3 R6, P5, PT, R17, R3, RZ ;  /* 0x0000000311067210 */ /* 0x001fc60007fbe0ff */
[----:B------:R0:W-:Y:S01]  /*16000*/  STL [R1+0x14c4], R8 ;  /* 0x0014c40801007387 */ /* 0x0001e20000100800 */
[-C--:B-1----:R-:W-:Y:S02]  /*16010*/  LEA.HI.X.SX32 R5, R10, R2.reuse, 0x1, P6 ;  /* 0x000000020a057211 */ /* 0x082fe400030f0eff */
[----:B----4-:R-:W-:Y:S01]  /*16020*/  IADD3 R9, P6, PT, R18, R3, RZ ;  /* 0x0000000312097210 */ /* 0x010fe20007fde0ff */
[----:B0-----:R-:W2:Y:S04]  /*16030*/  LDL.LU R8, [R1+0x4] ;  /* 0x0000040001087983 */ /* 0x001ea80000300800 */
[----:B------:R0:W-:Y:S04]  /*16040*/  STL [R1+0x14c8], R6 ;  /* 0x0014c80601007387 */ /* 0x0001e80000100800 */
[----:B------:R1:W-:Y:S04]  /*16050*/  STL [R1+0x14bc], R5 ;  /* 0x0014bc0501007387 */ /* 0x0003e80000100800 */
[----:B0-----:R-:W3:Y:S01]  /*16060*/  LDL.LU R6, [R1+0xc] ;  /* 0x00000c0001067983 */ /* 0x001ee20000300800 */
[----:B-1----:R-:W-:-:S03]  /*16070*/  LEA.HI.X.SX32 R5, R11, R2, 0x1, P0 ;  /* 0x000000020b057211 */ /* 0x002fc600000f0eff */
[----:B------:R0:W-:Y:S01]  /*16080*/  STL [R1+0x14c0], R9 ;  /* 0x0014c00901007387 */ /* 0x0001e20000100800 */
[----:B------:R-:W-:-:S03]  /*16090*/  IADD3 R10, P0, PT, R19, R3, RZ ;  /* 0x00000003130a7210 */ /* 0x000fc60007f1e0ff */
[----:B------:R1:W-:Y:S01]  /*160a0*/  STL [R1+0x14b4], R5 ;  /* 0x0014b40501007387 */ /* 0x0003e20000100800 */
[----:B0-----:R-:W-:-:S03]  /*160b0*/  LEA.HI.X.SX32 R9, R12, R2, 0x1, P1 ;  /* 0x000000020c097211 */ /* 0x001fc600008f0eff */
[----:B-1----:R-:W4:Y:S04]  /*160c0*/  LDL.LU R5, [R1+0x20] ;  /* 0x0000200001057983 */ /* 0x002f280000300800 */
[----:B------:R0:W-:Y:S04]  /*160d0*/  STL [R1+0x14b8], R10 ;  /* 0x0014b80a01007387 */ /* 0x0001e80000100800 */
[----:B------:R1:W-:Y:S04]  /*160e0*/  STL [R1+0x14ac], R9 ;  /* 0x0014ac0901007387 */ /* 0x0003e80000100800 */
[----:B------:R-:W4:Y:S01]  /*160f0*/  LDL.LU R14, [R1+0x2c] ;  /* 0x00002c00010e7983 */ /* 0x000f220000300800 */
[----:B0-----:R-:W-:-:S02]  /*16100*/  IADD3 R10, P1, PT, R20, R3, RZ ;  /* 0x00000003140a7210 */ /* 0x001fc40007f3e0ff */
[----:B-1----:R-:W-:-:S03]  /*16110*/  LEA.HI.X.SX32 R9, R13, R2, 0x1, P2 ;  /* 0x000000020d097211 */ /* 0x002fc600010f0eff */
[----:B------:R0:W-:Y:S04]  /*16120*/  STL [R1+0x14b0], R10 ;  /* 0x0014b00a01007387 */ /* 0x0001e80000100800 */
[----:B------:R1:W-:Y:S01]  /*16130*/  STL [R1+0x14a4], R9 ;  /* 0x0014a40901007387 */ /* 0x0003e20000100800 */
[----:B0-----:R-:W-:Y:S02]  /*16140*/  IADD3 R10, P2, PT, R21, R3, RZ ;  /* 0x00000003150a7210 */ /* 0x001fe40007f5e0ff */
[----:B-1----:R-:W-:-:S03]  /*16150*/  LEA.HI.X.SX32 R9, R15, R2, 0x1, P3 ;  /* 0x000000020f097211 */ /* 0x002fc600018f0eff */
[----:B------:R0:W-:Y:S01]  /*16160*/  STL [R1+0x14a8], R10 ;  /* 0x0014a80a01007387 */ /* 0x0001e20000100800 */
[----:B------:R-:W-:-:S03]  /*16170*/  IADD3 R11, P3, PT, R22, R3, RZ ;  /* 0x00000003160b7210 */ /* 0x000fc60007f7e0ff */
[----:B------:R1:W-:Y:S01]  /*16180*/  STL [R1+0x149c], R9 ;  /* 0x00149c0901007387 */ /* 0x0003e20000100800 */
[----:B0-----:R-:W-:-:S03]  /*16190*/  LEA.HI.X.SX32 R10, R16, R2, 0x1, P4 ;  /* 0x00000002100a7211 */ /* 0x001fc600020f0eff */
[----:B------:R0:W-:Y:S01]  /*161a0*/  STL [R1+0x14a0], R11 ;  /* 0x0014a00b01007387 */ /* 0x0001e20000100800 */
[----:B-1----:R-:W-:-:S03]  /*161b0*/  IADD3 R9, P4, PT, R23, R3, RZ ;  /* 0x0000000317097210 */ /* 0x002fc60007f9e0ff */
[----:B------:R1:W-:Y:S01]  /*161c0*/  STL [R1+0x1494], R10 ;  /* 0x0014940a01007387 */ /* 0x0003e20000100800 */
[----:B0-----:R-:W-:-:S03]  /*161d0*/  LEA.HI.X.SX32 R11, R17, R2, 0x1, P5 ;  /* 0x00000002110b7211 */ /* 0x001fc600028f0eff */
[----:B------:R0:W-:Y:S01]  /*161e0*/  STL [R1+0x1498], R9 ;  /* 0x0014980901007387 */ /* 0x0001e20000100800 */
[----:B-1----:R-:W-:-:S03]  /*161f0*/  IADD3 R10, P5, PT, R24, R3, RZ ;  /* 0x00000003180a7210 */ /* 0x002fc60007fbe0ff */
[----:B------:R-:W-:Y:S01]  /*16200*/  STL [R1+0x148c], R11 ;  /* 0x00148c0b01007387 */ /* 0x000fe20000100800 */
[----:B0-----:R-:W-:-:S03]  /*16210*/  LEA.HI.X.SX32 R9, R18, R2, 0x1, P6 ;  /* 0x0000000212097211 */ /* 0x001fc600030f0eff */
[----:B------:R-:W4:Y:S04]  /*16220*/  LDL.LU R18, [R1+0x74] ;  /* 0x0000740001127983 */ /* 0x000f280000300800 */
[----:B------:R0:W-:Y:S04]  /*16230*/  STL [R1+0x1490], R10 ;  /* 0x0014900a01007387 */ /* 0x0001e80000100800 */
[----:B------:R1:W-:Y:S01]  /*16240*/  STL [R1+0x1484], R9 ;  /* 0x0014840901007387 */ /* 0x0003e20000100800 */
[----:B0-----:R-:W-:Y:S02]  /*16250*/  IADD3 R10, P6, PT, R25, R3, RZ ;  /* 0x00000003190a7210 */ /* 0x001fe40007fde0ff */
[----:B-1----:R-:W-:-:S02]  /*16260*/  LEA.HI.X.SX32 R9, R19, R2, 0x1, P0 ;  /* 0x0000000213097211 */ /* 0x002fc400000f0eff */
[----:B------:R-:W4:Y:S04]  /*16270*/  LDL.LU R19, [R1+0x48] ;  /* 0x0000480001137983 */ /* 0x000f280000300800 */
[----:B------:R0:W-:Y:S04]  /*16280*/  STL [R1+0x1488], R10 ;  /* 0x0014880a01007387 */ /* 0x0001e80000100800 */
[----:B------:R-:W4:Y:S04]  /*16290*/  LDL.LU R17, [R1+0x7c] ;  /* 0x00007c0001117983 */ /* 0x000f280000300800 */
[----:B------:R1:W-:Y:S01]  /*162a0*/  STL [R1+0x147c], R9 ;  /* 0x00147c0901007387 */ /* 0x0003e20000100800 */
[----:B0-----:R-:W-:-:S02]  /*162b0*/  IADD3 R10, P0, PT, R26, R3, RZ ;  /* 0x000000031a0a7210 */ /* 0x001fc40007f1e0ff */
[-C--:B-1----:R-:W-:Y:S02]  /*162c0*/  LEA.HI.X.SX32 R9, R20, R2.reuse, 0x1, P1 ;  /* 0x0000000214097211 */ /* 0x082fe400008f0eff */
[----:B------:R-:W4:Y:S04]  /*162d0*/  LDL.LU R20, [R1+0x40] ;  /* 0x0000400001147983 */ /* 0x000f280000300800 */
[----:B------:R-:W-:Y:S04]  /*162e0*/  STL [R1+0x1480], R10 ;  /* 0x0014800a01007387 */ /* 0x000fe80000100800 */
[----:B------:R-:W4:Y:S04]  /*162f0*/  LDL.LU R16, [R1+0x84] ;  /* 0x0000840001107983 */ /* 0x000f280000300800 */
[----:B------:R0:W-:Y:S02]  /*16300*/  STL [R1+0x1474], R9 ;  /* 0x0014740901007387 */ /* 0x0001e40000100800 */
[----:B0-----:R-:W-:-:S02]  /*16310*/  LEA.HI.X.SX32 R9, R21, R2, 0x1, P2 ;  /* 0x0000000215097211 */ /* 0x001fc400010f0eff */
[----:B------:R-:W4:Y:S01]  /*16320*/  LDL.LU R21, [R1+0x38] ;  /* 0x0000380001157983 */ /* 0x000f220000300800 */
[----:B------:R-:W-:-:S05]  /*16330*/  IADD3 R10, P1, PT, R29, R3, RZ ;  /* 0x000000031d0a7210 */ /* 0x000fca0007f3e0ff */
[----:B------:R-:W-:Y:S04]  /*16340*/  STL [R1+0x1478], R10 ;  /* 0x0014780a01007387 */ /* 0x000fe80000100800 */
[----:B------:R-:W4:Y:S04]  /*16350*/  LDL.LU R15, [R1+0x8c] ;  /* 0x00008c00010f7983 */ /* 0x000f280000300800 */
[----:B------:R0:W-:Y:S04]  /*16360*/  STL [R1+0x146c], R9 ;  /* 0x00146c0901007387 */ /* 0x0001e80000100800 */
[----:B------:R-:W4:Y:S01]  /*16370*/  LDL.LU R13, [R1+0x94] ;  /* 0x00009400010d7983 */ /* 0x000f220000300800 */
[----:B0-----:R-:W-:-:S02]  /*16380*/  LEA.HI.X.SX32 R9, R22, R2, 0x1, P3 ;  /* 0x0000000216097211 */ /* 0x001fc400018f0eff */
[----:B--2---:R-:W-:-:S05]  /*16390*/  IADD3 R10, P2, PT, R8, R3, RZ ;  /* 0x00000003080a7210 */ /* 0x004fca0007f5e0ff */
[----:B------:R3:W-:Y:S04]  /*163a0*/  STL [R1+0x1470], R10 ;  /* 0x0014700a01007387 */ /* 0x0007e80000100800 */
[----:B------:R0:W-:Y:S04]  /*163b0*/  STL [R1+0x1464], R9 ;  /* 0x0014640901007387 */ /* 0x0001e80000100800 */
[----:B------:R-:W2:Y:S01]  /*163c0*/  LDL.LU R12, [R1+0x9c] ;  /* 0x00009c00010c7983 */ /* 0x000ea20000300800 */
[----:B---3--:R-:W-:Y:S02]  /*163d0*/  IADD3 R10, P3, PT, R6, R3, RZ ;  /* 0x00000003060a7210 */ /* 0x008fe40007f7e0ff */
[----:B0-----:R-:W-:-:S03]  /*163e0*/  LEA.HI.X.SX32 R9, R23, R2, 0x1, P4 ;  /* 0x0000000217097211 */ /* 0x001fc600020f0eff */
[----:B------:R4:W-:Y:S04]  /*163f0*/  STL [R1+0x1468], R10 ;  /* 0x0014680a01007387 */ /* 0x0009e80000100800 */
[----:B------:R0:W-:Y:S04]  /*16400*/  STL [R1+0x145c], R9 ;  /* 0x00145c0901007387 */ /* 0x0001e80000100800 */
[----:B------:R-:W3:Y:S01]  /*16410*/  LDL.LU R11, [R1+0xb0] ;  /* 0x0000b000010b7983 */ /* 0x000ee20000300800 */
[----:B----4-:R-:W-:Y:S02]  /*16420*/  IADD3 R10, P4, PT, R5, R3, RZ ;  /* 0x00000003050a7210 */ /* 0x010fe40007f9e0ff */
[----:B0-----:R-:W-:-:S03]  /*16430*/  LEA.HI.X.SX32 R9, R24, R2, 0x1, P5 ;  /* 0x0000000218097211 */ /* 0x001fc600028f0eff */
[----:B------:R0:W-:Y:S04]  /*16440*/  STL [R1+0x1460], R10 ;  /* 0x0014600a01007387 */ /* 0x0001e80000100800 */
[----:B------:R1:W-:Y:S01]  /*16450*/  STL [R1+0x1454], R9 ;  /* 0x0014540901007387 */ /* 0x0003e20000100800 */
[----:B------:R-:W-:-:S03]  /*16460*/  IADD3 R22, P5, PT, R14, R3, RZ ;  /* 0x000000030e167210 */ /* 0x000fc60007fbe0ff */
[----:B0-----:R-:W4:Y:S01]  /*16470*/  LDL.LU R10, [R1+0xb8] ;  /* 0x0000b800010a7983 */ /* 0x001f220000300800 */
[----:B-1----:R-:W-:-:S03]  /*16480*/  LEA.HI.X.SX32 R9, R25, R2, 0x1, P6 ;  /* 0x0000000219097211 */ /* 0x002fc600030f0eff */
[----:B------:R0:W-:Y:S04]  /*16490*/  STL [R1+0x1458], R22 ;  /* 0x0014581601007387 */ /* 0x0001e80000100800 */
[----:B------:R1:W-:Y:S04]  /*164a0*/  STL [R1+0x144c], R9 ;  /* 0x00144c0901007387 */ /* 0x0003e80000100800 */
[----:B0-----:R-:W4:Y:S01]  /*164b0*/  LDL.LU R22, [R1+0xc0] ;  /* 0x0000c00001167983 */ /* 0x001f220000300800 */
[----:B-1----:R-:W-:Y:S02]  /*164c0*/  LEA.HI.X.SX32 R9, R26, R2, 0x1, P0 ;  /* 0x000000021a097211 */ /* 0x002fe400000f0eff */
[----:B------:R-:W-:-:S02]  /*164d0*/  IADD3 R24, P0, PT, R20, R3, RZ ;  /* 0x0000000314187210 */ /* 0x000fc40007f1e0ff */
[----:B------:R-:W-:-:S05]  /*164e0*/  IADD3 R23, P6, PT, R21, R3, RZ ;  /* 0x0000000315177210 */ /* 0x000fca0007fde0ff */
[----:B------:R0:W-:Y:S04]  /*164f0*/  STL [R1+0x1450], R23 ;  /* 0x0014501701007387 */ /* 0x0001e80000100800 */
[----:B------:R1:W-:Y:S01]  /*16500*/  STL [R1+0xd28], R9 ;  /* 0x000d280901007387 */ /* 0x0003e20000100800 */
[----:B0-----:R-:W-:-:S03]  /*16510*/  LEA.HI.X.SX32 R23, R29, R2, 0x1, P1 ;  /* 0x000000021d177211 */ /* 0x001fc600008f0eff */
[----:B-1----:R-:W4:Y:S04]  /*16520*/  LDL.LU R9, [R1+0xc4] ;  /* 0x0000c40001097983 */ /* 0x002f280000300800 */
[----:B------:R0:W-:Y:S04]  /*16530*/  STL [R1+0xd48], R24 ;  /* 0x000d481801007387 */ /* 0x0001e80000100800 */
[----:B------:R1:W-:Y:S01]  /*16540*/  STL [R1+0xd2c], R23 ;  /* 0x000d2c1701007387 */ /* 0x0003e20000100800 */
[----:B0-----:R-:W-:Y:S02]  /*16550*/  IADD3 R24, P1, PT, R19, R3, RZ ;  /* 0x0000000313187210 */ /* 0x001fe40007f3e0ff */
[----:B-1----:R-:W-:-:S02]  /*16560*/  LEA.HI.X.SX32 R23, R8, R2, 0x1, P2 ;  /* 0x0000000208177211 */ /* 0x002fc400010f0eff */
[----:B------:R-:W4:Y:S04]  /*16570*/  LDL.LU R8, [R1+0xc8] ;  /* 0x0000c80001087983 */ /* 0x000f280000300800 */
        /* <DEDUP_REMOVED lines=20> */
[----:B------:R-:W-:Y:S04]  /*166c0*/  STL [R1+0xd70], R24 ;  /* 0x000d701801007387 */ /* 0x000fe80000100800 */
[----:B------:R0:W-:Y:S02]  /*166d0*/  STL [R1+0xd40], R23 ;  /* 0x000d401701007387 */ /* 0x0001e40000100800 */
[----:B0-----:R-:W-:-:S02]  /*166e0*/  LEA.HI.X.SX32 R23, R20, R2, 0x1, P0 ;  /* 0x0000000214177211 */ /* 0x001fc400000f0eff */
[----:B------:R-:W4:Y:S01]  /*166f0*/  LDL.LU R20, [R1+0x108] ;  /* 0x0001080001147983 */ /* 0x000f220000300800 */
[----:B------:R-:W-:-:S05]  /*16700*/  IADD3 R24, P6, PT, R13, R3, RZ ;  /* 0x000000030d187210 */ /* 0x000fca0007fde0ff */
[----:B------:R2:W-:Y:S04]  /*16710*/  STL [R1+0xd78], R24 ;  /* 0x000d781801007387 */ /* 0x0005e80000100800 */
[----:B------:R0:W-:Y:S01]  /*16720*/  STL [R1+0xd44], R23 ;  /* 0x000d441701007387 */ /* 0x0001e20000100800 */
[-C--:B--2---:R-:W-:Y:S02]  /*16730*/  IADD3 R24, P0, PT, R12, R3.reuse, RZ ;  /* 0x000000030c187210 */ /* 0x084fe40007f1e0ff */
[----:B0-----:R-:W-:Y:S02]  /*16740*/  LEA.HI.X.SX32 R23, R19, R2, 0x1, P1 ;  /* 0x0000000213177211 */ /* 0x001fe400008f0eff */
[----:B------:R-:W2:Y:S04]  /*16750*/  LDL.LU R19, [R1+0x10c] ;  /* 0x00010c0001137983 */ /* 0x000ea80000300800 */
[----:B------:R3:W-:Y:S04]  /*16760*/  STL [R1+0xd80], R24 ;  /* 0x000d801801007387 */ /* 0x0007e80000100800 */
[----:B------:R0:W-:Y:S01]  /*16770*/  STL [R1+0xd4c], R23 ;  /* 0x000d4c1701007387 */ /* 0x0001e20000100800 */
[----:B---3--:R-:W-:-:S02]  /*16780*/  IADD3 R24, P1, PT, R11, R3, RZ ;  /* 0x000000030b187210 */ /* 0x008fc40007f3e0ff */
[----:B0-----:R-:W-:Y:S02]  /*16790*/  LEA.HI.X.SX32 R23, R18, R2, 0x1, P2 ;  /* 0x0000000212177211 */ /* 0x001fe400010f0eff */
[----:B------:R-:W3:Y:S04]  /*167a0*/  LDL.LU R18, [R1+0x110] ;  /* 0x0001100001127983 */ /* 0x000ee80000300800 */
[----:B------:R4:W-:Y:S04]  /*167b0*/  STL [R1+0xd88], R24 ;  /* 0x000d881801007387 */ /* 0x0009e80000100800 */
[----:B------:R0:W-:Y:S01]  /*167c0*/  STL [R1+0xd54], R23 ;  /* 0x000d541701007387 */ /* 0x0001e20000100800 */
[----:B----4-:R-:W-:-:S02]  /*167d0*/  IADD3 R24, P2, PT, R10, R3, RZ ;  /* 0x000000030a187210 */ /* 0x010fc40007f5e0ff */
[----:B0-----:R-:W-:Y:S02]  /*167e0*/  LEA.HI.X.SX32 R23, R17, R2, 0x1, P3 ;  /* 0x0000000211177211 */ /* 0x001fe400018f0eff */
[----:B------:R-:W4:Y:S04]  /*167f0*/  LDL.LU R17, [R1+0x118] ;  /* 0x0001180001117983 */ /* 0x000f280000300800 */
[----:B------:R0:W-:Y:S04]  /*16800*/  STL [R1+0xd90], R24 ;  /* 0x000d901801007387 */ /* 0x0001e80000100800 */
[----:B------:R1:W-:Y:S01]  /*16810*/  STL [R1+0xd5c], R23 ;  /* 0x000d5c1701007387 */ /* 0x0003e20000100800 */
[----:B0-----:R-:W-:-:S02]  /*16820*/  IADD3 R24, P3, PT, R22, R3, RZ ;  /* 0x0000000316187210 */ /* 0x001fc40007f7e0ff */
[-C--:B-1----:R-:W-:Y:S02]  /*16830*/  LEA.HI.X.SX32 R23, R16, R2.reuse, 0x1, P4 ;  /* 0x0000000210177211 */ /* 0x082fe400020f0eff */
[----:B------:R-:W4:Y:S04]  /*16840*/  LDL.LU R16, [R1+0x158] ;  /* 0x0001580001107983 */ /* 0x000f280000300800 */
[----:B------:R-:W-:Y:S04]  /*16850*/  STL [R1+0xd98], R24 ;  /* 0x000d981801007387 */ /* 0x000fe80000100800 */
[----:B------:R0:W-:Y:S02]  /*16860*/  STL [R1+0xd64], R23 ;  /* 0x000d641701007387 */ /* 0x0001e40000100800 */
[----:B0-----:R-:W-:-:S02]  /*16870*/  LEA.HI.X.SX32 R23, R15, R2, 0x1, P5 ;  /* 0x000000020f177211 */ /* 0x001fc400028f0eff */
[----:B------:R-:W4:Y:S01]  /*16880*/  LDL.LU R15, [R1+0x15c] ;  /* 0x00015c00010f7983 */ /* 0x000f220000300800 */
[----:B------:R-:W-:-:S05]  /*16890*/  IADD3 R24, P4, PT, R9, R3, RZ ;  /* 0x0000000309187210 */ /* 0x000fca0007f9e0ff */
[----:B------:R-:W-:Y:S04]  /*168a0*/  STL [R1+0xda0], R24 ;  /* 0x000da01801007387 */ /* 0x000fe80000100800 */
[----:B------:R0:W-:Y:S02]  /*168b0*/  STL [R1+0xd6c], R23 ;  /* 0x000d6c1701007387 */ /* 0x0001e40000100800 */
[-C--:B0-----:R-:W-:Y:S02]  /*168c0*/  LEA.HI.X.SX32 R23, R13, R2.reuse, 0x1, P6 ;  /* 0x000000020d177211 */ /* 0x081fe400030f0eff */
[----:B------:R-:W-:Y:S01]  /*168d0*/  IADD3 R24, P5, PT, R8, R3, RZ ;  /* 0x0000000308187210 */ /* 0x000fe20007fbe0ff */
        /* <DEDUP_REMOVED lines=8> */
[-C--:B0-----:R-:W-:Y:S02]  /*16960*/  IADD3 R24, P0, PT, R5, R3.reuse, RZ ;  /* 0x0000000305187210 */ /* 0x081fe40007f1e0ff */
[----:B-1----:R-:W-:Y:S02]  /*16970*/  LEA.HI.X.SX32 R23, R11, R2, 0x1, P1 ;  /* 0x000000020b177211 */ /* 0x002fe400008f0eff */
[----:B------:R-:W4:Y:S04]  /*16980*/  LDL.LU R11, [R1+0x168] ;  /* 0x00016800010b7983 */ /* 0x000f280000300800 */
[----:B------:R0:W-:Y:S04]  /*16990*/  STL [R1+0xdb8], R24 ;  /* 0x000db81801007387 */ /* 0x0001e80000100800 */
[----:B------:R1:W-:Y:S01]  /*169a0*/  STL [R1+0xd84], R23 ;  /* 0x000d841701007387 */ /* 0x0003e20000100800 */
[----:B0-----:R-:W-:-:S02]  /*169b0*/  IADD3 R24, P1, PT, R14, R3, RZ ;  /* 0x000000030e187210 */ /* 0x001fc40007f3e0ff */
        /* <DEDUP_REMOVED lines=16> */
[----:B--2---:R-:W-:-:S05]  /*16ac0*/  IADD3 R24, P4, PT, R19, R3, RZ ;  /* 0x0000000313187210 */ /* 0x004fca0007f9e0ff */
[----:B------:R3:W-:Y:S04]  /*16ad0*/  STL [R1+0xdd8], R24 ;  /* 0x000dd81801007387 */ /* 0x0007e80000100800 */
[----:B------:R0:W-:Y:S01]  /*16ae0*/  STL [R1+0xda4], R23 ;  /* 0x000da41701007387 */ /* 0x0001e20000100800 */
[-C--:B---3--:R-:W-:Y:S02]  /*16af0*/  IADD3 R24, P5, PT, R18, R3.reuse, RZ ;  /* 0x0000000312187210 */ /* 0x088fe40007fbe0ff */
[----:B0-----:R-:W-:Y:S02]  /*16b00*/  LEA.HI.X.SX32 R23, R6, R2, 0x1, P6 ;  /* 0x0000000206177211 */ /* 0x001fe400030f0eff */
[----:B------:R-:W2:Y:S04]  /*16b10*/  LDL.LU R6, [R1+0x180] ;  /* 0x0001800001067983 */ /* 0x000ea80000300800 */
[----:B------:R4:W-:Y:S04]  /*16b20*/  STL [R1+0xde0], R24 ;  /* 0x000de01801007387 */ /* 0x0009e80000100800 */
[----:B------:R0:W-:Y:S01]  /*16b30*/  STL [R1+0xdac], R23 ;  /* 0x000dac1701007387 */ /* 0x0001e20000100800 */
[----:B----4-:R-:W-:-:S02]  /*16b40*/  IADD3 R24, P6, PT, R17, R3, RZ ;  /* 0x0000000311187210 */ /* 0x010fc40007fde0ff */
[----:B0-----:R-:W-:Y:S02]  /*16b50*/  LEA.HI.X.SX32 R23, R5, R2, 0x1, P0 ;  /* 0x0000000205177211 */ /* 0x001fe400000f0eff */
[----:B------:R-:W3:Y:S04]  /*16b60*/  LDL.LU R5, [R1+0x184] ;  /* 0x0001840001057983 */ /* 0x000ee80000300800 */
        /* <DEDUP_REMOVED lines=87> */
[----:B0-----:R-:W-:Y:S02]  /*170e0*/  LEA.HI.X.SX32 R23, R14, R2, 0x1, P4 ;  /* 0x000000020e177211 */ /* 0x001fe400020f0eff */
[-C--:B------:R-:W-:Y:S01]  /*170f0*/  IADD3 R24, P3, PT, R16, R3.reuse, RZ ;  /* 0x0000000310187210 */ /* 0x080fe20007f7e0ff */
        /* <DEDUP_REMOVED lines=261> */
[----:B------:R-:W-:Y:S04]  /*18150*/  STL [R1+0x1018], R24 ;  /* 0x0010181801007387 */ /* 0x000fe80000100800 */
[----:B------:R0:W-:Y:S02]  /*18160*/  STL [R1+0xfe4], R23 ;  /* 0x000fe41701007387 */ /* 0x0001e40000100800 */
[----:B0-----:R-:W-:Y:S02]  /*18170*/  LEA.HI.X.SX32 R23, R20, R2, 0x1, P1 ;  /* 0x0000000214177211 */ /* 0x001fe400008f0eff */
[-C--:B---3--:R-:W-:Y:S01]  /*18180*/  IADD3 R24, P0, PT, R13, R3.reuse, RZ ;  /* 0x000000030d187210 */ /* 0x088fe20007f1e0ff */
        /* <DEDUP_REMOVED lines=59> */
[----:B------:R-:W2:Y:S01]  /*18540*/  LDL.LU R8, [R1+0x300] ;  /* 0x0003000001087983 */ /* 0x000ea20000300800 */
[----:B---3--:R-:W-:-:S05]  /*18550*/  IADD3 R24, P5, PT, R19, R3, RZ ;  /* 0x0000000313187210 */ /* 0x008fca0007fbe0ff */
[----:B------:R-:W-:Y:S04]  /*18560*/  STL [R1+0x1080], R24 ;  /* 0x0010801801007387 */ /* 0x000fe80000100800 */
[----:B------:R0:W-:Y:S02]  /*18570*/  STL [R1+0x104c], R23 ;  /* 0x00104c1701007387 */ /* 0x0001e40000100800 */
[----:B0-----:R-:W-:Y:S02]  /*18580*/  LEA.HI.X.SX32 R23, R6, R2, 0x1, P0 ;  /* 0x0000000206177211 */ /* 0x001fe400000f0eff */
[-C--:B----4-:R-:W-:Y:S01]  /*18590*/  IADD3 R24, P6, PT, R18, R3.reuse, RZ ;  /* 0x0000000312187210 */ /* 0x090fe20007fde0ff */
        /* <DEDUP_REMOVED lines=59> */
[----:B------:R-:W3:Y:S01]  /*18950*/  LDL.LU R11, [R1+0x28c] ;  /* 0x00028c00010b7983 */ /* 0x000ee20000300800 */
[----:B----4-:R-:W-:-:S05]  /*18960*/  IADD3 R24, P4, PT, R5, R3, RZ ;  /* 0x0000000305187210 */ /* 0x010fca0007f9e0ff */
        /* <DEDUP_REMOVED lines=112> */
[-C--:B0-----:R-:W-:Y:S02]  /*19070*/  LEA.HI.X.SX32 R23, R5, R2.reuse, 0x1, P0 ;  /* 0x0000000205177211 */ /* 0x081fe400000f0eff */
[----:B---3--:R-:W-:Y:S01]  /*19080*/  IADD3 R24, P6, PT, R17, R3, RZ ;  /* 0x0000000311187210 */ /* 0x008fe20007fde0ff */
[----:B------:R-:W2:Y:S04]  /*19090*/  LDL.LU R5, [R1+0x1d0] ;  /* 0x0001d00001057983 */ /* 0x000ea80000300800 */
[----:B------:R-:W-:Y:S04]  /*190a0*/  STL [R1+0x11a0], R24 ;  /* 0x0011a01801007387 */ /* 0x000fe80000100800 */
[----:B------:R0:W-:Y:S02]  /*190b0*/  STL [R1+0x116c], R23 ;  /* 0x00116c1701007387 */ /* 0x0001e40000100800 */
[----:B0-----:R-:W-:-:S02]  /*190c0*/  LEA.HI.X.SX32 R23, R14, R2, 0x1, P1 ;  /* 0x000000020e177211 */ /* 0x001fc400008f0eff */
        /* <DEDUP_REMOVED lines=53> */
[----:B------:R0:W-:Y:S01]  /*19420*/  STL [R1+0x11c4], R23 ;  /* 0x0011c41701007387 */ /* 0x0001e20000100800 */
[-C--:B------:R-:W-:Y:S02]  /*19430*/  LEA.HI.X.SX32 R22, R22, R2.reuse, 0x1, P6 ;  /* 0x0000000216167211 */ /* 0x080fe400030f0eff */
[----:B0-----:R-:W-:Y:S02]  /*19440*/  LEA.HI.X.SX32 R23, R10, R2, 0x1, P5 ;  /* 0x000000020a177211 */ /* 0x001fe400028f0eff */
[-C--:B---3--:R-:W-:Y:S01]  /*19450*/  IADD3 R24, P4, PT, R14, R3.reuse, RZ ;  /* 0x000000030e187210 */ /* 0x088fe20007f9e0ff */
[----:B------:R-:W2:Y:S04]  /*19460*/  LDL.LU R10, [R1+0x19c] ;  /* 0x00019c00010a7983 */ /* 0x000ea80000300800 */
[----:B------:R-:W-:Y:S04]  /*19470*/  STL [R1+0x1200], R24 ;  /* 0x0012001801007387 */ /* 0x000fe80000100800 */
[----:B------:R0:W-:Y:S04]  /*19480*/  STL [R1+0x11cc], R23 ;  /* 0x0011cc1701007387 */ /* 0x0001e80000100800 */
[----:B0-----:R-:W3:Y:S01]  /*19490*/  LDL.LU R23, [R1+0x198] ;  /* 0x0001980001177983 */ /* 0x001ee20000300800 */
        /* <DEDUP_REMOVED lines=15> */
[-C--:B------:R-:W-:Y:S02]  /*19590*/  LEA.HI.X.SX32 R21, R21, R2.reuse, 0x1, P5 ;  /* 0x0000000215157211 */ /* 0x080fe400028f0eff */
[-C--:B------:R-:W-:Y:S02]  /*195a0*/  LEA.HI.X.SX32 R20, R20, R2.reuse, 0x1, P6 ;  /* 0x0000000214147211 */ /* 0x080fe400030f0eff */
[----:B------:R-:W-:Y:S02]  /*195b0*/  LEA.HI.X.SX32 R19, R19, R2, 0x1, P0 ;  /* 0x0000000213137211 */ /* 0x000fe400000f0eff */
        /* <DEDUP_REMOVED lines=12> */
[----:B------:R0:W-:Y:S04]  /*19680*/  STL [R1+0x11fc], R22 ;  /* 0x0011fc1601007387 */ /* 0x0001e80000100800 */
[----:B0-----:R-:W4:Y:S01]  /*19690*/  LDL.LU R22, [R1+0x154] ;  /* 0x0001540001167983 */ /* 0x001f220000300800 */
[----:B------:R-:W-:-:S05]  /*196a0*/  IADD3 R24, P4, PT, R15, R3, RZ ;  /* 0x000000030f187210 */ /* 0x000fca0007f9e0ff */
[----:B------:R-:W-:Y:S04]  /*196b0*/  STL [R1+0x1238], R24 ;  /* 0x0012381801007387 */ /* 0x000fe80000100800 */
[----:B------:R0:W-:Y:S04]  /*196c0*/  STL [R1+0x1204], R21 ;  /* 0x0012041501007387 */ /* 0x0001e80000100800 */
[----:B0-----:R-:W4:Y:S01]  /*196d0*/  LDL.LU R21, [R1+0x150] ;  /* 0x0001500001157983 */ /* 0x001f220000300800 */
[----:B------:R-:W-:-:S05]  /*196e0*/  IADD3 R24, P5, PT, R13, R3, RZ ;  /* 0x000000030d187210 */ /* 0x000fca0007fbe0ff */
[----:B------:R-:W-:Y:S04]  /*196f0*/  STL [R1+0x1240], R24 ;  /* 0x0012401801007387 */ /* 0x000fe80000100800 */
[----:B------:R0:W-:Y:S01]  /*19700*/  STL [R1+0x120c], R20 ;  /* 0x00120c1401007387 */ /* 0x0001e20000100800 */
[----:B------:R-:W-:-:S03]  /*19710*/  LEA.HI.X.SX32 R18, R18, R2, 0x1, P1 ;  /* 0x0000000212127211 */ /* 0x000fc600008f0eff */
[----:B0-----:R-:W4:Y:S01]  /*19720*/  LDL.LU R20, [R1+0x14c] ;  /* 0x00014c0001147983 */ /* 0x001f220000300800 */
        /* <DEDUP_REMOVED lines=8> */
[----:B--2---:R-:W-:Y:S02]  /*197b0*/  IADD3 R24, P1, PT, R10, R3, RZ ;  /* 0x000000030a187210 */ /* 0x004fe40007f3e0ff */
[----:B------:R-:W-:-:S03]  /*197c0*/  LEA.HI.X.SX32 R17, R17, R2, 0x1, P2 ;  /* 0x0000000211117211 */ /* 0x000fc600010f0eff */
[----:B------:R3:W-:Y:S01]  /*197d0*/  STL [R1+0x1258], R24 ;  /* 0x0012581801007387 */ /* 0x0007e20000100800 */
[----:B------:R-:W-:-:S03]  /*197e0*/  LEA.HI.X.SX32 R16, R16, R2, 0x1, P3 ;  /* 0x0000000210107211 */ /* 0x000fc600018f0eff */
[----:B------:R0:W-:Y:S01]  /*197f0*/  STL [R1+0x1224], R17 ;  /* 0x0012241101007387 */ /* 0x0001e20000100800 */
[----:B---3--:R-:W-:-:S03]  /*19800*/  IADD3 R24, P2, PT, R23, R3, RZ ;  /* 0x0000000317187210 */ /* 0x008fc60007f5e0ff */
[----:B0-----:R-:W2:Y:S04]  /*19810*/  LDL.LU R17, [R1+0x140] ;  /* 0x0001400001117983 */ /* 0x001ea80000300800 */
[----:B------:R-:W-:Y:S01]  /*19820*/  STL [R1+0x1260], R24 ;  /* 0x0012601801007387 */ /* 0x000fe20000100800 */
[----:B------:R-:W-:-:S03]  /*19830*/  LEA.HI.X.SX32 R15, R15, R2, 0x1, P4 ;  /* 0x000000020f0f7211 */ /* 0x000fc600020f0eff */
[----:B------:R0:W-:Y:S01]  /*19840*/  STL [R1+0x122c], R16 ;  /* 0x00122c1001007387 */ /* 0x0001e20000100800 */
[----:B------:R-:W-:-:S03]  /*19850*/  LEA.HI.X.SX32 R13, R13, R2, 0x1, P5 ;  /* 0x000000020d0d7211 */ /* 0x000fc600028f0eff */
[----:B0-----:R-:W3:Y:S01]  /*19860*/  LDL.LU R16, [R1+0x13c] ;  /* 0x00013c0001107983 */ /* 0x001ee20000300800 */
[----:B----4-:R-:W-:-:S05]  /*19870*/  IADD3 R24, P3, PT, R9, R3, RZ ;  /* 0x0000000309187210 */ /* 0x010fca0007f7e0ff */
[----:B------:R-:W-:Y:S04]  /*19880*/  STL [R1+0x1268], R24 ;  /* 0x0012681801007387 */ /* 0x000fe80000100800 */
[----:B------:R0:W-:Y:S01]  /*19890*/  STL [R1+0x1234], R15 ;  /* 0x0012340f01007387 */ /* 0x0001e20000100800 */
[----:B------:R-:W-:-:S03]  /*198a0*/  LEA.HI.X.SX32 R12, R12, R2, 0x1, P6 ;  /* 0x000000020c0c7211 */ /* 0x000fc600030f0eff */
        /* <DEDUP_REMOVED lines=11> */
[-C--:B------:R-:W-:Y:S02]  /*19960*/  LEA.HI.X.SX32 R25, R23, R2.reuse, 0x1, P2 ;  /* 0x0000000217197211 */ /* 0x080fe400010f0eff */
[----:B------:R-:W-:Y:S02]  /*19970*/  LEA.HI.X.SX32 R23, R9, R2, 0x1, P3 ;  /* 0x0000000209177211 */ /* 0x000fe400018f0eff */
        /* <DEDUP_REMOVED lines=9> */
[----:B------:R0:W-:Y:S04]  /*19a10*/  STL [R1+0x1290], R24 ;  /* 0x0012901801007387 */ /* 0x0001e80000100800 */
[----:B------:R-:W-:Y:S04]  /*19a20*/  STL [R1+0x125c], R25 ;  /* 0x00125c1901007387 */ /* 0x000fe80000100800 */
[----:B------:R-:W4:Y:S01]  /*19a30*/  LDL.LU R9, [R1+0x124] ;  /* 0x0001240001097983 */ /* 0x000f220000300800 */
[----:B0-----:R-:W-:-:S05]  /*19a40*/  IADD3 R24, P2, PT, R21, R3, RZ ;  /* 0x0000000315187210 */ /* 0x001fca0007f5e0ff */
        /* <DEDUP_REMOVED lines=32> */
[----:B------:R0:W-:Y:S04]  /*19c50*/  STL [R1+0x1294], R21 ;  /* 0x0012941501007387 */ /* 0x0001e80000100800 */
[----:B0-----:R-:W4:Y:S01]  /*19c60*/  LDL.LU R21, [R1+0xf4] ;  /* 0x0000f40001157983 */ /* 0x001f220000300800 */
[----:B------:R-:W-:-:S05]  /*19c70*/  IADD3 R24, P2, PT, R13, R3, RZ ;  /* 0x000000030d187210 */ /* 0x000fca0007f5e0ff */
[----:B------:R0:W-:Y:S04]  /*19c80*/  STL [R1+0x12d0], R24 ;  /* 0x0012d01801007387 */ /* 0x0001e80000100800 */
[----:B------:R1:W-:Y:S01]  /*19c90*/  STL [R1+0x129c], R20 ;  /* 0x00129c1401007387 */ /* 0x0003e20000100800 */
[----:B0-----:R-:W-:-:S03]  /*19ca0*/  LEA.HI.X.SX32 R24, R19, R2, 0x1, P4 ;  /* 0x0000000213187211 */ /* 0x001fc600020f0eff */
[----:B-1----:R-:W4:Y:S01]  /*19cb0*/  LDL.LU R20, [R1+0xf0] ;  /* 0x0000f00001147983 */ /* 0x002f220000300800 */
[----:B------:R-:W-:-:S05]  /*19cc0*/  IADD3 R25, P3, PT, R12, R3, RZ ;  /* 0x000000030c197210 */ /* 0x000fca0007f7e0ff */
[----:B------:R-:W-:Y:S04]  /*19cd0*/  STL [R1+0x12d8], R25 ;  /* 0x0012d81901007387 */ /* 0x000fe80000100800 */
[----:B------:R0:W-:Y:S01]  /*19ce0*/  STL [R1+0x12a4], R24 ;  /* 0x0012a41801007387 */ /* 0x0001e20000100800 */
[-C--:B------:R-:W-:Y:S02]  /*19cf0*/  LEA.HI.X.SX32 R17, R17, R2.reuse, 0x1, P6 ;  /* 0x0000000211117211 */ /* 0x080fe400030f0eff */
[-C--:B0-----:R-:W-:Y:S02]  /*19d00*/  LEA.HI.X.SX32 R24, R18, R2.reuse, 0x1, P5 ;  /* 0x0000000212187211 */ /* 0x081fe400028f0eff */
[-C--:B------:R-:W-:Y:S02]  /*19d10*/  LEA.HI.X.SX32 R16, R16, R2.reuse, 0x1, P0 ;  /* 0x0000000210107211 */ /* 0x080fe400000f0eff */
[----:B------:R-:W-:-:S02]  /*19d20*/  LEA.HI.X.SX32 R15, R15, R2, 0x1, P1 ;  /* 0x000000020f0f7211 */ /* 0x000fc400008f0eff */
[-C--:B------:R-:W-:Y:S02]  /*19d30*/  LEA.HI.X.SX32 R13, R13, R2.reuse, 0x1, P2 ;  /* 0x000000020d0d7211 */ /* 0x080fe400010f0eff */
[----:B------:R-:W-:Y:S02]  /*19d40*/  LEA.HI.X.SX32 R12, R12, R2, 0x1, P3 ;  /* 0x000000020c0c7211 */ /* 0x000fe400018f0eff */
[----:B------:R-:W-:-:S05]  /*19d50*/  IADD3 R19, P4, PT, R11, R3, RZ ;  /* 0x000000030b137210 */ /* 0x000fca0007f9e0ff */
[----:B------:R0:W-:Y:S04]  /*19d60*/  STL [R1+0x12e0], R19 ;  /* 0x0012e01301007387 */ /* 0x0001e80000100800 */
[----:B0-----:R-:W4:Y:S01]  /*19d70*/  LDL.LU R19, [R1+0xec] ;  /* 0x0000ec0001137983 */ /* 0x001f220000300800 */
[----:B------:R-:W-:-:S03]  /*19d80*/  IADD3 R18, P5, PT, R10, R3, RZ ;  /* 0x000000030a127210 */ /* 0x000fc60007fbe0ff */
[----:B------:R-:W-:Y:S04]  /*19d90*/  STL [R1+0x12ac], R24 ;  /* 0x0012ac1801007387 */ /* 0x000fe80000100800 */
[----:B------:R0:W-:Y:S04]  /*19da0*/  STL [R1+0x12e8], R18 ;  /* 0x0012e81201007387 */ /* 0x0001e80000100800 */
[----:B0-----:R-:W4:Y:S01]  /*19db0*/  LDL.LU R18, [R1+0xe8] ;  /* 0x0000e80001127983 */ /* 0x001f220000300800 */
[----:B------:R-:W-:-:S03]  /*19dc0*/  IADD3 R24, P6, PT, R9, R3, RZ ;  /* 0x0000000309187210 */ /* 0x000fc60007fde0ff */
[----:B------:R0:W-:Y:S04]  /*19dd0*/  STL [R1+0x12b4], R17 ;  /* 0x0012b41101007387 */ /* 0x0001e80000100800 */
[----:B0-----:R-:W4:Y:S04]  /*19de0*/  LDL.LU R17, [R1+0xe4] ;  /* 0x0000e40001117983 */ /* 0x001f280000300800 */
[----:B------:R0:W-:Y:S04]  /*19df0*/  STL [R1+0x12f0], R24 ;  /* 0x0012f01801007387 */ /* 0x0001e80000100800 */
[----:B------:R1:W-:Y:S01]  /*19e00*/  STL [R1+0x12bc], R16 ;  /* 0x0012bc1001007387 */ /* 0x0003e20000100800 */
[----:B0-----:R-:W-:-:S03]  /*19e10*/  IADD3 R24, P0, PT, R8, R3, RZ ;  /* 0x0000000308187210 */ /* 0x001fc60007f1e0ff */
[----:B-1----:R-:W4:Y:S04]  /*19e20*/  LDL.LU R16, [R1+0xe0] ;  /* 0x0000e00001107983 */ /* 0x002f280000300800 */
[----:B------:R0:W-:Y:S04]  /*19e30*/  STL [R1+0x12f8], R24 ;  /* 0x0012f81801007387 */ /* 0x0001e80000100800 */
[----:B------:R1:W-:Y:S01]  /*19e40*/  STL [R1+0x12c4], R15 ;  /* 0x0012c40f01007387 */ /* 0x0003e20000100800 */
[----:B0-----:R-:W-:-:S03]  /*19e50*/  IADD3 R24, P1, PT, R6, R3, RZ ;  /* 0x0000000306187210 */ /* 0x001fc60007f3e0ff */
[----:B-1----:R-:W4:Y:S04]  /*19e60*/  LDL.LU R15, [R1+0xd8] ;  /* 0x0000d800010f7983 */ /* 0x002f280000300800 */
        /* <DEDUP_REMOVED lines=14> */
[----:B------:R0:W-:Y:S04]  /*19f50*/  STL [R1+0x1318], R24 ;  /* 0x0013181801007387 */ /* 0x0001e80000100800 */
[----:B------:R1:W-:Y:S01]  /*19f60*/  STL [R1+0x12e4], R10 ;  /* 0x0012e40a01007387 */ /* 0x0003e20000100800 */
[----:B0-----:R-:W-:Y:S02]  /*19f70*/  LEA.HI.X.SX32 R24, R9, R2, 0x1, P6 ;  /* 0x0000000209187211 */ /* 0x001fe400030f0eff */
[-C--:B---3--:R-:W-:Y:S01]  /*19f80*/  IADD3 R25, P5, PT, R22, R3.reuse, RZ ;  /* 0x0000000316197210 */ /* 0x088fe20007fbe0ff */
[----:B-1----:R-:W2:Y:S04]  /*19f90*/  LDL.LU R10, [R1+0xa8] ;  /* 0x0000a800010a7983 */ /* 0x002ea80000300800 */
[----:B------:R4:W-:Y:S04]  /*19fa0*/  STL [R1+0x1320], R25 ;  /* 0x0013201901007387 */ /* 0x0009e80000100800 */
[----:B------:R-:W3:Y:S04]  /*19fb0*/  LDL.LU R9, [R1+0x98] ;  /* 0x0000980001097983 */ /* 0x000ee80000300800 */
[----:B------:R0:W-:Y:S01]  /*19fc0*/  STL [R1+0x12ec], R24 ;  /* 0x0012ec1801007387 */ /* 0x0001e20000100800 */
[----:B----4-:R-:W-:-:S02]  /*19fd0*/  IADD3 R25, P6, PT, R21, R3, RZ ;  /* 0x0000000315197210 */ /* 0x010fc40007fde0ff */
[----:B0-----:R-:W-:-:S03]  /*19fe0*/  LEA.HI.X.SX32 R24, R8, R2, 0x1, P0 ;  /* 0x0000000208187211 */ /* 0x001fc600000f0eff */
[----:B------:R-:W-:Y:S04]  /*19ff0*/  STL [R1+0x1328], R25 ;  /* 0x0013281901007387 */ /* 0x000fe80000100800 */
[----:B------:R-:W4:Y:S04]  /*1a000*/  LDL.LU R8, [R1+0x90] ;  /* 0x0000900001087983 */ /* 0x000f280000300800 */
[----:B------:R0:W-:Y:S02]  /*1a010*/  STL [R1+0x12f4], R24 ;  /* 0x0012f41801007387 */ /* 0x0001e40000100800 */
[----:B0-----:R-:W-:-:S02]  /*1a020*/  LEA.HI.X.SX32 R24, R6, R2, 0x1, P1 ;  /* 0x0000000206187211 */ /* 0x001fc400008f0eff */
[----:B------:R-:W-:-:S05]  /*1a030*/  IADD3 R25, P0, PT, R20, R3, RZ ;  /* 0x0000000314197210 */ /* 0x000fca0007f1e0ff */
[----:B------:R0:W-:Y:S04]  /*1a040*/  STL [R1+0x1330], R25 ;  /* 0x0013301901007387 */ /* 0x0001e80000100800 */
[----:B------:R-:W4:Y:S04]  /*1a050*/  LDL.LU R6, [R1+0x88] ;  /* 0x0000880001067983 */ /* 0x000f280000300800 */
[----:B------:R1:W-:Y:S01]  /*1a060*/  STL [R1+0x12fc], R24 ;  /* 0x0012fc1801007387 */ /* 0x0003e20000100800 */
[-C--:B0-----:R-:W-:Y:S02]  /*1a070*/  LEA.HI.X.SX32 R25, R5, R2.reuse, 0x1, P2 ;  /* 0x0000000205197211 */ /* 0x081fe400010f0eff */
[----:B------:R-:W-:-:S02]  /*1a080*/  LEA.HI.X.SX32 R23, R23, R2, 0x1, P4 ;  /* 0x0000000217177211 */ /* 0x000fc400020f0eff */
[----:B------:R-:W-:Y:S02]  /*1a090*/  LEA.HI.X.SX32 R21, R21, R2, 0x1, P6 ;  /* 0x0000000215157211 */ /* 0x000fe400030f0eff */
[----:B------:R-:W-:-:S05]  /*1a0a0*/  IADD3 R26, P1, PT, R19, R3, RZ ;  /* 0x00000003131a7210 */ /* 0x000fca0007f3e0ff */
[----:B------:R-:W-:Y:S04]  /*1a0b0*/  STL [R1+0x1338], R26 ;  /* 0x0013381a01007387 */ /* 0x000fe80000100800 */
[----:B------:R-:W4:Y:S04]  /*1a0c0*/  LDL.LU R5, [R1+0x80] ;  /* 0x0000800001057983 */ /* 0x000f280000300800 */
[----:B------:R0:W-:Y:S01]  /*1a0d0*/  STL [R1+0x1304], R25 ;  /* 0x0013041901007387 */ /* 0x0001e20000100800 */
[----:B-1----:R-:W-:Y:S02]  /*1a0e0*/  IADD3 R24, P2, PT, R18, R3, RZ ;  /* 0x0000000312187210 */ /* 0x002fe40007f5e0ff */
[----:B0-----:R-:W-:-:S03]  /*1a0f0*/  LEA.HI.X.SX32 R25, R14, R2, 0x1, P3 ;  /* 0x000000020e197211 */ /* 0x001fc600018f0eff */
[----:B------:R0:W-:Y:S04]  /*1a100*/  STL [R1+0x1340], R24 ;  /* 0x0013401801007387 */ /* 0x0001e80000100800 */
[----:B------:R-:W4:Y:S01]  /*1a110*/  LDL.LU R14, [R1+0x78] ;  /* 0x00007800010e7983 */ /* 0x000f220000300800 */
[----:B0-----:R-:W-:-:S03]  /*1a120*/  IADD3 R24, P3, PT, R17, R3, RZ ;  /* 0x0000000311187210 */ /* 0x001fc60007f7e0ff */
[----:B------:R0:W-:Y:S04]  /*1a130*/  STL [R1+0x130c], R25 ;  /* 0x00130c1901007387 */ /* 0x0001e80000100800 */
[----:B------:R1:W-:Y:S04]  /*1a140*/  STL [R1+0x1348], R24 ;  /* 0x0013481801007387 */ /* 0x0003e80000100800 */
[----:B0-----:R-:W4:Y:S04]  /*1a150*/  LDL.LU R25, [R1+0x70] ;  /* 0x0000700001197983 */ /* 0x001f280000300800 */
[----:B------:R0:W-:Y:S01]  /*1a160*/  STL [R1+0x1314], R23 ;  /* 0x0013141701007387 */ /* 0x0001e20000100800 */
[----:B-1----:R-:W-:-:S02]  /*1a170*/  IADD3 R24, P4, PT, R16, R3, RZ ;  /* 0x0000000310187210 */ /* 0x002fc40007f9e0ff */
[----:B0-----:R-:W-:-:S03]  /*1a180*/  LEA.HI.X.SX32 R23, R22, R2, 0x1, P5 ;  /* 0x0000000216177211 */ /* 0x001fc600028f0eff */
[----:B------:R0:W-:Y:S04]  /*1a190*/  STL [R1+0x1350], R24 ;  /* 0x0013501801007387 */ /* 0x0001e80000100800 */
[----:B------:R-:W-:Y:S01]  /*1a1a0*/  STL [R1+0x131c], R23 ;  /* 0x00131c1701007387 */ /* 0x000fe20000100800 */
[----:B------:R-:W-:-:S03]  /*1a1b0*/  IADD3 R22, P5, PT, R15, R3, RZ ;  /* 0x000000030f167210 */ /* 0x000fc60007fbe0ff */
[----:B0-----:R-:W4:Y:S04]  /*1a1c0*/  LDL.LU R24, [R1+0x6c] ;  /* 0x00006c0001187983 */ /* 0x001f280000300800 */
[----:B------:R0:W-:Y:S04]  /*1a1d0*/  STL [R1+0x1358], R22 ;  /* 0x0013581601007387 */ /* 0x0001e80000100800 */
[----:B------:R1:W-:Y:S01]  /*1a1e0*/  STL [R1+0x1324], R21 ;  /* 0x0013241501007387 */ /* 0x0003e20000100800 */
[----:B0-----:R-:W-:Y:S02]  /*1a1f0*/  IADD3 R22, P6, PT, R13, R3, RZ ;  /* 0x000000030d167210 */ /* 0x001fe40007fde0ff */
[----:B-1----:R-:W-:-:S03]  /*1a200*/  LEA.HI.X.SX32 R21, R20, R2, 0x1, P0 ;  /* 0x0000000214157211 */ /* 0x002fc600000f0eff */
[----:B------:R0:W-:Y:S04]  /*1a210*/  STL [R1+0x1360], R22 ;  /* 0x0013601601007387 */ /* 0x0001e80000100800 */
[----:B------:R-:W4:Y:S01]  /*1a220*/  LDL.LU R23, [R1+0x68] ;  /* 0x0000680001177983 */ /* 0x000f220000300800 */
[----:B------:R-:W-:-:S03]  /*1a230*/  LEA.HI.X.SX32 R19, R19, R2, 0x1, P1 ;  /* 0x0000000213137211 */ /* 0x000fc600008f0eff */
[----:B------:R-:W-:Y:S01]  /*1a240*/  STL [R1+0x132c], R21 ;  /* 0x00132c1501007387 */ /* 0x000fe20000100800 */
[----:B------:R-:W-:-:S05]  /*1a250*/  IADD3 R20, P0, PT, R12, R3, RZ ;  /* 0x000000030c147210 */ /* 0x000fca0007f1e0ff */
[----:B------:R1:W-:Y:S04]  /*1a260*/  STL [R1+0x1368], R20 ;  /* 0x0013681401007387 */ /* 0x0003e80000100800 */
[----:B0-----:R-:W4:Y:S04]  /*1a270*/  LDL.LU R22, [R1+0x64] ;  /* 0x0000640001167983 */ /* 0x001f280000300800 */
[----:B------:R2:W-:Y:S01]  /*1a280*/  STL [R1+0x1334], R19 ;  /* 0x0013341301007387 */ /* 0x0005e20000100800 */
[----:B-1----:R-:W-:-:S05]  /*1a290*/  IADD3 R20, P1, PT, R11, R3, RZ ;  /* 0x000000030b147210 */ /* 0x002fca0007f3e0ff */
[----:B------:R-:W-:Y:S04]  /*1a2a0*/  STL [R1+0x1370], R20 ;  /* 0x0013701401007387 */ /* 0x000fe80000100800 */
[----:B------:R-:W4:Y:S01]  /*1a2b0*/  LDL.LU R21, [R1+0x60] ;  /* 0x0000600001157983 */ /* 0x000f220000300800 */
[----:B------:R-:W-:-:S05]  /*1a2c0*/  LEA.HI.X.SX32 R18, R18, R2, 0x1, P2 ;  /* 0x0000000212127211 */ /* 0x000fca00010f0eff */
[----:B------:R0:W-:Y:S01]  /*1a2d0*/  STL [R1+0x133c], R18 ;  /* 0x00133c1201007387 */ /* 0x0001e20000100800 */
[----:B--2---:R-:W-:Y:S02]  /*1a2e0*/  IADD3 R19, P2, PT, R10, R3, RZ ;  /* 0x000000030a137210 */ /* 0x004fe40007f5e0ff */
[----:B0-----:R-:W-:-:S03]  /*1a2f0*/  LEA.HI.X.SX32 R18, R17, R2, 0x1, P3 ;  /* 0x0000000211127211 */ /* 0x001fc600018f0eff */
[----:B------:R-:W-:Y:S01]  /*1a300*/  STL [R1+0x1378], R19 ;  /* 0x0013781301007387 */ /* 0x000fe20000100800 */
[----:B---3--:R-:W-:-:S03]  /*1a310*/  IADD3 R17, P3, PT, R9, R3, RZ ;  /* 0x0000000309117210 */ /* 0x008fc60007f7e0ff */
[----:B------:R-:W-:Y:S01]  /*1a320*/  STL [R1+0x1344], R18 ;  /* 0x0013441201007387 */ /* 0x000fe20000100800 */
[----:B------:R-:W-:-:S03]  /*1a330*/  LEA.HI.X.SX32 R16, R16, R2, 0x1, P4 ;  /* 0x0000000210107211 */ /* 0x000fc600020f0eff */
[----:B------:R-:W2:Y:S04]  /*1a340*/  LDL.LU R20, [R1+0x5c] ;  /* 0x00005c0001147983 */ /* 0x000ea80000300800 */
[----:B------:R4:W-:Y:S04]  /*1a350*/  STL [R1+0x1380], R17 ;  /* 0x0013801101007387 */ /* 0x0009e80000100800 */
[----:B------:R0:W-:Y:S01]  /*1a360*/  STL [R1+0x134c], R16 ;  /* 0x00134c1001007387 */ /* 0x0001e20000100800 */
[----:B------:R-:W-:Y:S02]  /*1a370*/  LEA.HI.X.SX32 R13, R13, R2, 0x1, P6 ;  /* 0x000000020d0d7211 */ /* 0x000fe400030f0eff */
[----:B----4-:R-:W-:-:S02]  /*1a380*/  IADD3 R17, P4, PT, R8, R3, RZ ;  /* 0x0000000308117210 */ /* 0x010fc40007f9e0ff */
[----:B0-----:R-:W-:-:S03]  /*1a390*/  LEA.HI.X.SX32 R16, R15, R2, 0x1, P5 ;  /* 0x000000020f107211 */ /* 0x001fc600028f0eff */
[----:B------:R0:W-:Y:S04]  /*1a3a0*/  STL [R1+0x1388], R17 ;  /* 0x0013881101007387 */ /* 0x0001e80000100800 */
[----:B------:R-:W3:Y:S04]  /*1a3b0*/  LDL.LU R19, [R1+0x58] ;  /* 0x0000580001137983 */ /* 0x000ee80000300800 */
[----:B------:R-:W-:Y:S01]  /*1a3c0*/  STL [R1+0x1354], R16 ;  /* 0x0013541001007387 */ /* 0x000fe20000100800 */
[----:B------:R-:W-:-:S05]  /*1a3d0*/  IADD3 R15, P5, PT, R6, R3, RZ ;  /* 0x00000003060f7210 */ /* 0x000fca0007fbe0ff */
[----:B------:R-:W-:Y:S04]  /*1a3e0*/  STL [R1+0x1390], R15 ;  /* 0x0013900f01007387 */ /* 0x000fe80000100800 */
[----:B------:R-:W4:Y:S04]  /*1a3f0*/  LDL.LU R18, [R1+0x54] ;  /* 0x0000540001127983 */ /* 0x000f280000300800 */
[----:B------:R1:W-:Y:S04]  /*1a400*/  STL [R1+0x135c], R13 ;  /* 0x00135c0d01007387 */ /* 0x0003e80000100800 */
[----:B0-----:R-:W4:Y:S01]  /*1a410*/  LDL.LU R17, [R1+0x50] ;  /* 0x0000500001117983 */ /* 0x001f220000300800 */
[----:B-1----:R-:W-:-:S02]  /*1a420*/  LEA.HI.X.SX32 R13, R12, R2, 0x1, P0 ;  /* 0x000000020c0d7211 */ /* 0x002fc400000f0eff */
[-C--:B------:R-:W-:Y:S02]  /*1a430*/  LEA.HI.X.SX32 R11, R11, R2.reuse, 0x1, P1 ;  /* 0x000000020b0b7211 */ /* 0x080fe400008f0eff */
[-C--:B------:R-:W-:Y:S02]  /*1a440*/  LEA.HI.X.SX32 R9, R9, R2.reuse, 0x1, P3 ;  /* 0x0000000209097211 */ /* 0x080fe400018f0eff */
[----:B------:R-:W-:Y:S02]  /*1a450*/  LEA.HI.X.SX32 R8, R8, R2, 0x1, P4 ;  /* 0x0000000208087211 */ /* 0x000fe400020f0eff */
[----:B------:R-:W-:-:S05]  /*1a460*/  IADD3 R15, P6, PT, R5, R3, RZ ;  /* 0x00000003050f7210 */ /* 0x000fca0007fde0ff */
[----:B------:R0:W-:Y:S04]  /*1a470*/  STL [R1+0x1398], R15 ;  /* 0x0013980f01007387 */ /* 0x0001e80000100800 */
[----:B------:R-:W-:Y:S04]  /*1a480*/  STL [R1+0x1364], R13 ;  /* 0x0013640d01007387 */ /* 0x000fe80000100800 */
[----:B------:R-:W4:Y:S01]  /*1a490*/  LDL.LU R16, [R1+0x4c] ;  /* 0x00004c0001107983 */ /* 0x000f220000300800 */
[----:B------:R-:W-:-:S05]  /*1a4a0*/  IADD3 R12, P0, PT, R14, R3, RZ ;  /* 0x000000030e0c7210 */ /* 0x000fca0007f1e0ff */
[----:B------:R1:W-:Y:S04]  /*1a4b0*/  STL [R1+0x13a0], R12 ;  /* 0x0013a00c01007387 */ /* 0x0003e80000100800 */
[----:B------:R1:W-:Y:S04]  /*1a4c0*/  STL [R1+0x136c], R11 ;  /* 0x00136c0b01007387 */ /* 0x0003e80000100800 */
[----:B0-----:R-:W4:Y:S01]  /*1a4d0*/  LDL.LU R15, [R1+0x44] ;  /* 0x00004400010f7983 */ /* 0x001f220000300800 */
[----:B-1----:R-:W-:Y:S02]  /*1a4e0*/  IADD3 R12, P1, PT, R25, R3, RZ ;  /* 0x00000003190c7210 */ /* 0x002fe40007f3e0ff */
[----:B------:R-:W-:-:S03]  /*1a4f0*/  LEA.HI.X.SX32 R11, R10, R2, 0x1, P2 ;  /* 0x000000020a0b7211 */ /* 0x000fc600010f0eff */
[----:B------:R0:W-:Y:S04]  /*1a500*/  STL [R1+0x13a8], R12 ;  /* 0x0013a80c01007387 */ /* 0x0001e80000100800 */
[----:B------:R-:W4:Y:S04]  /*1a510*/  LDL.LU R13, [R1+0x3c] ;  /* 0x00003c00010d7983 */ /* 0x000f280000300800 */
[----:B------:R1:W-:Y:S04]  /*1a520*/  STL [R1+0x1374], R11 ;  /* 0x0013740b01007387 */ /* 0x0003e80000100800 */
[----:B0-----:R-:W4:Y:S01]  /*1a530*/  LDL.LU R12, [R1+0x34] ;  /* 0x00003400010c7983 */ /* 0x001f220000300800 */
[----:B------:R-:W-:-:S05]  /*1a540*/  IADD3 R10, P2, PT, R24, R3, RZ ;  /* 0x00000003180a7210 */ /* 0x000fca0007f5e0ff */
[----:B------:R0:W-:Y:S04]  /*1a550*/  STL [R1+0x13b0], R10 ;  /* 0x0013b00a01007387 */ /* 0x0001e80000100800 */
[----:B-1----:R-:W4:Y:S04]  /*1a560*/  LDL.LU R11, [R1+0x30] ;  /* 0x00003000010b7983 */ /* 0x002f280000300800 */
[----:B------:R-:W-:Y:S01]  /*1a570*/  STL [R1+0x137c], R9 ;  /* 0x00137c0901007387 */ /* 0x000fe20000100800 */
[----:B0-----:R-:W-:-:S05]  /*1a580*/  IADD3 R10, P3, PT, R23, R3, RZ ;  /* 0x00000003170a7210 */ /* 0x001fca0007f7e0ff */
[----:B------:R0:W-:Y:S01]  /*1a590*/  STL [R1+0x13b8], R10 ;  /* 0x0013b80a01007387 */ /* 0x0001e20000100800 */
[----:B------:R-:W-:-:S03]  /*1a5a0*/  LEA.HI.X.SX32 R5, R5, R2, 0x1, P6 ;  /* 0x0000000205057211 */ /* 0x000fc600030f0eff */
[----:B0-----:R-:W4:Y:S04]  /*1a5b0*/  LDL.LU R10, [R1+0x24] ;  /* 0x00002400010a7983 */ /* 0x001f280000300800 */
[----:B------:R0:W-:Y:S01]  /*1a5c0*/  STL [R1+0x1384], R8 ;  /* 0x0013840801007387 */ /* 0x0001e20000100800 */
[----:B------:R-:W-:Y:S02]  /*1a5d0*/  IADD3 R9, P4, PT, R22, R3, RZ ;  /* 0x0000000316097210 */ /* 0x000fe40007f9e0ff */
[----:B0-----:R-:W-:-:S03]  /*1a5e0*/  LEA.HI.X.SX32 R8, R6, R2, 0x1, P5 ;  /* 0x0000000206087211 */ /* 0x001fc600028f0eff */
[----:B------:R0:W-:Y:S04]  /*1a5f0*/  STL [R1+0x13c0], R9 ;  /* 0x0013c00901007387 */ /* 0x0001e80000100800 */
[----:B0-----:R-:W4:Y:S04]  /*1a600*/  LDL.LU R9, [R1+0x1c] ;  /* 0x00001c0001097983 */ /* 0x001f280000300800 */
[----:B------:R0:W-:Y:S01]  /*1a610*/  STL [R1+0x138c], R8 ;  /* 0x00138c0801007387 */ /* 0x0001e20000100800 */
[----:B------:R-:W-:-:S03]  /*1a620*/  IADD3 R6, P5, PT, R21, R3, RZ ;  /* 0x0000000315067210 */ /* 0x000fc60007fbe0ff */
[----:B0-----:R-:W4:Y:S04]  /*1a630*/  LDL.LU R8, [R1+0x14] ;  /* 0x0000140001087983 */ /* 0x001f280000300800 */
[----:B------:R0:W-:Y:S04]  /*1a640*/  STL [R1+0x13c8], R6 ;  /* 0x0013c80601007387 */ /* 0x0001e80000100800 */
[----:B0-----:R-:W4:Y:S04]  /*1a650*/  LDL.LU R6, [R1+0x10] ;  /* 0x0000100001067983 */ /* 0x001f280000300800 */
[----:B------:R0:W-:Y:S04]  /*1a660*/  STL [R1+0x1394], R5 ;  /* 0x0013940501007387 */ /* 0x0001e80000100800 */
[----:B0-----:R-:W4:Y:S01]  /*1a670*/  LDL.LU R5, [R1+0x8] ;  /* 0x0000080001057983 */ /* 0x001f220000300800 */
[----:B--2---:R-:W-:-:S02]  /*1a680*/  IADD3 R29, P6, PT, R20, R3, RZ ;  /* 0x00000003141d7210 */ /* 0x004fc40007fde0ff */
[----:B------:R-:W-:-:S03]  /*1a690*/  LEA.HI.X.SX32 R26, R14, R2, 0x1, P0 ;  /* 0x000000020e1a7211 */ /* 0x000fc600000f0eff */
[----:B------:R3:W-:Y:S04]  /*1a6a0*/  STL [R1+0x13d0], R29 ;  /* 0x0013d01d01007387 */ /* 0x0007e80000100800 */
[----:B------:R-:W2:Y:S04]  /*1a6b0*/  LDL.LU R14, [R1] ;  /* 0x00000000010e7983 */ /* 0x000ea80000300800 */
[----:B------:R0:W-:Y:S01]  /*1a6c0*/  STL [R1+0x139c], R26 ;  /* 0x00139c1a01007387 */ /* 0x0001e20000100800 */
[----:B---3--:R-:W-:Y:S01]  /*1a6d0*/  IADD3 R29, P0, PT, R19, R3, RZ ;  /* 0x00000003131d7210 */ /* 0x008fe20007f1e0ff */
[----:B------:R-:W-:-:S04]  /*1a6e0*/  IMAD R4, R4, UR10, RZ ;  /* 0x0000000a04047c24 */ /* 0x000fc8000f8e02ff */
[----:B------:R4:W-:Y:S01]  /*1a6f0*/  STL [R1+0x13d8], R29 ;  /* 0x0013d81d01007387 */ /* 0x0009e20000100800 */
[-C--:B0-----:R-:W-:Y:S02]  /*1a700*/  LEA.HI.X.SX32 R26, R25, R2.reuse, 0x1, P1 ;  /* 0x00000002191a7211 */ /* 0x081fe400008f0eff */
[----:B------:R-:W-:-:S03]  /*1a710*/  LEA.HI.X.SX32 R25, R24, R2, 0x1, P2 ;  /* 0x0000000218197211 */ /* 0x000fc600010f0eff */
[----:B------:R0:W-:Y:S01]  /*1a720*/  STL [R1+0x13a4], R26 ;  /* 0x0013a41a01007387 */ /* 0x0001e20000100800 */
[-C--:B------:R-:W-:Y:S02]  /*1a730*/  LEA.HI.X.SX32 R24, R23, R2.reuse, 0x1, P3 ;  /* 0x0000000217187211 */ /* 0x080fe400018f0eff */
[----:B------:R-:W-:Y:S02]  /*1a740*/  LEA.HI.X.SX32 R23, R22, R2, 0x1, P4 ;  /* 0x0000000216177211 */ /* 0x000fe400020f0eff */
[----:B----4-:R-:W-:-:S05]  /*1a750*/  IADD3 R29, P1, PT, R18, R3, RZ ;  /* 0x00000003121d7210 */ /* 0x010fca0007f3e0ff */
[----:B------:R-:W-:Y:S01]  /*1a760*/  STL [R1+0x13e0], R29 ;  /* 0x0013e01d01007387 */ /* 0x000fe20000100800 */
[----:B0-----:R-:W-:-:S03]  /*1a770*/  IADD3 R26, P2, PT, R17, R3, RZ ;  /* 0x00000003111a7210 */ /* 0x001fc60007f5e0ff */
[----:B------:R0:W-:Y:S01]  /*1a780*/  STL [R1+0x13ac], R25 ;  /* 0x0013ac1901007387 */ /* 0x0001e20000100800 */
[----:B------:R-:W-:-:S03]  /*1a790*/  LEA.HI.X.SX32 R22, R21, R2, 0x1, P5 ;  /* 0x0000000215167211 */ /* 0x000fc600028f0eff */
[----:B------:R-:W-:Y:S04]  /*1a7a0*/  STL [R1+0x1448], R26 ;  /* 0x0014481a01007387 */ /* 0x000fe80000100800 */
[----:B------:R1:W-:Y:S01]  /*1a7b0*/  STL [R1+0x13b4], R24 ;  /* 0x0013b41801007387 */ /* 0x0003e20000100800 */
[----:B0-----:R-:W-:Y:S02]  /*1a7c0*/  IADD3 R25, P3, PT, R4, R3, RZ ;  /* 0x0000000304197210 */ /* 0x001fe40007f7e0ff */
[----:B------:R-:W-:-:S03]  /*1a7d0*/  LEA.HI.X.SX32 R21, R20, R2, 0x1, P6 ;  /* 0x0000000214157211 */ /* 0x000fc600030f0eff */
[----:B------:R-:W-:Y:S04]  /*1a7e0*/  STL [R1+0x13e8], R25 ;  /* 0x0013e81901007387 */ /* 0x000fe80000100800 */
[----:B------:R0:W-:Y:S01]  /*1a7f0*/  STL [R1+0x13bc], R23 ;  /* 0x0013bc1701007387 */ /* 0x0001e20000100800 */
[-C--:B------:R-:W-:Y:S01]  /*1a800*/  LEA.HI.X.SX32 R20, R19, R2.reuse, 0x1, P0 ;  /* 0x0000000213147211 */ /* 0x080fe200000f0eff */
[----:B------:R-:W-:Y:S01]  /*1a810*/  IMAD R0, R0, UR10, RZ ;  /* 0x0000000a00007c24 */ /* 0x000fe2000f8e02ff */
[-C--:B------:R-:W-:Y:S02]  /*1a820*/  LEA.HI.X.SX32 R19, R18, R2.reuse, 0x1, P1 ;  /* 0x0000000212137211 */ /* 0x080fe400008f0eff */
[-C--:B------:R-:W-:Y:S02]  /*1a830*/  LEA.HI.X.SX32 R18, R17, R2.reuse, 0x1, P2 ;  /* 0x0000000211127211 */ /* 0x080fe400010f0eff */
[----:B------:R-:W-:-:S02]  /*1a840*/  LEA.HI.X.SX32 R17, R4, R2, 0x1, P3 ;  /* 0x0000000204117211 */ /* 0x000fc400018f0eff */
[----:B-1----:R-:W-:-:S05]  /*1a850*/  IADD3 R24, P4, PT, R16, R3, RZ ;  /* 0x0000000310187210 */ /* 0x002fca0007f9e0ff */
[----:B------:R-:W-:Y:S04]  /*1a860*/  STL [R1+0x13f0], R24 ;  /* 0x0013f01801007387 */ /* 0x000fe80000100800 */
[----:B------:R1:W-:Y:S01]  /*1a870*/  STL [R1+0x13c4], R22 ;  /* 0x0013c41601007387 */ /* 0x0003e20000100800 */
[----:B0-----:R-:W-:-:S05]  /*1a880*/  IADD3 R23, P5, PT, R15, R3, RZ ;  /* 0x000000030f177210 */ /* 0x001fca0007fbe0ff */
[----:B------:R-:W-:Y:S04]  /*1a890*/  STL [R1+0x13f8], R23 ;  /* 0x0013f81701007387 */ /* 0x000fe80000100800 */
[----:B------:R0:W-:Y:S01]  /*1a8a0*/  STL [R1+0x13cc], R21 ;  /* 0x0013cc1501007387 */ /* 0x0001e20000100800 */
[----:B-1----:R-:W-:-:S05]  /*1a8b0*/  IADD3 R22, P6, PT, R13, R3, RZ ;  /* 0x000000030d167210 */ /* 0x002fca0007fde0ff */
[----:B------:R-:W-:Y:S01]  /*1a8c0*/  STL [R1+0x1400], R22 ;  /* 0x0014001601007387 */ /* 0x000fe20000100800 */
[----:B0-----:R-:W-:-:S03]  /*1a8d0*/  IADD3 R21, P0, PT, R12, R3, RZ ;  /* 0x000000030c157210 */ /* 0x001fc60007f1e0ff */
[----:B------:R0:W-:Y:S04]  /*1a8e0*/  STL [R1+0x13d4], R20 ;  /* 0x0013d41401007387 */ /* 0x0001e80000100800 */
[----:B------:R-:W-:Y:S04]  /*1a8f0*/  STL [R1+0x1408], R21 ;  /* 0x0014081501007387 */ /* 0x000fe80000100800 */
[----:B------:R1:W-:Y:S01]  /*1a900*/  STL [R1+0x13dc], R19 ;  /* 0x0013dc1301007387 */ /* 0x0003e20000100800 */
[-C--:B0-----:R-:W-:Y:S02]  /*1a910*/  IADD3 R20, P1, PT, R11, R3.reuse, RZ ;  /* 0x000000030b147210 */ /* 0x081fe40007f3e0ff */
[----:B-1----:R-:W-:-:S03]  /*1a920*/  IADD3 R19, P2, PT, R0, R3, RZ ;  /* 0x0000000300137210 */ /* 0x002fc60007f5e0ff */
[----:B------:R-:W-:Y:S01]  /*1a930*/  STL [R1+0x1410], R20 ;  /* 0x0014101401007387 */ /* 0x000fe20000100800 */
[----:B------:R-:W-:-:S03]  /*1a940*/  LEA.HI.X.SX32 R4, R16, R2, 0x1, P4 ;  /* 0x0000000210047211 */ /* 0x000fc600020f0eff */
[----:B------:R0:W-:Y:S01]  /*1a950*/  STL [R1+0x1444], R18 ;  /* 0x0014441201007387 */ /* 0x0001e20000100800 */
[----:B------:R-:W-:-:S03]  /*1a960*/  LEA.HI.X.SX32 R16, R15, R2, 0x1, P5 ;  /* 0x000000020f107211 */ /* 0x000fc600028f0eff */
[----:B------:R-:W-:Y:S04]  /*1a970*/  STL [R1+0x1418], R19 ;  /* 0x0014181301007387 */ /* 0x000fe80000100800 */
[----:B------:R1:W-:Y:S01]  /*1a980*/  STL [R1+0x13e4], R17 ;  /* 0x0013e41101007387 */ /* 0x0003e20000100800 */
[----:B------:R-:W-:Y:S02]  /*1a990*/  LEA.HI.X.SX32 R15, R13, R2, 0x1, P6 ;  /* 0x000000020d0f7211 */ /* 0x000fe400030f0eff */
[----:B0-----:R-:W-:-:S05]  /*1a9a0*/  IADD3 R18, P3, PT, R10, R3, RZ ;  /* 0x000000030a127210 */ /* 0x001fca0007f7e0ff */
[----:B------:R-:W-:Y:S04]  /*1a9b0*/  STL [R1+0x1420], R18 ;  /* 0x0014201201007387 */ /* 0x000fe80000100800 */
[----:B------:R0:W-:Y:S01]  /*1a9c0*/  STL [R1+0x13ec], R4 ;  /* 0x0013ec0401007387 */ /* 0x0001e20000100800 */
[----:B------:R-:W-:Y:S02]  /*1a9d0*/  LEA.HI.X.SX32 R11, R11, R2, 0x1, P1 ;  /* 0x000000020b0b7211 */ /* 0x000fe400008f0eff */
[----:B-1----:R-:W-:-:S05]  /*1a9e0*/  IADD3 R17, P4, PT, R9, R3, RZ ;  /* 0x0000000309117210 */ /* 0x002fca0007f9e0ff */
[----:B------:R-:W-:Y:S04]  /*1a9f0*/  STL [R1+0x1428], R17 ;  /* 0x0014281101007387 */ /* 0x000fe80000100800 */
[----:B------:R-:W-:Y:S01]  /*1aa00*/  STL [R1+0x13f4], R16 ;  /* 0x0013f41001007387 */ /* 0x000fe20000100800 */
[----:B0-----:R-:W-:-:S05]  /*1aa10*/  IADD3 R4, P5, PT, R8, R3, RZ ;  /* 0x0000000308047210 */ /* 0x001fca0007fbe0ff */
[----:B------:R0:W-:Y:S04]  /*1aa20*/  STL [R1+0x142c], R4 ;  /* 0x00142c0401007387 */ /* 0x0001e80000100800 */
[----:B------:R-:W-:Y:S01]  /*1aa30*/  STL [R1+0x13fc], R15 ;  /* 0x0013fc0f01007387 */ /* 0x000fe20000100800 */
[----:B------:R-:W-:Y:S02]  /*1aa40*/  IADD3 R13, P6, PT, R6, R3, RZ ;  /* 0x00000003060d7210 */ /* 0x000fe40007fde0ff */
[----:B0-----:R-:W-:-:S03]  /*1aa50*/  LEA.HI.X.SX32 R4, R12, R2, 0x1, P0 ;  /* 0x000000020c047211 */ /* 0x001fc600000f0eff */
[----:B------:R-:W-:Y:S04]  /*1aa60*/  STL [R1+0x1430], R13 ;  /* 0x0014300d01007387 */ /* 0x000fe80000100800 */
[----:B------:R-:W-:Y:S01]  /*1aa70*/  STL [R1+0x1404], R4 ;  /* 0x0014040401007387 */ /* 0x000fe20000100800 */
[----:B------:R-:W-:-:S05]  /*1aa80*/  IADD3 R12, P0, PT, R5, R3, RZ ;  /* 0x00000003050c7210 */ /* 0x000fca0007f1e0ff */
[----:B------:R0:W-:Y:S04]  /*1aa90*/  STL [R1+0x1434], R12 ;  /* 0x0014340c01007387 */ /* 0x0001e80000100800 */
[----:B------:R1:W-:Y:S01]  /*1aaa0*/  STL [R1+0x140c], R11 ;  /* 0x00140c0b01007387 */ /* 0x0003e20000100800 */
[----:B0-----:R-:W-:-:S03]  /*1aab0*/  LEA.HI.X.SX32 R12, R0, R2, 0x1, P2 ;  /* 0x00000002000c7211 */ /* 0x001fc600010f0eff */
[----:B------:R-:W3:Y:S01]  /*1aac0*/  LDL.LU R0, [R1+0x15d8] ;  /* 0x0015d80001007983 */ /* 0x000ee20000300800 */
[----:B------:R-:W-:Y:S01]  /*1aad0*/  IMAD R28, R28, UR10, RZ ;  /* 0x0000000a1c1c7c24 */ /* 0x000fe2000f8e02ff */
[----:B--2---:R-:W-:Y:S01]  /*1aae0*/  IADD3 R4, P1, PT, R14, R3, RZ ;  /* 0x000000030e047210 */ /* 0x004fe20007f3e0ff */
[----:B------:R-:W-:-:S03]  /*1aaf0*/  IMAD R27, R27, UR10, RZ ;  /* 0x0000000a1b1b7c24 */ /* 0x000fc6000f8e02ff */
[----:B-1----:R-:W-:Y:S01]  /*1ab00*/  IADD3 R11, P2, PT, R28, R3, RZ ;  /* 0x000000031c0b7210 */ /* 0x002fe20007f5e0ff */
[----:B------:R0:W-:Y:S01]  /*1ab10*/  STL [R1+0x1438], R4 ;  /* 0x0014380401007387 */ /* 0x0001e20000100800 */
[----:B------:R-:W-:Y:S01]  /*1ab20*/  IMAD R7, R7, UR10, RZ ;  /* 0x0000000a07077c24 */ /* 0x000fe2000f8e02ff */
[-C--:B------:R-:W-:Y:S02]  /*1ab30*/  LEA.HI.X.SX32 R9, R9, R2.reuse, 0x1, P4 ;  /* 0x0000000209097211 */ /* 0x080fe400020f0eff */
[----:B------:R-:W-:Y:S01]  /*1ab40*/  STL [R1+0x1414], R12 ;  /* 0x0014140c01007387 */ /* 0x000fe20000100800 */
[----:B0-----:R-:W-:-:S03]  /*1ab50*/  LEA.HI.X.SX32 R4, R10, R2, 0x1, P3 ;  /* 0x000000020a047211 */ /* 0x001fc600018f0eff */
[----:B------:R-:W-:Y:S01]  /*1ab60*/  STL [R1+0x143c], R11 ;  /* 0x00143c0b01007387 */ /* 0x000fe20000100800 */
[----:B------:R-:W-:-:S03]  /*1ab70*/  IADD3 R10, P3, PT, R27, R3, RZ ;  /* 0x000000031b0a7210 */ /* 0x000fc60007f7e0ff */
[----:B------:R0:W-:Y:S01]  /*1ab80*/  STL [R1+0x141c], R4 ;  /* 0x00141c0401007387 */ /* 0x0001e20000100800 */
[----:B------:R-:W-:-:S03]  /*1ab90*/  LEA.HI.X.SX32 R6, R6, R2, 0x1, P6 ;  /* 0x0000000206067211 */ /* 0x000fc600030f0eff */
[----:B------:R-:W-:Y:S01]  /*1aba0*/  STL [R1+0x1440], R10 ;  /* 0x0014400a01007387 */ /* 0x000fe20000100800 */
[----:B0-----:R-:W-:Y:S02]  /*1abb0*/  IADD3 R4, P4, PT, R7, R3, RZ ;  /* 0x0000000307047210 */ /* 0x001fe40007f9e0ff */
[-C--:B------:R-:W-:Y:S01]  /*1abc0*/  LEA.HI.X.SX32 R3, R8, R2.reuse, 0x1, P5 ;  /* 0x0000000208037211 */ /* 0x080fe200028f0eff */
[----:B------:R-:W-:Y:S04]  /*1abd0*/  STL [R1+0x1424], R9 ;  /* 0x0014240901007387 */ /* 0x000fe80000100800 */
[----:B------:R0:W-:Y:S04]  /*1abe0*/  STL [R1+0xd24], R4 ;  /* 0x000d240401007387 */ /* 0x0001e80000100800 */
[----:B------:R1:W-:Y:S01]  /*1abf0*/  STL [R1+0xd0c], R3 ;  /* 0x000d0c0301007387 */ /* 0x0003e20000100800 */
[----:B0-----:R-:W-:-:S03]  /*1ac00*/  LEA.HI.X.SX32 R4, R5, R2, 0x1, P0 ;  /* 0x0000000205047211 */ /* 0x001fc600000f0eff */
[----:B------:R-:W-:Y:S01]  /*1ac10*/  STL [R1+0xd10], R6 ;  /* 0x000d100601007387 */ /* 0x000fe20000100800 */
[----:B-1----:R-:W-:Y:S02]  /*1ac20*/  LEA.HI.X.SX32 R3, R14, R2, 0x1, P1 ;  /* 0x000000020e037211 */ /* 0x002fe400008f0eff */
[----:B---3--:R-:W-:-:S05]  /*1ac30*/  IADD3 R13, P5, PT, R0, UR12, RZ ;  /* 0x0000000c000d7c10 */ /* 0x008fca000ffbe0ff */
[----:B------:R-:W-:Y:S04]  /*1ac40*/  STL [R1+0xbc4], R13 ;  /* 0x000bc40d01007387 */ /* 0x000fe80000100800 */
[----:B------:R0:W-:Y:S04]  /*1ac50*/  STL [R1+0xd14], R4 ;  /* 0x000d140401007387 */ /* 0x0001e80000100800 */
[----:B------:R1:W-:Y:S01]  /*1ac60*/  STL [R1+0xd18], R3 ;  /* 0x000d180301007387 */ /* 0x0003e20000100800 */
[-C--:B0-----:R-:W-:Y:S02]  /*1ac70*/  LEA.HI.X.SX32 R4, R28, R2.reuse, 0x1, P2 ;  /* 0x000000021c047211 */ /* 0x081fe400010f0eff */
[----:B-1----:R-:W-:-:S03]  /*1ac80*/  LEA.HI.X.SX32 R3, R27, R2, 0x1, P3 ;  /* 0x000000021b037211 */ /* 0x002fc600018f0eff */
[----:B------:R-:W-:Y:S01]  /*1ac90*/  STL [R1+0xd1c], R4 ;  /* 0x000d1c0401007387 */ /* 0x000fe20000100800 */
[----:B------:R-:W-:-:S03]  /*1aca0*/  LEA.HI.X.SX32 R2, R7, R2, 0x1, P4 ;  /* 0x0000000207027211 */ /* 0x000fc600020f0eff */
[----:B------:R0:W-:Y:S04]  /*1acb0*/  STL [R1+0xd20], R3 ;  /* 0x000d200301007387 */ /* 0x0001e80000100800 */
[----:B------:R1:W-:Y:S01]  /*1acc0*/  STL [R1+0xc10], R2 ;  /* 0x000c100201007387 */ /* 0x0003e20000100800 */
[----:B0-----:R-:W-:-:S03]  /*1acd0*/  LEA.HI.X.SX32 R3, R0, UR13, 0x1, P5 ;  /* 0x0000000d00037c11 */ /* 0x001fc6000a8f0eff */
[----:B------:R-:W2:Y:S01]  /*1ace0*/  LDL.LU R0, [R1+0x15d4] ;  /* 0x0015d40001007983 */ /* 0x000ea20000300800 */
[----:B-1----:R-:W0:Y:S03]  /*1acf0*/  LDC R2, c[0x0][0x3a8] ;  /* 0x0000ea00ff027b82 */ /* 0x002e260000000800 */
[----:B------:R-:W-:Y:S04]  /*1ad00*/  STL [R1+0xbc0], R3 ;  /* 0x000bc00301007387 */ /* 0x000fe80000100800 */
[----:B------:R-:W-:Y:S04]  /*1ad10*/  STL [R1+0xbd4], RZ ;  /* 0x000bd4ff01007387 */ /* 0x000fe80000100800 */
        /* <DEDUP_REMOVED lines=452> */
[----:B------:R-:W-:Y:S01]  /*1c960*/  STL [R1+0x350], RZ ;  /* 0x000350ff01007387 */ /* 0x000fe20000100800 */
[----:B------:R-:W-:-:S02]  /*1c970*/  ULEA UR9, UR5, UR4, 0x3 ;  /* 0x0000000405097291 */ /* 0x000fc4000f8e18ff */
[----:B------:R-:W-:Y:S02]  /*1c980*/  USHF.R.S32.HI UR8, URZ, 0x1f, UR6 ;  /* 0x0000001fff087899 */ /* 0x000fe40008011406 */
[----:B------:R-:W-:Y:S01]  /*1c990*/  USHF.L.U32 UR7, UR7, 0x5, URZ ;  /* 0x0000000507077899 */ /* 0x000fe200080006ff */
[----:B--2---:R1:W-:Y:S04]  /*1c9a0*/  STL [R1+0x15d4], R0 ;  /* 0x0015d40001007387 */ /* 0x0043e80000100800 */
[----:B-1----:R-:W2:Y:S01]  /*1c9b0*/  LDL R0, [R1+0xbc0] ;  /* 0x000bc00001007983 */ /* 0x002ea20000100800 */
[C---:B0-----:R-:W-:Y:S01]  /*1c9c0*/  IMAD R3, R2.reuse, 0x1f, RZ ;  /* 0x0000001f02037824 */ /* 0x041fe200078e02ff */
[----:B------:R-:W-:Y:S01]  /*1c9d0*/  ULEA.HI UR8, UR8, UR6, URZ, 0x5 ;  /* 0x0000000608087291 */ /* 0x000fe2000f8f28ff */
[C---:B------:R-:W-:Y:S01]  /*1c9e0*/  IMAD R4, R2.reuse, 0x1e, RZ ;  /* 0x0000001e02047824 */ /* 0x040fe200078e02ff */
[----:B------:R-:W-:Y:S01]  /*1c9f0*/  USHF.R.S32.HI UR6, URZ, 0x1f, UR7 ;  /* 0x0000001fff067899 */ /* 0x000fe20008011407 */
[C---:B------:R-:W-:Y:S01]  /*1ca00*/  IMAD R5, R2.reuse, 0x1d, RZ ;  /* 0x0000001d02057824 */ /* 0x040fe200078e02ff */
[----:B------:R-:W-:Y:S01]  /*1ca10*/  IADD3 R10, P2, PT, R3, R13, RZ ;  /* 0x0000000d030a7210 */ /* 0x000fe20007f5e0ff */
[C---:B------:R-:W-:Y:S01]  /*1ca20*/  IMAD R6, R2.reuse, 0x1c, RZ ;  /* 0x0000001c02067824 */ /* 0x040fe200078e02ff */
[----:B------:R-:W-:Y:S01]  /*1ca30*/  USHF.R.S32.HI UR8, URZ, 0x5, UR8 ;  /* 0x00000005ff087899 */ /* 0x000fe20008011408 */
[----:B------:R-:W-:-:S02]  /*1ca40*/  IMAD R7, R2, 0x1b, RZ ;  /* 0x0000001b02077824 */ /* 0x000fc400078e02ff */
[----:B------:R0:W-:Y:S01]  /*1ca50*/  STL [R1+0xc18], R10 ;  /* 0x000c180a01007387 */ /* 0x0001e20000100800 */
[C---:B------:R-:W-:Y:S02]  /*1ca60*/  IMAD R8, R2.reuse, 0x1a, RZ ;  /* 0x0000001a02087824 */ /* 0x040fe400078e02ff */
[C---:B------:R-:W-:Y:S02]  /*1ca70*/  IMAD R9, R2.reuse, 0x19, RZ ;  /* 0x0000001902097824 */ /* 0x040fe400078e02ff */
[C---:B------:R-:W-:Y:S02]  /*1ca80*/  IMAD R11, R2.reuse, 0x17, RZ ;  /* 0x00000017020b7824 */ /* 0x040fe400078e02ff */
[C---:B------:R-:W-:Y:S02]  /*1ca90*/  IMAD R12, R2.reuse, 0x16, RZ ;  /* 0x00000016020c7824 */ /* 0x040fe400078e02ff */
[----:B------:R-:W-:Y:S01]  /*1caa0*/  IMAD R14, R2, 0x14, RZ ;  /* 0x00000014020e7824 */ /* 0x000fe200078e02ff */
[----:B0-----:R-:W-:Y:S01]  /*1cab0*/  IADD3 R10, P3, PT, R4, R13, RZ ;  /* 0x0000000d040a7210 */ /* 0x001fe20007f7e0ff */
[----:B------:R-:W-:-:S02]  /*1cac0*/  IMAD R15, R2, 0x13, RZ ;  /* 0x00000013020f7824 */ /* 0x000fc400078e02ff */
[C---:B------:R-:W-:Y:S02]  /*1cad0*/  IMAD R16, R2.reuse, 0x12, RZ ;  /* 0x0000001202107824 */ /* 0x040fe400078e02ff */
[----:B------:R0:W-:Y:S01]  /*1cae0*/  STL [R1+0xc20], R10 ;  /* 0x000c200a01007387 */ /* 0x0001e20000100800 */
[C---:B------:R-:W-:Y:S02]  /*1caf0*/  IMAD R17, R2.reuse, 0x11, RZ ;  /* 0x0000001102117824 */ /* 0x040fe400078e02ff */
[C---:B------:R-:W-:Y:S02]  /*1cb00*/  IMAD.SHL.U32 R18, R2.reuse, 0x10, RZ ;  /* 0x0000001002127824 */ /* 0x040fe400078e00ff */
[C---:B------:R-:W-:Y:S02]  /*1cb10*/  IMAD R19, R2.reuse, 0xf, RZ ;  /* 0x0000000f02137824 */ /* 0x040fe400078e02ff */
[C---:B------:R-:W-:Y:S02]  /*1cb20*/  IMAD R20, R2.reuse, 0xe, RZ ;  /* 0x0000000e02147824 */ /* 0x040fe400078e02ff */
[C---:B------:R-:W-:Y:S01]  /*1cb30*/  IMAD R21, R2.reuse, 0xd, RZ ;  /* 0x0000000d02157824 */ /* 0x040fe200078e02ff */
[----:B0-----:R-:W-:Y:S01]  /*1cb40*/  IADD3 R10, P4, PT, R5, R13, RZ ;  /* 0x0000000d050a7210 */ /* 0x001fe20007f9e0ff */
[----:B------:R-:W-:-:S02]  /*1cb50*/  IMAD R22, R2, 0xc, RZ ;  /* 0x0000000c02167824 */ /* 0x000fc400078e02ff */
[C---:B------:R-:W-:Y:S02]  /*1cb60*/  IMAD R23, R2.reuse, 0xb, RZ ;  /* 0x0000000b02177824 */ /* 0x040fe400078e02ff */
[----:B------:R0:W-:Y:S01]  /*1cb70*/  STL [R1+0xc28], R10 ;  /* 0x000c280a01007387 */ /* 0x0001e20000100800 */
[C---:B------:R-:W-:Y:S02]  /*1cb80*/  IMAD R24, R2.reuse, 0xa, RZ ;  /* 0x0000000a02187824 */ /* 0x040fe400078e02ff */
[C---:B------:R-:W-:Y:S02]  /*1cb90*/  IMAD R25, R2.reuse, 0x9, RZ ;  /* 0x0000000902197824 */ /* 0x040fe400078e02ff */
[C---:B------:R-:W-:Y:S02]  /*1cba0*/  IMAD.SHL.U32 R26, R2.reuse, 0x8, RZ ;  /* 0x00000008021a7824 */ /* 0x040fe400078e00ff */
[C---:B------:R-:W-:Y:S02]  /*1cbb0*/  IMAD R27, R2.reuse, 0x7, RZ ;  /* 0x00000007021b7824 */ /* 0x040fe400078e02ff */
[----:B------:R-:W-:Y:S01]  /*1cbc0*/  IMAD R28, R2, 0x6, RZ ;  /* 0x00000006021c7824 */ /* 0x000fe200078e02ff */
[----:B0-----:R-:W-:Y:S01]  /*1cbd0*/  IADD3 R10, P5, PT, R6, R13, RZ ;  /* 0x0000000d060a7210 */ /* 0x001fe20007fbe0ff */
[----:B------:R-:W-:-:S04]  /*1cbe0*/  IMAD R29, R2, 0x5, RZ ;  /* 0x00000005021d7824 */ /* 0x000fc800078e02ff */
[----:B------:R0:W-:Y:S02]  /*1cbf0*/  STL [R1+0xc30], R10 ;  /* 0x000c300a01007387 */ /* 0x0001e40000100800 */
[----:B0-----:R-:W-:-:S05]  /*1cc00*/  IADD3 R10, P6, PT, R7, R13, RZ ;  /* 0x0000000d070a7210 */ /* 0x001fca0007fde0ff */
[----:B------:R0:W-:Y:S02]  /*1cc10*/  STL [R1+0xc38], R10 ;  /* 0x000c380a01007387 */ /* 0x0001e40000100800 */
[----:B0-----:R-:W-:-:S05]  /*1cc20*/  IADD3 R10, P0, PT, R8, R13, RZ ;  /* 0x0000000d080a7210 */ /* 0x001fca0007f1e0ff */
[----:B------:R0:W-:Y:S02]  /*1cc30*/  STL [R1+0xc40], R10 ;  /* 0x000c400a01007387 */ /* 0x0001e40000100800 */
[----:B0-----:R-:W-:-:S05]  /*1cc40*/  IADD3 R10, P1, PT, R9, R13, RZ ;  /* 0x0000000d090a7210 */ /* 0x001fca0007f3e0ff */
[----:B------:R0:W-:Y:S02]  /*1cc50*/  STL [R1+0xc48], R10 ;  /* 0x000c480a01007387 */ /* 0x0001e40000100800 */
[----:B0-----:R-:W-:Y:S01]  /*1cc60*/  IMAD R10, R2, 0x18, RZ ;  /* 0x00000018020a7824 */ /* 0x001fe200078e02ff */
[----:B--2---:R-:W-:-:S05]  /*1cc70*/  LEA.HI.X.SX32 R3, R3, R0, 0x1, P2 ;  /* 0x0000000003037211 */ /* 0x004fca00010f0eff */
[----:B------:R0:W-:Y:S02]  /*1cc80*/  STL [R1+0xc14], R3 ;  /* 0x000c140301007387 */ /* 0x0001e40000100800 */
[----:B0-----:R-:W-:-:S05]  /*1cc90*/  IADD3 R3, P2, PT, R10, R13, RZ ;  /* 0x0000000d0a037210 */ /* 0x001fca0007f5e0ff */
[----:B------:R0:W-:Y:S02]  /*1cca0*/  STL [R1+0xc50], R3 ;  /* 0x000c500301007387 */ /* 0x0001e40000100800 */
[----:B0-----:R-:W-:Y:S02]  /*1ccb0*/  LEA.HI.X.SX32 R3, R4, R0, 0x1, P3 ;  /* 0x0000000004037211 */ /* 0x001fe400018f0eff */
[----:B------:R-:W-:-:S03]  /*1ccc0*/  IADD3 R4, P3, PT, R11, R13, RZ ;  /* 0x0000000d0b047210 */ /* 0x000fc60007f7e0ff */
[----:B------:R0:W-:Y:S04]  /*1ccd0*/  STL [R1+0xc1c], R3 ;  /* 0x000c1c0301007387 */ /* 0x0001e80000100800 */
[----:B------:R1:W-:Y:S01]  /*1cce0*/  STL [R1+0xc58], R4 ;  /* 0x000c580401007387 */ /* 0x0003e20000100800 */
[----:B0-----:R-:W-:Y:S02]  /*1ccf0*/  LEA.HI.X.SX32 R3, R5, R0, 0x1, P4 ;  /* 0x0000000005037211 */ /* 0x001fe400020f0eff */
[----:B-1----:R-:W-:-:S03]  /*1cd00*/  IADD3 R4, P4, PT, R12, R13, RZ ;  /* 0x0000000d0c047210 */ /* 0x002fc60007f9e0ff */
[----:B------:R0:W-:Y:S01]  /*1cd10*/  STL [R1+0xc24], R3 ;  /* 0x000c240301007387 */ /* 0x0001e20000100800 */
[----:B------:R-:W-:Y:S01]  /*1cd20*/  IMAD R13, R2, 0x15, RZ ;  /* 0x00000015020d7824 */ /* 0x000fe200078e02ff */
[-C--:B0-----:R-:W-:Y:S02]  /*1cd30*/  LEA.HI.X.SX32 R3, R6, R0.reuse, 0x1, P5 ;  /* 0x0000000006037211 */ /* 0x081fe400028f0eff */
[----:B------:R-:W2:Y:S04]  /*1cd40*/  LDL R6, [R1+0xbc4] ;  /* 0x000bc40001067983 */ /* 0x000ea80000100800 */
[----:B------:R-:W-:Y:S04]  /*1cd50*/  STL [R1+0xc60], R4 ;  /* 0x000c600401007387 */ /* 0x000fe80000100800 */
[----:B------:R0:W-:Y:S02]  /*1cd60*/  STL [R1+0xc2c], R3 ;  /* 0x000c2c0301007387 */ /* 0x0001e40000100800 */
[----:B0-----:R-:W-:-:S02]  /*1cd70*/  LEA.HI.X.SX32 R3, R7, R0, 0x1, P6 ;  /* 0x0000000007037211 */ /* 0x001fc400030f0eff */
[-C--:B--2---:R-:W-:Y:S02]  /*1cd80*/  IADD3 R4, P5, PT, R13, R6.reuse, RZ ;  /* 0x000000060d047210 */ /* 0x084fe40007fbe0ff */
[----:B------:R-:W-:-:S03]  /*1cd90*/  IADD3 R5, P6, PT, R14, R6, RZ ;  /* 0x000000060e057210 */ /* 0x000fc60007fde0ff */
[----:B------:R0:W-:Y:S04]  /*1cda0*/  STL [R1+0xc68], R4 ;  /* 0x000c680401007387 */ /* 0x0001e80000100800 */
[----:B------:R1:W-:Y:S04]  /*1cdb0*/  STL [R1+0xc34], R3 ;  /* 0x000c340301007387 */ /* 0x0003e80000100800 */
[----:B------:R2:W-:Y:S01]  /*1cdc0*/  STL [R1+0xc70], R5 ;  /* 0x000c700501007387 */ /* 0x0005e20000100800 */
[----:B0-----:R-:W-:Y:S02]  /*1cdd0*/  LEA.HI.X.SX32 R4, R8, R0, 0x1, P0 ;  /* 0x0000000008047211 */ /* 0x001fe400000f0eff */
[----:B-1----:R-:W-:-:S03]  /*1cde0*/  IADD3 R3, P0, PT, R15, R6, RZ ;  /* 0x000000060f037210 */ /* 0x002fc60007f1e0ff */
[----:B------:R0:W-:Y:S01]  /*1cdf0*/  STL [R1+0xc3c], R4 ;  /* 0x000c3c0401007387 */ /* 0x0001e20000100800 */
[----:B--2---:R-:W-:-:S03]  /*1ce00*/  LEA.HI.X.SX32 R5, R9, R0, 0x1, P1 ;  /* 0x0000000009057211 */ /* 0x004fc600008f0eff */
[----:B------:R1:W-:Y:S04]  /*1ce10*/  STL [R1+0xc78], R3 ;  /* 0x000c780301007387 */ /* 0x0003e80000100800 */
[----:B------:R2:W-:Y:S01]  /*1ce20*/  STL [R1+0xc44], R5 ;  /* 0x000c440501007387 */ /* 0x0005e20000100800 */
[----:B0-----:R-:W-:Y:S02]  /*1ce30*/  IADD3 R4, P1, PT, R16, R6, RZ ;  /* 0x0000000610047210 */ /* 0x001fe40007f3e0ff */
[----:B-1----:R-:W-:-:S03]  /*1ce40*/  LEA.HI.X.SX32 R3, R10, R0, 0x1, P2 ;  /* 0x000000000a037211 */ /* 0x002fc600010f0eff */
[----:B------:R0:W-:Y:S01]  /*1ce50*/  STL [R1+0xc80], R4 ;  /* 0x000c800401007387 */ /* 0x0001e20000100800 */
[----:B--2---:R-:W-:-:S03]  /*1ce60*/  IADD3 R5, P2, PT, R17, R6, RZ ;  /* 0x0000000611057210 */ /* 0x004fc60007f5e0ff */
        /* <DEDUP_REMOVED lines=30> */
[----:B------:R1:W-:Y:S01]  /*1d050*/  STL [R1+0xcc0], R3 ;  /* 0x000cc00301007387 */ /* 0x0003e20000100800 */
[----:B------:R-:W-:-:S03]  /*1d060*/  LEA.HI.X.SX32 R8, R24, R0, 0x1, P2 ;  /* 0x0000000018087211 */ /* 0x000fc600010f0eff */
[----:B------:R2:W-:Y:S01]  /*1d070*/  STL [R1+0xc8c], R5 ;  /* 0x000c8c0501007387 */ /* 0x0005e20000100800 */
[----:B0-----:R-:W-:Y:S02]  /*1d080*/  IADD3 R4, P3, PT, R25, R6, RZ ;  /* 0x0000000619047210 */ /* 0x001fe40007f7e0ff */
[----:B-1----:R-:W-:-:S03]  /*1d090*/  LEA.HI.X.SX32 R3, R19, R0, 0x1, P4 ;  /* 0x0000000013037211 */ /* 0x002fc600020f0eff */
[----:B------:R0:W-:Y:S01]  /*1d0a0*/  STL [R1+0xcc8], R4 ;  /* 0x000cc80401007387 */ /* 0x0001e20000100800 */
[----:B------:R-:W-:Y:S02]  /*1d0b0*/  LEA.HI.X.SX32 R9, R25, R0, 0x1, P3 ;  /* 0x0000000019097211 */ /* 0x000fe400018f0eff */
[----:B--2---:R-:W-:Y:S01]  /*1d0c0*/  IADD3 R5, P4, PT, R26, R6, RZ ;  /* 0x000000061a057210 */ /* 0x004fe20007f9e0ff */
        /* <DEDUP_REMOVED lines=11> */
[----:B------:R-:W-:Y:S01]  /*1d180*/  IADD3 R7, P0, PT, R29, R6, RZ ;  /* 0x000000061d077210 */ /* 0x000fe20007f1e0ff */
[C---:B--2---:R-:W-:Y:S02]  /*1d190*/  IMAD.SHL.U32 R5, R2.reuse, 0x4, RZ ;  /* 0x0000000402057824 */ /* 0x044fe400078e00ff */
[----:B------:R1:W-:Y:S04]  /*1d1a0*/  STL [R1+0xcac], R3 ;  /* 0x000cac0301007387 */ /* 0x0003e80000100800 */
[----:B------:R2:W-:Y:S01]  /*1d1b0*/  STL [R1+0xce8], R7 ;  /* 0x000ce80701007387 */ /* 0x0005e20000100800 */
[----:B0-----:R-:W-:Y:S01]  /*1d1c0*/  IMAD R4, R2, 0x3, RZ ;  /* 0x0000000302047824 */ /* 0x001fe200078e02ff */
[----:B-1----:R-:W-:-:S02]  /*1d1d0*/  LEA.HI.X.SX32 R3, R23, R0, 0x1, P1 ;  /* 0x0000000017037211 */ /* 0x002fc400008f0eff */
[----:B--2---:R-:W-:-:S03]  /*1d1e0*/  IADD3 R7, P1, PT, R5, R6, RZ ;  /* 0x0000000605077210 */ /* 0x004fc60007f3e0ff */
[----:B------:R0:W-:Y:S01]  /*1d1f0*/  STL [R1+0xcb4], R3 ;  /* 0x000cb40301007387 */ /* 0x0001e20000100800 */
[----:B------:R-:W-:-:S03]  /*1d200*/  LEA.HI.X.SX32 R5, R5, R0, 0x1, P1 ;  /* 0x0000000005057211 */ /* 0x000fc600008f0eff */
[----:B------:R1:W-:Y:S04]  /*1d210*/  STL [R1+0xcf0], R7 ;  /* 0x000cf00701007387 */ /* 0x0003e80000100800 */
[----:B------:R2:W-:Y:S01]  /*1d220*/  STL [R1+0xcbc], R8 ;  /* 0x000cbc0801007387 */ /* 0x0005e20000100800 */
[----:B0-----:R-:W-:Y:S01]  /*1d230*/  IMAD.SHL.U32 R3, R2, 0x2, RZ ;  /* 0x0000000202037824 */ /* 0x001fe200078e00ff */
[----:B-1----:R-:W-:-:S04]  /*1d240*/  IADD3 R7, P2, PT, R4, R6, RZ ;  /* 0x0000000604077210 */ /* 0x002fc80007f5e0ff */
[C---:B--2---:R-:W-:Y:S01]  /*1d250*/  IADD3 R8, P3, PT, R3.reuse, R6, RZ ;  /* 0x0000000603087210 */ /* 0x044fe20007f7e0ff */
[----:B------:R0:W-:Y:S01]  /*1d260*/  STL [R1+0xcf8], R7 ;  /* 0x000cf80701007387 */ /* 0x0001e20000100800 */
[-C--:B------:R-:W-:Y:S02]  /*1d270*/  LEA.HI.X.SX32 R4, R4, R0.reuse, 0x1, P2 ;  /* 0x0000000004047211 */ /* 0x080fe400010f0eff */
[-C--:B------:R-:W-:Y:S01]  /*1d280*/  LEA.HI.X.SX32 R3, R3, R0.reuse, 0x1, P3 ;  /* 0x0000000003037211 */ /* 0x080fe200018f0eff */
[----:B------:R-:W-:Y:S04]  /*1d290*/  STL [R1+0xcc4], R9 ;  /* 0x000cc40901007387 */ /* 0x000fe80000100800 */
[----:B------:R1:W-:Y:S01]  /*1d2a0*/  STL [R1+0xd00], R8 ;  /* 0x000d000801007387 */ /* 0x0003e20000100800 */
[----:B0-----:R-:W-:-:S02]  /*1d2b0*/  LEA.HI.X.SX32 R7, R26, R0, 0x1, P4 ;  /* 0x000000001a077211 */ /* 0x001fc400020f0eff */
[----:B------:R-:W-:-:S03]  /*1d2c0*/  IADD3 R6, P4, PT, R6, R2, RZ ;  /* 0x0000000206067210 */ /* 0x000fc60007f9e0ff */
[----:B------:R0:W-:Y:S01]  /*1d2d0*/  STL [R1+0xccc], R7 ;  /* 0x000ccc0701007387 */ /* 0x0001e20000100800 */
[-C--:B------:R-:W-:Y:S02]  /*1d2e0*/  LEA.HI.X.SX32 R2, R2, R0.reuse, 0x1, P4 ;  /* 0x0000000002027211 */ /* 0x080fe400020f0eff */
[-C--:B-1----:R-:W-:Y:S01]  /*1d2f0*/  LEA.HI.X.SX32 R8, R27, R0.reuse, 0x1, P5 ;  /* 0x000000001b087211 */ /* 0x082fe200028f0eff */
[----:B------:R1:W-:Y:S04]  /*1d300*/  STL [R1+0xd08], R6 ;  /* 0x000d080601007387 */ /* 0x0003e80000100800 */
[----:B------:R-:W-:Y:S01]  /*1d310*/  STL [R1+0xcd4], R8 ;  /* 0x000cd40801007387 */ /* 0x000fe20000100800 */
[-C--:B0-----:R-:W-:Y:S02]  /*1d320*/  LEA.HI.X.SX32 R7, R28, R0.reuse, 0x1, P6 ;  /* 0x000000001c077211 */ /* 0x081fe400030f0eff */
[----:B-1----:R-:W-:-:S03]  /*1d330*/  LEA.HI.X.SX32 R6, R29, R0, 0x1, P0 ;  /* 0x000000001d067211 */ /* 0x002fc600000f0eff */
[----:B------:R-:W-:Y:S04]  /*1d340*/  STL [R1+0xcdc], R7 ;  /* 0x000cdc0701007387 */ /* 0x000fe80000100800 */
[----:B------:R-:W-:Y:S04]  /*1d350*/  STL [R1+0xce4], R6 ;  /* 0x000ce40601007387 */ /* 0x000fe80000100800 */
[----:B------:R-:W-:Y:S04]  /*1d360*/  STL [R1+0xcec], R5 ;  /* 0x000cec0501007387 */ /* 0x000fe80000100800 */
[----:B------:R-:W-:Y:S04]  /*1d370*/  STL [R1+0xcf4], R4 ;  /* 0x000cf40401007387 */ /* 0x000fe80000100800 */
[----:B------:R0:W5:Y:S04]  /*1d380*/  LDL.LU R0, [R1+0x15d4] ;  /* 0x0015d40001007983 */ /* 0x0001680000300800 */
[----:B------:R1:W-:Y:S04]  /*1d390*/  STL [R1+0xcfc], R3 ;  /* 0x000cfc0301007387 */ /* 0x0003e80000100800 */
[----:B------:R-:W-:Y:S04]  /*1d3a0*/  STL [R1+0x354], RZ ;  /* 0x000354ff01007387 */ /* 0x000fe80000100800 */
        /* <DEDUP_REMOVED lines=27> */
[----:B-1----:R-:W3:Y:S04]  /*1d560*/  LDL R3, [R1+0xa0] ;  /* 0x0000a00001037983 */ /* 0x002ee80000100800 */
        /* <DEDUP_REMOVED lines=32> */
[----:B---3--:R-:W-:-:S02]  /*1d770*/  LOP3.LUT R5, R3, 0x10, RZ, 0x3c, !PT ;  /* 0x0000001003057812 */ /* 0x008fc400078e3cff */
[C---:B------:R-:W-:Y:S02]  /*1d780*/  LOP3.LUT R4, R3.reuse, 0x20, RZ, 0x3c, !PT ;  /* 0x0000002003047812 */ /* 0x040fe400078e3cff */
[----:B0-2---:R-:W-:-:S07]  /*1d790*/  LOP3.LUT R2, R3, 0x30, RZ, 0x3c, !PT ;  /* 0x0000003003027812 */ /* 0x005fce00078e3cff */
.L_x_1:
[----:B------:R0:W-:Y:S01]  /*1d7a0*/  STL [R1+0x2a90], R11 ;  /* 0x002a900b01007387 */ /* 0x0001e20000100800 */
[----:B-1----:R-:W1:Y:S03]  /*1d7b0*/  LDC R2, c[0x0][0x3a0] ;  /* 0x0000e800ff027b82 */ /* 0x002e660000000800 */
[----:B------:R-:W2:Y:S04]  /*1d7c0*/  LDL R5, [R1+0xbc0] ;  /* 0x000bc00001057983 */ /* 0x000ea80000100800 */
[----:B------:R-:W2:Y:S04]  /*1d7d0*/  LDL R4, [R1+0xbc4] ;  /* 0x000bc40001047983 */ /* 0x000ea80000100800 */
[----:B0-----:R-:W1:Y:S04]  /*1d7e0*/  LDL R11, [R1+0xbd4] ;  /* 0x000bd400010b7983 */ /* 0x001e680000100800 */
[----:B------:R0:W-:Y:S02]  /*1d7f0*/  STL [R1+0x2a8c], R10 ;  /* 0x002a8c0a01007387 */ /* 0x0001e40000100800 */
[----:B0-----:R-:W-:Y:S01]  /*1d800*/  PRMT R10, RZ, 0x7610, R10 ;  /* 0x00007610ff0a7816 */ /* 0x001fe2000000000a */
[----:B-1----:R-:W-:-:S05]  /*1d810*/  IMAD R2, R11, -0x20, R2 ;  /* 0xffffffe00b027824 */ /* 0x002fca00078e0202 */
[----:B------:R-:W-:-:S13]  /*1d820*/  ISETP.GT.AND P0, PT, R2, RZ, PT ;  /* 0x000000ff0200720c */ /* 0x000fda0003f04270 */
[----:B--2---:R-:W2:Y:S04]  /*1d830*/  @P0 LDG.E.U8 R10, desc[UR40][R4.64] ;  /* 0x00000028040a0981 */ /* 0x004ea8000c1e1100 */
[----:B------:R-:W-:Y:S04]  /*1d840*/  STL [R1+0x2a88], R9 ;  /* 0x002a880901007387 */ /* 0x000fe80000100800 */
[----:B------:R-:W-:Y:S04]  /*1d850*/  STL [R1+0x2a84], R8 ;  /* 0x002a840801007387 */ /* 0x000fe80000100800 */
[----:B------:R-:W-:Y:S04]  /*1d860*/  STL [R1+0x2a80], R7 ;  /* 0x002a800701007387 */ /* 0x000fe80000100800 */
[----:B------:R-:W-:Y:S04]  /*1d870*/  STL [R1+0x2a7c], R6 ;  /* 0x002a7c0601007387 */ /* 0x000fe80000100800 */
[----:B------:R-:W-:Y:S04]  /*1d880*/  STL [R1+0x2a78], R3 ;  /* 0x002a780301007387 */ /* 0x000fe80000100800 */
[----:B-----5:R-:W-:Y:S04]  /*1d890*/  STL [R1+0x15d4], R0 ;  /* 0x0015d40001007387 */ /* 0x020fe80000100800 */
[----:B------:R-:W3:Y:S04]  /*1d8a0*/  LDL.LU R11, [R1+0x2a90] ;  /* 0x002a9000010b7983 */ /* 0x000ee80000300800 */
[----:B--2---:R0:W-:Y:S04]  /*1d8b0*/  STL [R1+0x18], R10 ;  /* 0x0000180a01007387 */ /* 0x0041e80000100800 */
[----:B0-----:R-:W2:Y:S04]  /*1d8c0*/  LDL.LU R10, [R1+0x2a8c] ;  /* 0x002a8c00010a7983 */ /* 0x001ea80000300800 */
[----:B------:R-:W4:Y:S04]  /*1d8d0*/  LDL R4, [R1+0xd04] ;  /* 0x000d040001047983 */ /* 0x000f280000100800 */
[----:B------:R-:W4:Y:S01]  /*1d8e0*/  LDL R5, [R1+0xd08] ;  /* 0x000d080001057983 */ /* 0x000f220000100800 */
[----:B------:R-:W-:-:S02]  /*1d8f0*/  ISETP.GT.AND P1, PT, R2, 0x1, PT ;  /* 0x000000010200780c */ /* 0x000fc40003f24270 */
[----:B------:R-:W-:-:S11]  /*1d900*/  PRMT R9, RZ, 0x7610, R9 ;  /* 0x00007610ff097816 */ /* 0x000fd60000000009 */
[----:B----4-:R-:W-:-:S04]  /*1d910*/  @P1 LOP3.LUT R5, R5, R4, RZ, 0x3c, !PT ;  /* 0x0000000405051212 */ /* 0x010fc800078e3cff */
[----:B------:R-:W-:-:S04]  /*1d920*/  @P1 LOP3.LUT R4, R5, R4, RZ, 0x3c, !PT ;  /* 0x0000000405041212 */ /* 0x000fc800078e3cff */
[----:B------:R-:W-:-:S05]  /*1d930*/  @P1 LOP3.LUT R5, R5, R4, RZ, 0x3c, !PT ;  /* 0x0000000405051212 */ /* 0x000fca00078e3cff */
[----:B------:R-:W4:Y:S01]  /*1d940*/  @P1 LDG.E.U8 R9, desc[UR40][R4.64] ;  /* 0x0000002804091981 */ /* 0x000f22000c1e1100 */
[----:B------:R-:W-:-:S03]  /*1d950*/  ISETP.GT.AND P2, PT, R2, 0x2, PT ;  /* 0x000000020200780c */ /* 0x000fc60003f44270 */
[----:B----4-:R0:W-:Y:S04]  /*1d960*/  STL [R1+0x14], R9 ;  /* 0x0000140901007387 */ /* 0x0101e80000100800 */
[----:B0-----:R-:W4:Y:S04]  /*1d970*/  LDL.LU R9, [R1+0x2a88] ;  /* 0x002a880001097983 */ /* 0x001f280000300800 */
[----:B------:R-:W2:Y:S04]  /*1d980*/  LDL R4, [R1+0xcfc] ;  /* 0x000cfc0001047983 */ /* 0x000ea80000100800 */
[----:B------:R-:W2:Y:S01]  /*1d990*/  LDL R5, [R1+0xd00] ;  /* 0x000d000001057983 */ /* 0x000ea20000100800 */
[----:B------:R-:W-:-:S02]  /*1d9a0*/  PRMT R8, RZ, 0x7610, R8 ;  /* 0x00007610ff087816 */ /* 0x000fc40000000008 */
[----:B--2---:R-:W-:-:S04]  /*1d9b0*/  @P2 LOP3.LUT R5, R5, R4, RZ, 0x3c, !PT ;  /* 0x0000000405052212 */ /* 0x004fc800078e3cff */
[----:B------:R-:W-:-:S04]  /*1d9c0*/  @P2 LOP3.LUT R4, R5, R4, RZ, 0x3c, !PT ;  /* 0x0000000405042212 */ /* 0x000fc800078e3cff */
[----:B------:R-:W-:-:S05]  /*1d9d0*/  @P2 LOP3.LUT R5, R5, R4, RZ, 0x3c, !PT ;  /* 0x0000000405052212 */ /* 0x000fca00078e3cff */
[----:B------:R-:W2:Y:S01]  /*1d9e0*/  @P2 LDG.E.U8 R8, desc[UR40][R4.64] ;  /* 0x0000002804082981 */ /* 0x000ea2000c1e1100 */
[----:B------:R-:W-:-:S03]  /*1d9f0*/  ISETP.GT.AND P3, PT, R2, 0x3, PT ;  /* 0x000000030200780c */ /* 0x000fc60003f64270 */
[----:B--2---:R0:W-:Y:S04]  /*1da00*/  STL [R1+0x10], R8 ;  /* 0x0000100801007387 */ /* 0x0041e80000100800 */
[----:B0-----:R-:W2:Y:S04]  /*1da10*/  LDL.LU R8, [R1+0x2a84] ;  /* 0x002a840001087983 */ /* 0x001ea80000300800 */
        /* <DEDUP_REMOVED lines=36> */
[----:B------:R-:W2:Y:S04]  /*1dc60*/  @P2 LDG.E.U8 R0, desc[UR40][R4.64] ;  /* 0x0000002804002981 */ /* 0x000ea8000c1e1100 */
[----:B------:R-:W3:Y:S04]  /*1dc70*/  LDL R4, [R1+0xcd4] ;  /* 0x000cd40001047983 */ /* 0x000ee80000100800 */
[----:B------:R-:W3:Y:S01]  /*1dc80*/  LDL R5, [R1+0xcd8] ;  /* 0x000cd80001057983 */ /* 0x000ee20000100800 */
[C---:B------:R-:W-:Y:S02]  /*1dc90*/  ISETP.GT.AND P3, PT, R2.reuse, 0x7, PT ;  /* 0x000000070200780c */ /* 0x040fe40003f64270 */
[----:B------:R-:W-:Y:S01]  /*1dca0*/  PRMT R29, RZ, 0x7610, R29 ;  /* 0x00007610ff1d7816 */ /* 0x000fe2000000001d */
[----:B--2---:R0:W-:Y:S01]  /*1dcb0*/  STL [R1+0x2a64], R0 ;  /* 0x002a640001007387 */ /* 0x0041e20000100800 */
[----:B------:R-:W-:-:S02]  /*1dcc0*/  ISETP.GT.AND P0, PT, R2, 0x8, PT ;  /* 0x000000080200780c */ /* 0x000fc40003f04270 */
[----:B------:R-:W-:Y:S01]  /*1dcd0*/  PRMT R28, RZ, 0x7610, R28 ;  /* 0x00007610ff1c7816 */ /* 0x000fe2000000001c */
[----:B0-----:R-:W2:Y:S06]  /*1dce0*/  LDL R0, [R1+0xcc0] ;  /* 0x000cc00001007983 */ /* 0x001eac0000100800 */
[----:B---3--:R-:W-:-:S04]  /*1dcf0*/  @P3 LOP3.LUT R5, R5, R4, RZ, 0x3c, !PT ;  /* 0x0000000405053212 */ /* 0x008fc800078e3cff */
[----:B------:R-:W-:-:S04]  /*1dd00*/  @P3 LOP3.LUT R4, R5, R4, RZ, 0x3c, !PT ;  /* 0x0000000405043212 */ /* 0x000fc800078e3cff */
[----:B------:R-:W-:-:S05]  /*1dd10*/  @P3 LOP3.LUT R5, R5, R4, RZ, 0x3c, !PT ;  /* 0x0000000405053212 */ /* 0x000fca00078e3cff */
[----:B------:R-:W3:Y:S04]  /*1dd20*/  @P3 LDG.E.U8 R29, desc[UR40][R4.64] ;  /* 0x00000028041d3981 */ /* 0x000ee8000c1e1100 */
[----:B------:R-:W2:Y:S04]  /*1dd30*/  LDL R4, [R1+0xccc] ;  /* 0x000ccc0001047983 */ /* 0x000ea80000100800 */
[----:B------:R-:W2:Y:S04]  /*1dd40*/  LDL R5, [R1+0xcd0] ;  /* 0x000cd00001057983 */ /* 0x000ea80000100800 */
[----:B---3--:R0:W-:Y:S01]  /*1dd50*/  STL [R1+0x2a68], R29 ;  /* 0x002a681d01007387 */ /* 0x0081e20000100800 */
[----:B------:R-:W-:-:S02]  /*1dd60*/  ISETP.GT.AND P1, PT, R2, 0x9, PT ;  /* 0x000000090200780c */ /* 0x000fc40003f24270 */
[----:B------:R-:W-:Y:S01]  /*1dd70*/  PRMT R27, RZ, 0x7610, R27 ;  /* 0x00007610ff1b7816 */ /* 0x000fe2000000001b */
[----:B0-----:R-:W3:Y:S01]  /*1dd80*/  LDL R29, [R1+0xcbc] ;  /* 0x000cbc00011d7983 */ /* 0x001ee20000100800 */
[----:B--2---:R-:W-:-:S04]  /*1dd90*/  @P0 LOP3.LUT R5, R5, R4, RZ, 0x3c, !PT ;  /* 0x0000000405050212 */ /* 0x004fc800078e3cff */
[----:B------:R-:W-:-:S04]  /*1dda0*/  @P0 LOP3.LUT R4, R5, R4, RZ, 0x3c, !PT ;  /* 0x0000000405040212 */ /* 0x000fc800078e3cff */
[----:B------:R-:W-:-:S05]  /*1ddb0*/  @P0 LOP3.LUT R5, R5, R4, RZ, 0x3c, !PT ;  /* 0x0000000405050212 */ /* 0x000fca00078e3cff */
[----:B------:R0:W2:Y:S04]  /*1ddc0*/  @P0 LDG.E.U8 R28, desc[UR40][R4.64] ;  /* 0x00000028041c0981 */ /* 0x0000a8000c1e1100 */
[----:B------:R-:W0:Y:S04]  /*1ddd0*/  LDL R4, [R1+0xcc4] ;  /* 0x000cc40001047983 */ /* 0x000e280000100800 */
[----:B------:R-:W0:Y:S01]  /*1dde0*/  LDL R5, [R1+0xcc8] ;  /* 0x000cc80001057983 */ /* 0x000e220000100800 */
[----:B------:R-:W-:Y:S02]  /*1ddf0*/  ISETP.GT.AND P2, PT, R2, 0xa, PT ;  /* 0x0000000a0200780c */ /* 0x000fe40003f44270 */
[----:B0-----:R-:W-:-:S04]  /*1de00*/  @P1 LOP3.LUT R5, R5, R4, RZ, 0x3c, !PT ;  /* 0x0000000405051212 */ /* 0x001fc800078e3cff */
[----:B------:R-:W-:-:S04]  /*1de10*/  @P1 LOP3.LUT R4, R5, R4, RZ, 0x3c, !PT ;  /* 0x0000000405041212 */ /* 0x000fc800078e3cff */
[----:B------:R-:W-:-:S05]  /*1de20*/  @P1 LOP3.LUT R5, R5, R4, RZ, 0x3c, !PT ;  /* 0x0000000405051212 */ /* 0x000fca00078e3cff */
[----:B------:R0:W4:Y:S01]  /*1de30*/  @P1 LDG.E.U8 R27, desc[UR40][R4.64] ;  /* 0x00000028041b1981 */ /* 0x000122000c1e1100 */
[----:B------:R-:W-:-:S03]  /*1de40*/  PRMT R26, RZ, 0x7610, R26 ;  /* 0x00007610ff1a7816 */ /* 0x000fc6000000001a */
[----:B--2---:R1:W-:Y:S01]  /*1de50*/  STL [R1+0x2a6c], R28 ;  /* 0x002a6c1c01007387 */ /* 0x0043e20000100800 */
[----:B0-----:R-:W-:Y:S02]  /*1de60*/  @P2 IMAD.MOV.U32 R4, RZ, RZ, R0 ;  /* 0x000000ffff042224 */ /* 0x001fe400078e0000 */
[----:B---3--:R-:W-:-:S05]  /*1de70*/  @P2 IMAD.MOV.U32 R5, RZ, RZ, R29 ;  /* 0x000000ffff052224 */ /* 0x008fca00078e001d */
[----:B------:R-:W2:Y:S04]  /*1de80*/  @P2 LDG.E.U8 R26, desc[UR40][R4.64] ;  /* 0x00000028041a2981 */ /* 0x000ea8000c1e1100 */
[----:B----4-:R0:W-:Y:S04]  /*1de90*/  STL [R1+0x2a70], R27 ;  /* 0x002a701b01007387 */ /* 0x0101e80000100800 */
[----:B------:R-:W3:Y:S04]  /*1dea0*/  LDL R4, [R1+0xcb4] ;  /* 0x000cb40001047983 */ /* 0x000ee80000100800 */
[----:B------:R-:W3:Y:S01]  /*1deb0*/  LDL R5, [R1+0xcb8] ;  /* 0x000cb80001057983 */ /* 0x000ee20000100800 */
[----:B------:R-:W-:-:S02]  /*1dec0*/  ISETP.GT.AND P3, PT, R2, 0xb, PT ;  /* 0x0000000b0200780c */ /* 0x000fc40003f64270 */
[----:B------:R-:W-:Y:S01]  /*1ded0*/  PRMT R25, RZ, 0x7610, R25 ;  /* 0x00007610ff197816 */ /* 0x000fe20000000019 */
[----:B------:R-:W4:Y:S04]  /*1dee0*/  LDL R29, [R1+0xca4] ;  /* 0x000ca400011d7983 */ /* 0x000f280000100800 */
[----:B------:R-:W4:Y:S04]  /*1def0*/  LDL R0, [R1+0xca8] ;  /* 0x000ca80001007983 */ /* 0x000f280000100800 */
[----:B-1----:R-:W4:Y:S04]  /*1df00*/  LDL R28, [R1+0xc9c] ;  /* 0x000c9c00011c7983 */ /* 0x002f280000100800 */
[----:B0-----:R-:W4:Y:S04]  /*1df10*/  LDL R27, [R1+0xca0] ;  /* 0x000ca000011b7983 */ /* 0x001f280000100800 */
[----:B--2---:R0:W-:Y:S04]  /*1df20*/  STL [R1+0x2a74], R26 ;  /* 0x002a741a01007387 */ /* 0x0041e80000100800 */
[----:B0-----:R-:W2:Y:S01]  /*1df30*/  LDL R26, [R1+0xcb0] ;  /* 0x000cb000011a7983 */ /* 0x001ea20000100800 */
[----:B---3--:R-:W-:-:S04]  /*1df40*/  @P3 LOP3.LUT R5, R5, R4, RZ, 0x3c, !PT ;  /* 0x0000000405053212 */ /* 0x008fc800078e3cff */
[----:B------:R-:W-:-:S04]  /*1df50*/  @P3 LOP3.LUT R4, R5, R4, RZ, 0x3c, !PT ;  /* 0x0000000405043212 */ /* 0x000fc800078e3cff */
[----:B------:R-:W-:-:S05]  /*1df60*/  @P3 LOP3.LUT R5, R5, R4, RZ, 0x3c, !PT ;  /* 0x0000000405053212 */ /* 0x000fca00078e3cff */
[----:B------:R2:W3:Y:S04]  /*1df70*/  @P3 LDG.E.U8 R25, desc[UR40][R4.64] ;  /* 0x0000002804193981 */ /* 0x0004e8000c1e1100 */
[----:B------:R-:W3:Y:S01]  /*1df80*/  LDL R5, [R1+0xcac] ;  /* 0x000cac0001057983 */ /* 0x000ee20000100800 */
[C---:B------:R-:W-:Y:S02]  /*1df90*/  ISETP.GT.AND P0, PT, R2.reuse, 0xc, PT ;  /* 0x0000000c0200780c */ /* 0x040fe40003f04270 */
[C---:B------:R-:W-:Y:S02]  /*1dfa0*/  ISETP.GT.AND P1, PT, R2.reuse, 0xd, PT ;  /* 0x0000000d0200780c */ /* 0x040fe40003f24270 */
[----:B------:R-:W-:Y:S02]  /*1dfb0*/  PRMT R24, RZ, 0x7610, R24 ;  /* 0x00007610ff187816 */ /* 0x000fe40000000018 */
[----:B------:R-:W-:-:S02]  /*1dfc0*/  ISETP.GT.AND P2, PT, R2, 0xe, PT ;  /* 0x0000000e0200780c */ /* 0x000fc40003f44270 */
[----:B------:R-:W-:-:S05]  /*1dfd0*/  PRMT R23, RZ, 0x7610, R23 ;  /* 0x00007610ff177816 */ /* 0x000fca0000000017 */
[----:B--2---:R-:W-:Y:S01]  /*1dfe0*/  @P0 IMAD.MOV.U32 R4, RZ, RZ, R26 ;  /* 0x000000ffff040224 */ /* 0x004fe200078e001a */
[----:B------:R-:W-:Y:S01]  /*1dff0*/  PRMT R22, RZ, 0x7610, R22 ;  /* 0x00007610ff167816 */ /* 0x000fe20000000016 */
[----:B------:R-:W2:Y:S04]  /*1e000*/  LDL R26, [R1+0xc98] ;  /* 0x000c9800011a7983 */ /* 0x000ea80000100800 */
[----:B---3--:R4:W3:Y:S02]  /*1e010*/  @P0 LDG.E.U8 R24, desc[UR40][R4.64] ;  /* 0x0000002804180981 */ /* 0x0088e4000c1e1100 */
[----:B----4-:R-:W-:Y:S02]  /*1e020*/  @P1 IMAD.MOV.U32 R4, RZ, RZ, R0 ;  /* 0x000000ffff041224 */ /* 0x010fe400078e0000 */
[----:B------:R-:W-:-:S05]  /*1e030*/  @P1 IMAD.MOV.U32 R5, RZ, RZ, R29 ;  /* 0x000000ffff051224 */ /* 0x000fca00078e001d */
[----:B------:R0:W4:Y:S02]  /*1e040*/  @P1 LDG.E.U8 R23, desc[UR40][R4.64] ;  /* 0x0000002804171981 */ /* 0x000124000c1e1100 */
[----:B0-----:R-:W-:Y:S02]  /*1e050*/  @P2 IMAD.MOV.U32 R4, RZ, RZ, R27 ;  /* 0x000000ffff042224 */ /* 0x001fe400078e001b */
[----:B------:R-:W-:-:S05]  /*1e060*/  @P2 IMAD.MOV.U32 R5, RZ, RZ, R28 ;  /* 0x000000ffff052224 */ /* 0x000fca00078e001c */
[----:B------:R-:W2:Y:S04]  /*1e070*/  @P2 LDG.E.U8 R22, desc[UR40][R4.64] ;  /* 0x0000002804162981 */ /* 0x000ea8000c1e1100 */
[----:B---3--:R0:W-:Y:S04]  /*1e080*/  STL [R1+0x2a60], R24 ;  /* 0x002a601801007387 */ /* 0x0081e80000100800 */
[----:B------:R-:W3:Y:S04]  /*1e090*/  LDL R0, [R1+0xc90] ;  /* 0x000c900001007983 */ /* 0x000ee80000100800 */
[----:B------:R-:W3:Y:S04]  /*1e0a0*/  LDL R29, [R1+0xc88] ;  /* 0x000c8800011d7983 */ /* 0x000ee80000100800 */
[----:B0-----:R-:W3:Y:S04]  /*1e0b0*/  LDL R24, [R1+0xc94] ;  /* 0x000c940001187983 */ /* 0x001ee80000100800 */
[----:B------:R-:W4:Y:S04]  /*1e0c0*/  LDL R28, [R1+0xc7c] ;  /* 0x000c7c00011c7983 */ /* 0x000f280000100800 */
[----:B------:R-:W4:Y:S04]  /*1e0d0*/  LDL R27, [R1+0xc80] ;  /* 0x000c8000011b7983 */ /* 0x000f280000100800 */
[----:B--2---:R0:W-:Y:S04]  /*1e0e0*/  STL [R1+0x2a5c], R22 ;  /* 0x002a5c1601007387 */ /* 0x0041e80000100800 */
[----:B0-----:R-:W2:Y:S01]  /*1e0f0*/  LDL R22, [R1+0xc8c] ;  /* 0x000c8c0001167983 */ /* 0x001ea20000100800 */
[----:B------:R-:W-:-:S02]  /*1e100*/  ISETP.GT.AND P3, PT, R2, 0xf, PT ;  /* 0x0000000f0200780c */ /* 0x000fc40003f64270 */
[----:B------:R-:W-:Y:S02]  /*1e110*/  ISETP.GT.AND P0, PT, R2, 0x10, PT ;  /* 0x000000100200780c */ /* 0x000fe40003f04270 */
[----:B------:R-:W-:Y:S02]  /*1e120*/  PRMT R21, RZ, 0x7610, R21 ;  /* 0x00007610ff157816 */ /* 0x000fe40000000015 */
[----:B------:R-:W-:-:S07]  /*1e130*/  PRMT R20, RZ, 0x7610, R20 ;  /* 0x00007610ff147816 */ /* 0x000fce0000000014 */
[----:B------:R-:W-:Y:S02]  /*1e140*/  @P3 IMAD.MOV.U32 R4, RZ, RZ, R26 ;  /* 0x000000ffff043224 */ /* 0x000fe400078e001a */
[----:B------:R-:W4:Y:S01]  /*1e150*/  LDL R26, [R1+0xc74] ;  /* 0x000c7400011a7983 */ /* 0x000f220000100800 */
[----:B---3--:R-:W-:-:S03]  /*1e160*/  @P3 IMAD.MOV.U32 R5, RZ, RZ, R24 ;  /* 0x000000ffff053224 */ /* 0x008fc600078e0018 */
[----:B------:R-:W3:Y:S04]  /*1e170*/  LDL R24, [R1+0xc78] ;  /* 0x000c780001187983 */ /* 0x000ee80000100800 */
[----:B------:R0:W3:Y:S02]  /*1e180*/  @P3 LDG.E.U8 R21, desc[UR40][R4.64] ;  /* 0x0000002804153981 */ /* 0x0000e4000c1e1100 */
[----:B0-----:R-:W-:Y:S02]  /*1e190*/  @P0 IMAD.MOV.U32 R4, RZ, RZ, R0 ;  /* 0x000000ffff040224 */ /* 0x001fe400078e0000 */
[----:B------:R-:W3:Y:S01]  /*1e1a0*/  LDL R0, [R1+0xc70] ;  /* 0x000c700001007983 */ /* 0x000ee20000100800 */
[----:B--2---:R-:W-:-:S03]  /*1e1b0*/  @P0 IMAD.MOV.U32 R5, RZ, RZ, R22 ;  /* 0x000000ffff050224 */ /* 0x004fc600078e0016 */
[----:B------:R-:W2:Y:S04]  /*1e1c0*/  LDL R22, [R1+0xc6c] ;  /* 0x000c6c0001167983 */ /* 0x000ea80000100800 */
[----:B------:R0:W2:Y:S04]  /*1e1d0*/  @P0 LDG.E.U8 R20, desc[UR40][R4.64] ;  /* 0x0000002804140981 */ /* 0x0000a8000c1e1100 */
[----:B------:R-:W2:Y:S01]  /*1e1e0*/  LDL R5, [R1+0xc84] ;  /* 0x000c840001057983 */ /* 0x000ea20000100800 */
[C---:B------:R-:W-:Y:S02]  /*1e1f0*/  ISETP.GT.AND P1, PT, R2.reuse, 0x11, PT ;  /* 0x000000110200780c */ /* 0x040fe40003f24270 */
[----:B------:R-:W-:-:S02]  /*1e200*/  ISETP.GT.AND P2, PT, R2, 0x12, PT ;  /* 0x000000120200780c */ /* 0x000fc40003f44270 */
[----:B------:R-:W-:Y:S02]  /*1e210*/  PRMT R19, RZ, 0x7610, R19 ;  /* 0x00007610ff137816 */ /* 0x000fe40000000013 */
[----:B------:R-:W-:Y:S02]  /*1e220*/  ISETP.GT.AND P3, PT, R2, 0x13, PT ;  /* 0x000000130200780c */ /* 0x000fe40003f64270 */
[----:B------:R-:W-:-:S05]  /*1e230*/  PRMT R18, RZ, 0x7610, R18 ;  /* 0x00007610ff127816 */ /* 0x000fca0000000012 */
[----:B0-----:R-:W-:Y:S01]  /*1e240*/  @P1 IMAD.MOV.U32 R4, RZ, RZ, R29 ;  /* 0x000000ffff041224 */ /* 0x001fe200078e001d */
[C---:B------:R-:W-:Y:S01]  /*1e250*/  ISETP.GT.AND P0, PT, R2.reuse, 0x14, PT ;  /* 0x000000140200780c */ /* 0x040fe20003f04270 */
[----:B------:R-:W3:Y:S01]  /*1e260*/  LDL R29, [R1+0xc60] ;  /* 0x000c6000011d7983 */ /* 0x000ee20000100800 */
[----:B------:R-:W-:Y:S02]  /*1e270*/  PRMT R17, RZ, 0x7610, R17 ;  /* 0x00007610ff117816 */ /* 0x000fe40000000011 */
[----:B------:R-:W-:Y:S01]  /*1e280*/  PRMT R16, RZ, 0x7610, R16 ;  /* 0x00007610ff107816 */ /* 0x000fe20000000010 */
[----:B--2---:R4:W2:Y:S02]  /*1e290*/  @P1 LDG.E.U8 R19, desc[UR40][R4.64] ;  /* 0x0000002804131981 */ /* 0x0048a4000c1e1100 */
[----:B----4-:R-:W-:Y:S02]  /*1e2a0*/  @P2 IMAD.MOV.U32 R4, RZ, RZ, R27 ;  /* 0x000000ffff042224 */ /* 0x010fe400078e001b */
[----:B------:R-:W-:Y:S01]  /*1e2b0*/  @P2 IMAD.MOV.U32 R5, RZ, RZ, R28 ;  /* 0x000000ffff052224 */ /* 0x000fe200078e001c */
[----:B------:R-:W-:Y:S01]  /*1e2c0*/  ISETP.GT.AND P1, PT, R2, 0x15, PT ;  /* 0x000000150200780c */ /* 0x000fe20003f24270 */
[----:B------:R-:W4:Y:S04]  /*1e2d0*/  LDL R28, [R1+0xc54] ;  /* 0x000c5400011c7983 */ /* 0x000f280000100800 */
[----:B------:R3:W2:Y:S01]  /*1e2e0*/  @P2 LDG.E.U8 R18, desc[UR40][R4.64] ;  /* 0x0000002804122981 */ /* 0x0006a2000c1e1100 */
[----:B------:R-:W-:-:S03]  /*1e2f0*/  PRMT R15, RZ, 0x7610, R15 ;  /* 0x00007610ff0f7816 */ /* 0x000fc6000000000f */
[----:B------:R-:W2:Y:S01]  /*1e300*/  LDL R27, [R1+0xc58] ;  /* 0x000c5800011b7983 */ /* 0x000ea20000100800 */
[----:B---3--:R-:W-:Y:S02]  /*1e310*/  @P3 IMAD.MOV.U32 R4, RZ, RZ, R24 ;  /* 0x000000ffff043224 */ /* 0x008fe400078e0018 */
[----:B------:R-:W-:Y:S01]  /*1e320*/  @P3 IMAD.MOV.U32 R5, RZ, RZ, R26 ;  /* 0x000000ffff053224 */ /* 0x000fe200078e001a */
[----:B------:R-:W3:Y:S04]  /*1e330*/  LDL R24, [R1+0xc50] ;  /* 0x000c500001187983 */ /* 0x000ee80000100800 */
[----:B------:R0:W2:Y:S04]  /*1e340*/  @P3 LDG.E.U8 R17, desc[UR40][R4.64] ;  /* 0x0000002804113981 */ /* 0x0000a8000c1e1100 */
[----:B------:R-:W2:Y:S01]  /*1e350*/  LDL R26, [R1+0xc4c] ;  /* 0x000c4c00011a7983 */ /* 0x000ea20000100800 */
[----:B0-----:R-:W-:-:S02]  /*1e360*/  @P0 IMAD.MOV.U32 R4, RZ, RZ, R0 ;  /* 0x000000ffff040224 */ /* 0x001fc400078e0000 */
[----:B------:R-:W-:Y:S01]  /*1e370*/  @P0 IMAD.MOV.U32 R5, RZ, RZ, R22 ;  /* 0x000000ffff050224 */ /* 0x000fe200078e0016 */
[----:B------:R-:W2:Y:S04]  /*1e380*/  LDL R0, [R1+0xc48] ;  /* 0x000c480001007983 */ /* 0x000ea80000100800 */
[----:B------:R0:W2:Y:S04]  /*1e390*/  @P0 LDG.E.U8 R16, desc[UR40][R4.64] ;  /* 0x0000002804100981 */ /* 0x0000a8000c1e1100 */
[----:B------:R-:W2:Y:S04]  /*1e3a0*/  LDL R22, [R1+0xc44] ;  /* 0x000c440001167983 */ /* 0x000ea80000100800 */
[----:B------:R-:W0:Y:S04]  /*1e3b0*/  LDL R4, [R1+0xc64] ;  /* 0x000c640001047983 */ /* 0x000e280000100800 */
[----:B------:R-:W0:Y:S01]  /*1e3c0*/  LDL R5, [R1+0xc68] ;  /* 0x000c680001057983 */ /* 0x000e220000100800 */
[----:B------:R-:W-:-:S02]  /*1e3d0*/  ISETP.GT.AND P2, PT, R2, 0x16, PT ;  /* 0x000000160200780c */ /* 0x000fc40003f44270 */
[----:B0-----:R-:W-:-:S04]  /*1e3e0*/  @P1 LOP3.LUT R5, R5, R4, RZ, 0x3c, !PT ;  /* 0x0000000405051212 */ /* 0x001fc800078e3cff */
[----:B------:R-:W-:-:S04]  /*1e3f0*/  @P1 LOP3.LUT R4, R5, R4, RZ, 0x3c, !PT ;  /* 0x0000000405041212 */ /* 0x000fc800078e3cff */
[----:B------:R-:W-:-:S05]  /*1e400*/  @P1 LOP3.LUT R5, R5, R4, RZ, 0x3c, !PT ;  /* 0x0000000405051212 */ /* 0x000fca00078e3cff */
[----:B------:R0:W2:Y:S04]  /*1e410*/  @P1 LDG.E.U8 R15, desc[UR40][R4.64] ;  /* 0x00000028040f1981 */ /* 0x0000a8000c1e1100 */
[----:B------:R-:W2:Y:S01]  /*1e420*/  LDL R5, [R1+0xc5c] ;  /* 0x000c5c0001057983 */ /* 0x000ea20000100800 */
[C---:B------:R-:W-:Y:S01]  /*1e430*/  ISETP.GT.AND P3, PT, R2.reuse, 0x17, PT ;  /* 0x000000170200780c */ /* 0x040fe20003f64270 */
[----:B0-----:R-:W-:Y:S01]  /*1e440*/  @P2 IMAD.MOV.U32 R4, RZ, RZ, R29 ;  /* 0x000000ffff042224 */ /* 0x001fe200078e001d */
[----:B------:R-:W-:Y:S01]  /*1e450*/  PRMT R14, RZ, 0x7610, R14 ;  /* 0x00007610ff0e7816 */ /* 0x000fe2000000000e */
[----:B------:R-:W3:Y:S01]  /*1e460*/  LDL R29, [R1+0xc30] ;  /* 0x000c3000011d7983 */ /* 0x000ee20000100800 */
[C---:B------:R-:W-:Y:S02]  /*1e470*/  ISETP.GT.AND P4, PT, R2.reuse, 0x18, PT ;  /* 0x000000180200780c */ /* 0x040fe40003f84270 */
[----:B------:R-:W-:-:S02]  /*1e480*/  ISETP.GT.AND P5, PT, R2, 0x19, PT ;  /* 0x000000190200780c */ /* 0x000fc40003fa4270 */
[----:B------:R-:W-:Y:S02]  /*1e490*/  PRMT R13, RZ, 0x7610, R13 ;  /* 0x00007610ff0d7816 */ /* 0x000fe4000000000d */
[----:B------:R-:W-:Y:S02]  /*1e4a0*/  PRMT R12, RZ, 0x7610, R12 ;  /* 0x00007610ff0c7816 */ /* 0x000fe4000000000c */
[----:B------:R-:W-:Y:S01]  /*1e4b0*/  PRMT R11, RZ, 0x7610, R11 ;  /* 0x00007610ff0b7816 */ /* 0x000fe2000000000b */
[----:B--2---:R0:W2:Y:S02]  /*1e4c0*/  @P2 LDG.E.U8 R14, desc[UR40][R4.64] ;  /* 0x00000028040e2981 */ /* 0x0040a4000c1e1100 */
[----:B0-----:R-:W-:Y:S02]  /*1e4d0*/  @P3 IMAD.MOV.U32 R4, RZ, RZ, R27 ;  /* 0x000000ffff043224 */ /* 0x001fe400078e001b */
[----:B----4-:R-:W-:Y:S01]  /*1e4e0*/  @P3 IMAD.MOV.U32 R5, RZ, RZ, R28 ;  /* 0x000000ffff053224 */ /* 0x010fe200078e001c */
[----:B------:R-:W-:Y:S01]  /*1e4f0*/  ISETP.GT.AND P0, PT, R2, 0x1a, PT ;  /* 0x0000001a0200780c */ /* 0x000fe20003f04270 */
[----:B------:R-:W4:Y:S04]  /*1e500*/  LDL R28, [R1+0xc24] ;  /* 0x000c2400011c7983 */ /* 0x000f280000100800 */
[----:B------:R3:W2:Y:S01]  /*1e510*/  @P3 LDG.E.U8 R13, desc[UR40][R4.64] ;  /* 0x00000028040d3981 */ /* 0x0006a2000c1e1100 */
[----:B------:R-:W-:-:S02]  /*1e520*/  PRMT R10, RZ, 0x7610, R10 ;  /* 0x00007610ff0a7816 */ /* 0x000fc4000000000a */
[----:B------:R-:W-:Y:S01]  /*1e530*/  ISETP.GT.AND P1, PT, R2, 0x1b, PT ;  /* 0x0000001b0200780c */ /* 0x000fe20003f24270 */
[----:B------:R-:W2:Y:S01]  /*1e540*/  LDL R27, [R1+0xc28] ;  /* 0x000c2800011b7983 */ /* 0x000ea20000100800 */
[----:B---3--:R-:W-:Y:S02]  /*1e550*/  @P4 IMAD.MOV.U32 R4, RZ, RZ, R24 ;  /* 0x000000ffff044224 */ /* 0x008fe400078e0018 */
[----:B------:R-:W-:Y:S01]  /*1e560*/  @P4 IMAD.MOV.U32 R5, RZ, RZ, R26 ;  /* 0x000000ffff054224 */ /* 0x000fe200078e001a */
[----:B------:R-:W-:Y:S01]  /*1e570*/  PRMT R9, RZ, 0x7610, R9 ;  /* 0x00007610ff097816 */ /* 0x000fe20000000009 */
        /* <DEDUP_REMOVED lines=9> */
[----:B------:R-:W0:Y:S02]  /*1e610*/  LDL R5, [R1+0xc40] ;  /* 0x000c400001057983 */ /* 0x000e240000100800 */
[----:B0-----:R-:W-:-:S04]  /*1e620*/  @P0 LOP3.LUT R5, R5, R4, RZ, 0x3c, !PT ;  /* 0x0000000405050212 */ /* 0x001fc800078e3cff */
        /* <DEDUP_REMOVED lines=9> */
[----:B------:R0:W2:Y:S04]  /*1e6c0*/  @P1 LDG.E.U8 R9, desc[UR40][R4.64] ;  /* 0x0000002804091981 */ /* 0x0000a8000c1e1100 */
[----:B------:R-:W2:Y:S01]  /*1e6d0*/  LDL R5, [R1+0xc2c] ;  /* 0x000c2c0001057983 */ /* 0x000ea20000100800 */
[C---:B------:R-:W-:Y:S01]  /*1e6e0*/  ISETP.GT.AND P3, PT, R2.reuse, 0x1d, PT ;  /* 0x0000001d0200780c */ /* 0x040fe20003f64270 */
[----:B0-----:R-:W-:Y:S01]  /*1e6f0*/  @P2 IMAD.MOV.U32 R4, RZ, RZ, R29 ;  /* 0x000000ffff042224 */ /* 0x001fe200078e001d */
[C---:B------:R-:W-:Y:S02]  /*1e700*/  ISETP.GT.AND P4, PT, R2.reuse, 0x1e, PT ;  /* 0x0000001e0200780c */ /* 0x040fe40003f84270 */
[----:B------:R-:W-:Y:S02]  /*1e710*/  PRMT R8, RZ, 0x7610, R8 ;  /* 0x00007610ff087816 */ /* 0x000fe40000000008 */
[----:B------:R-:W-:-:S02]  /*1e720*/  ISETP.GT.AND P0, PT, R2, 0x1f, PT ;  /* 0x0000001f0200780c */ /* 0x000fc40003f04270 */
[----:B------:R-:W-:Y:S02]  /*1e730*/  PRMT R7, RZ, 0x7610, R7 ;  /* 0x00007610ff077816 */ /* 0x000fe40000000007 */
[----:B------:R-:W-:Y:S02]  /*1e740*/  PRMT R6, RZ, 0x7610, R6 ;  /* 0x00007610ff067816 */ /* 0x000fe40000000006 */
[----:B------:R-:W-:Y:S01]  /*1e750*/  PRMT R3, RZ, 0x7610, R3 ;  /* 0x00007610ff037816 */ /* 0x000fe20000000003 */
[----:B--2---:R0:W2:Y:S02]  /*1e760*/  @P2 LDG.E.U8 R8, desc[UR40][R4.64] ;  /* 0x0000002804082981 */ /* 0x0040a4000c1e1100 */
[----:B0-----:R-:W-:Y:S02]  /*1e770*/  @P3 IMAD.MOV.U32 R4, RZ, RZ, R27 ;  /* 0x000000ffff043224 */ /* 0x001fe400078e001b */
[----:B----4-:R-:W-:-:S05]  /*1e780*/  @P3 IMAD.MOV.U32 R5, RZ, RZ, R28 ;  /* 0x000000ffff053224 */ /* 0x010fca00078e001c */
[----:B------:R0:W4:Y:S02]  /*1e790*/  @P3 LDG.E.U8 R7, desc[UR40][R4.64] ;  /* 0x0000002804073981 */ /* 0x000124000c1e1100 */
[----:B0-----:R-:W-:Y:S02]  /*1e7a0*/  @P4 IMAD.MOV.U32 R4, RZ, RZ, R24 ;  /* 0x000000ffff044224 */ /* 0x001fe400078e0018 */
[----:B---3--:R-:W-:-:S05]  /*1e7b0*/  @P4 IMAD.MOV.U32 R5, RZ, RZ, R26 ;  /* 0x000000ffff054224 */ /* 0x008fca00078e001a */
[----:B------:R0:W3:Y:S02]  /*1e7c0*/  @P4 LDG.E.U8 R6, desc[UR40][R4.64] ;  /* 0x0000002804064981 */ /* 0x0000e4000c1e1100 */
[----:B0-----:R-:W-:Y:S02]  /*1e7d0*/  @P0 IMAD.MOV.U32 R5, RZ, RZ, R22 ;  /* 0x000000ffff050224 */ /* 0x001fe400078e0016 */
[----:B------:R-:W-:Y:S01]  /*1e7e0*/  @P0 IMAD.MOV.U32 R4, RZ, RZ, R0 ;  /* 0x000000ffff040224 */ /* 0x000fe200078e0000 */
[----:B------:R-:W2:Y:S04]  /*1e7f0*/  LDL.LU R22, [R1+0x18] ;  /* 0x0000180001167983 */ /* 0x000ea80000300800 */
[----:B------:R-:W2:Y:S04]  /*1e800*/  LDL.LU R26, [R1+0x14] ;  /* 0x00001400011a7983 */ /* 0x000ea80000300800 */
[----:B------:R-:W2:Y:S04]  /*1e810*/  LDL.LU R27, [R1+0xc] ;  /* 0x00000c00011b7983 */ /* 0x000ea80000300800 */
[----:B------:R-:W2:Y:S04]  /*1e820*/  LDL.LU R29, [R1+0x8] ;  /* 0x00000800011d7983 */ /* 0x000ea80000300800 */
[----:B------:R-:W2:Y:S04]  /*1e830*/  LDL.LU R0, [R1+0x4] ;  /* 0x0000040001007983 */ /* 0x000ea80000300800 */
[----:B------:R-:W-:Y:S04]  /*1e840*/  STL [R1+0x26c8], R4 ;  /* 0x0026c80401007387 */ /* 0x000fe80000100800 */
        /* <DEDUP_REMOVED lines=113> */
[----:B------:R0:W-:Y:S04]  /*1ef60*/  STL [R1+0x2a58], R4 ;  /* 0x002a580401007387 */ /* 0x0001e80000100800 */
        /* <DEDUP_REMOVED lines=77> */
[----:B------:R-:W-:Y:S01]  /*1f440*/  STL [R1+0x2930], R5 ;  /* 0x0029300501007387 */ /* 0x000fe20000100800 */
[----:B------:R-:W1:Y:S03]  /*1f450*/  S2R R28, SR_TID.X ;  /* 0x00000000001c7919 */ /* 0x000e660000002100 */
        /* <DEDUP_REMOVED lines=28> */
[----:B-1----:R-:W-:-:S03]  /*1f620*/  LOP3.LUT R28, R28, 0x1f, RZ, 0xc0, !PT ;  /* 0x0000001f1c1c7812 */ /* 0x002fc600078ec0ff */
[----:B------:R-:W-:Y:S04]  /*1f630*/  STL [R1+0x2a18], R5 ;  /* 0x002a180501007387 */ /* 0x000fe80000100800 */
[----:B------:R-:W-:Y:S04]  /*1f640*/  STL [R1+0x2a20], R5 ;  /* 0x002a200501007387 */ /* 0x000fe80000100800 */
[----:B------:R-:W-:Y:S04]  /*1f650*/  STL [R1+0x2a28], R5 ;  /* 0x002a280501007387 */ /* 0x000fe80000100800 */
[----:B------:R-:W-:Y:S04]  /*1f660*/  STL [R1+0x2a30], R5 ;  /* 0x002a300501007387 */ /* 0x000fe80000100800 */
[----:B------:R-:W-:Y:S04]  /*1f670*/  STL [R1+0x2a38], R5 ;  /* 0x002a380501007387 */ /* 0x000fe80000100800 */
[----:B------:R-:W-:Y:S04]  /*1f680*/  STL [R1+0x2a40], R5 ;  /* 0x002a400501007387 */ /* 0x000fe80000100800 */
[----:B------:R0:W3:Y:S01]  /*1f690*/  @P0 LDG.E.U8 R3, desc[UR40][R4.64] ;  /* 0x0000002804030981 */ /* 0x0000e2000c1e1100 */
[----:B------:R-:W-:Y:S01]  /*1f6a0*/  BAR.SYNC.DEFER_BLOCKING 0x0 ;  /* 0x0000000000007b1d */ /* 0x000fe20000010000 */
[----:B------:R-:W-:-:S05]  /*1f6b0*/  ISETP.GE.AND P0, PT, R28, R2, PT ;  /* 0x000000021c00720c */ /* 0x000fca0003f06270 */
[----:B------:R-:W-:Y:S04]  /*1f6c0*/  STL [R1+0x2a48], R5 ;  /* 0x002a480501007387 */ /* 0x000fe80000100800 */
[----:B------:R-:W-:Y:S04]  /*1f6d0*/  STL [R1+0x2a50], R5 ;  /* 0x002a500501007387 */ /* 0x000fe80000100800 */
[----:B------:R-:W3:Y:S01]  /*1f6e0*/  LDL.LU R2, [R1+0x10] ;  /* 0x0000100001027983 */ /* 0x000ee20000300800 */
[----:B------:R-:W0:Y:S01]  /*1f6f0*/  S2R R24, SR_TID.X ;  /* 0x0000000000187919 */ /* 0x000e220000002100 */
[----:B------:R-:W1:Y:S01]  /*1f700*/  S2R R28, SR_TID.X ;  /* 0x00000000001c7919 */ /* 0x000e620000002100 */
[----:B0-----:R-:W-:-:S05]  /*1f710*/  LOP3.LUT R4, R24, 0x3f, RZ, 0xc0, !PT ;  /* 0x0000003f18047812 */ /* 0x001fca00078ec0ff */
[----:B--2---:R0:W-:Y:S02]  /*1f720*/  STS.U8 [R4+UR4], R22 ;  /* 0x0000001604007988 */ /* 0x0041e40008000004 */
[----:B0-----:R-:W0:Y:S01]  /*1f730*/  S2R R22, SR_TID.X ;  /* 0x0000000000167919 */ /* 0x001e220000002100 */
[----:B-1----:R-:W-:-:S04]  /*1f740*/  LOP3.LUT R28, R28, 0x3f, RZ, 0xc0, !PT ;  /* 0x0000003f1c1c7812 */ /* 0x002fc800078ec0ff */
[----:B------:R-:W-:Y:S01]  /*1f750*/  LOP3.LUT R28, R28, 0x8, RZ, 0x3c, !PT ;  /* 0x000000081c1c7812 */ /* 0x000fe200078e3cff */
[----:B------:R1:W-:Y:S04]  /*1f760*/  STS.U8 [R4+UR4+0x40], R26 ;  /* 0x0000401a04007988 */ /* 0x0003e80008000004 */
[----:B------:R-:W-:Y:S04]  /*1f770*/  STS.U8 [R4+UR4+0x400], R20 ;  /* 0x0004001404007988 */ /* 0x000fe80008000004 */
[----:B------:R-:W-:Y:S04]  /*1f780*/  STS.U8 [R4+UR4+0x440], R19 ;  /* 0x0004401304007988 */ /* 0x000fe80008000004 */
[----:B-1----:R-:W2:Y:S04]  /*1f790*/  LDL.LU R26, [R1+0x2a74] ;  /* 0x002a7400011a7983 */ /* 0x002ea80000300800 */
[----:B------:R-:W-:Y:S01]  /*1f7a0*/  STL [R1+0x2a54], R20 ;  /* 0x002a541401007387 */ /* 0x000fe20000100800 */
[----:B0-----:R-:W-:-:S03]  /*1f7b0*/  LOP3.LUT R22, R22, 0x3f, RZ, 0xc0, !PT ;  /* 0x0000003f16167812 */ /* 0x001fc600078ec0ff */
[----:B---3--:R0:W-:Y:S04]  /*1f7c0*/  STS.U8 [R28+UR4+0x80], R2 ;  /* 0x000080021c007988 */ /* 0x0081e80008000004 */
[----:B------:R1:W-:Y:S01]  /*1f7d0*/  STS.U8 [R28+UR4+0xc0], R27 ;  /* 0x0000c01b1c007988 */ /* 0x0003e20008000004 */
[----:B0-----:R-:W-:-:S03]  /*1f7e0*/  LOP3.LUT R2, R22, 0x10, RZ, 0x3c, !PT ;  /* 0x0000001016027812 */ /* 0x001fc600078e3cff */
[----:B------:R-:W-:Y:S04]  /*1f7f0*/  STS.U8 [R28+UR4+0x480], R18 ;  /* 0x000480121c007988 */ /* 0x000fe80008000004 */
[----:B-1----:R-:W3:Y:S04]  /*1f800*/  LDL.LU R27, [R1+0x2a70] ;  /* 0x002a7000011b7983 */ /* 0x002ee80000300800 */
[----:B------:R0:W-:Y:S04]  /*1f810*/  STS.U8 [R28+UR4+0x4c0], R17 ;  /* 0x0004c0111c007988 */ /* 0x0001e80008000004 */
[----:B------:R1:W-:Y:S04]  /*1f820*/  STS.U8 [R2+UR4+0x100], R29 ;  /* 0x0001001d02007988 */ /* 0x0003e80008000004 */
[----:B------:R4:W-:Y:S04]  /*1f830*/  STS.U8 [R2+UR4+0x140], R0 ;  /* 0x0001400002007988 */ /* 0x0009e80008000004 */
[----:B0-----:R-:W2:Y:S04]  /*1f840*/  LDL.LU R28, [R1+0x2a6c] ;  /* 0x002a6c00011c7983 */ /* 0x001ea80000300800 */
[----:B-1----:R-:W2:Y:S04]  /*1f850*/  LDL.LU R29, [R1+0x2a68] ;  /* 0x002a6800011d7983 */ /* 0x002ea80000300800 */
[----:B----4-:R-:W4:Y:S01]  /*1f860*/  LDL.LU R0, [R1+0x2a64] ;  /* 0x002a640001007983 */ /* 0x010f220000300800 */
[----:B------:R-:W-:-:S02]  /*1f870*/  LOP3.LUT R22, R22, 0x18, RZ, 0x3c, !PT ;  /* 0x0000001816167812 */ /* 0x000fc400078e3cff */
[----:B------:R-:W-:Y:S01]  /*1f880*/  LOP3.LUT R24, R24, 0x3f, RZ, 0xc0, !PT ;  /* 0x0000003f18187812 */ /* 0x000fe200078ec0ff */
[----:B------:R-:W-:Y:S04]  /*1f890*/  STS.U8 [R2+UR4+0x500], R16 ;  /* 0x0005001002007988 */ /* 0x000fe80008000004 */
[----:B------:R0:W-:Y:S04]  /*1f8a0*/  STS.U8 [R2+UR4+0x540], R15 ;  /* 0x0005400f02007988 */ /* 0x0001e80008000004 */
[----:B0-----:R-:W3:Y:S04]  /*1f8b0*/  LDL R2, [R1+0x14ec] ;  /* 0x0014ec0001027983 */ /* 0x001ee80000100800 */
[----:B----4-:R0:W-:Y:S04]  /*1f8c0*/  STS.U8 [R22+UR4+0x180], R0 ;  /* 0x0001800016007988 */ /* 0x0101e80008000004 */
[----:B--2---:R-:W-:Y:S01]  /*1f8d0*/  STS.U8 [R22+UR4+0x1c0], R29 ;  /* 0x0001c01d16007988 */ /* 0x004fe20008000004 */
[----:B0-----:R-:W-:-:S03]  /*1f8e0*/  LOP3.LUT R0, R24, 0x20, RZ, 0x3c, !PT ;  /* 0x0000002018007812 */ /* 0x001fc600078e3cff */
[----:B------:R-:W-:Y:S01]  /*1f8f0*/  STS.U8 [R22+UR4+0x580], R14 ;  /* 0x0005800e16007988 */ /* 0x000fe20008000004 */
[----:B------:R-:W-:-:S03]  /*1f900*/  LOP3.LUT R24, R24, 0x28, RZ, 0x3c, !PT ;  /* 0x0000002818187812 */ /* 0x000fc600078e3cff */
[----:B------:R-:W-:Y:S04]  /*1f910*/  STS.U8 [R22+UR4+0x5c0], R13 ;  /* 0x0005c00d16007988 */ /* 0x000fe80008000004 */
[----:B------:R-:W-:Y:S04]  /*1f920*/  STS.U8 [R0+UR4+0x200], R28 ;  /* 0x0002001c00007988 */ /* 0x000fe80008000004 */
[----:B---3--:R-:W-:Y:S04]  /*1f930*/  STS.U8 [R0+UR4+0x240], R27 ;  /* 0x0002401b00007988 */ /* 0x008fe80008000004 */
[----:B------:R-:W-:Y:S04]  /*1f940*/  STS.U8 [R0+UR4+0x600], R12 ;  /* 0x0006000c00007988 */ /* 0x000fe80008000004 */
[----:B------:R0:W-:Y:S04]  /*1f950*/  STS.U8 [R0+UR4+0x640], R11 ;  /* 0x0006400b00007988 */ /* 0x0001e80008000004 */
[----:B------:R-:W-:Y:S04]  /*1f960*/  STS.U8 [R24+UR4+0x280], R26 ;  /* 0x0002801a18007988 */ /* 0x000fe80008000004 */
[----:B------:R-:W-:Y:S04]  /*1f970*/  STS.U8 [R24+UR4+0x2c0], R25 ;  /* 0x0002c01918007988 */ /* 0x000fe80008000004 */
[----:B------:R-:W-:Y:S04]  /*1f980*/  STS.U8 [R24+UR4+0x680], R10 ;  /* 0x0006800a18007988 */ /* 0x000fe80008000004 */
[----:B0-----:R-:W2:Y:S04]  /*1f990*/  LDL.LU R0, [R1+0x14e4] ;  /* 0x0014e40001007983 */ /* 0x001ea80000300800 */
[----:B------:R0:W-:Y:S04]  /*1f9a0*/  STS.U8 [R24+UR4+0x6c0], R9 ;  /* 0x0006c00918007988 */ /* 0x0001e80008000004 */
[----:B0-----:R-:W3:Y:S01]  /*1f9b0*/  LDL.LU R24, [R1+0x2a60] ;  /* 0x002a600001187983 */ /* 0x001ee20000300800 */
[----:B------:R-:W-:-:S05]  /*1f9c0*/  LOP3.LUT R22, R4, 0x30, RZ, 0x3c, !PT ;  /* 0x0000003004167812 */ /* 0x000fca00078e3cff */
[----:B---3--:R-:W-:Y:S04]  /*1f9d0*/  STS.U8 [R22+UR4+0x300], R24 ;  /* 0x0003001816007988 */ /* 0x008fe80008000004 */
[----:B------:R-:W-:Y:S04]  /*1f9e0*/  STS.U8 [R22+UR4+0x340], R23 ;  /* 0x0003401716007988 */ /* 0x000fe80008000004 */
[----:B------:R-:W-:Y:S04]  /*1f9f0*/  STS.U8 [R22+UR4+0x700], R8 ;  /* 0x0007000816007988 */ /* 0x000fe80008000004 */
[----:B------:R0:W-:Y:S04]  /*1fa00*/  STS.U8 [R22+UR4+0x740], R7 ;  /* 0x0007400716007988 */ /* 0x0001e80008000004 */
[----:B0-----:R-:W3:Y:S01]  /*1fa10*/  LDL.LU R22, [R1+0x2a5c] ;  /* 0x002a5c0001167983 */ /* 0x001ee20000300800 */
[----:B------:R-:W-:-:S02]  /*1fa20*/  LOP3.LUT R4, R4, 0x38, RZ, 0x3c, !PT ;  /* 0x0000003804047812 */ /* 0x000fc400078e3cff */
[----:B------:R-:W-:-:S03]  /*1fa30*/  PRMT R20, RZ, 0x7610, R20 ;  /* 0x00007610ff147816 */ /* 0x000fc60000000014 */
[----:B---3--:R-:W-:Y:S04]  /*1fa40*/  STS.U8 [R4+UR4+0x380], R22 ;  /* 0x0003801604007988 */ /* 0x008fe80008000004 */
[----:B------:R-:W-:Y:S04]  /*1fa50*/  STS.U8 [R4+UR4+0x3c0], R21 ;  /* 0x0003c01504007988 */ /* 0x000fe80008000004 */
[----:B------:R-:W-:Y:S04]  /*1fa60*/  STS.U8 [R4+UR4+0x780], R6 ;  /* 0x0007800604007988 */ /* 0x000fe80008000004 */
[----:B------:R2:W-:Y:S02]  /*1fa70*/  STS.U8 [R4+UR4+0x7c0], R3 ;  /* 0x0007c00304007988 */ /* 0x0005e40008000004 */
[----:B--2---:R-:W-:Y:S01]  /*1fa80*/  @!P0 IMAD.MOV.U32 R3, RZ, RZ, R0 ;  /* 0x000000ffff038224 */ /* 0x004fe200078e0000 */
[----:B------:R-:W-:Y:S06]  /*1fa90*/  BAR.SYNC.DEFER_BLOCKING 0x0 ;  /* 0x0000000000007b1d */ /* 0x000fec0000010000 */
[----:B------:R-:W2:Y:S04]  /*1faa0*/  LDL.LU R4, [R1+0x2a58] ;  /* 0x002a580001047983 */ /* 0x000ea80000300800 */
[----:B------:R-:W3:Y:S04]  /*1fab0*/  @!P0 LDG.E.U8 R20, desc[UR40][R2.64] ;  /* 0x0000002802148981 */ /* 0x000ee8000c1e1100 */
[----:B------:R-:W-:Y:S04]  /*1fac0*/  STL [R1+0x15d8], R0 ;  /* 0x0015d80001007387 */ /* 0x000fe80000100800 */
[----:B---3--:R0:W-:Y:S04]  /*1fad0*/  STL [R1+0xbb4], R20 ;  /* 0x000bb41401007387 */ /* 0x0081e80000100800 */
[----:B0-----:R-:W3:Y:S04]  /*1fae0*/  LDL.LU R20, [R1+0x2a54] ;  /* 0x002a540001147983 */ /* 0x001ee80000300800 */
[----:B------:R-:W4:Y:S04]  /*1faf0*/  LDL R2, [R1+0x1444] ;  /* 0x0014440001027983 */ /* 0x000f280000100800 */
[----:B------:R-:W4:Y:S01]  /*1fb00*/  LDL R3, [R1+0x1448] ;  /* 0x0014480001037983 */ /* 0x000f220000100800 */
[----:B------:R-:W-:-:S02]  /*1fb10*/  PRMT R5, RZ, 0x7610, R5 ;  /* 0x00007610ff057816 */ /* 0x000fc40000000005 */
[----:B----4-:R-:W-:-:S04]  /*1fb20*/  @!P0 LOP3.LUT R3, R3, R2, RZ, 0x3c, !PT ;  /* 0x0000000203038212 */ /* 0x010fc800078e3cff */
[----:B------:R-:W-:-:S04]  /*1fb30*/  @!P0 LOP3.LUT R2, R3, R2, RZ, 0x3c, !PT ;  /* 0x0000000203028212 */ /* 0x000fc800078e3cff */
[----:B------:R-:W-:-:S05]  /*1fb40*/  @!P0 LOP3.LUT R3, R3, R2, RZ, 0x3c, !PT ;  /* 0x0000000203038212 */ /* 0x000fca00078e3cff */
[----:B------:R-:W4:Y:S04]  /*1fb50*/  @!P0 LDG.E.U8 R5, desc[UR40][R2.64] ;  /* 0x0000002802058981 */ /* 0x000f28000c1e1100 */
[----:B----4-:R0:W-:Y:S04]  /*1fb60*/  STL [R1+0xbbc], R5 ;  /* 0x000bbc0501007387 */ /* 0x0101e80000100800 */
[----:B0-----:R-:W4:Y:S04]  /*1fb70*/  LDL.LU R5, [R1+0x2a50] ;  /* 0x002a500001057983 */ /* 0x001f280000300800 */
[----:B------:R-:W3:Y:S04]  /*1fb80*/  LDL R2, [R1+0xc10] ;  /* 0x000c100001027983 */ /* 0x000ee80000100800 */
[----:B------:R-:W3:Y:S01]  /*1fb90*/  LDL R3, [R1+0xd24] ;  /* 0x000d240001037983 */ /* 0x000ee20000100800 */
[----:B--2---:R-:W-:-:S02]  /*1fba0*/  PRMT R4, RZ, 0x7610, R4 ;  /* 0x00007610ff047816 */ /* 0x004fc40000000004 */
[----:B---3--:R-:W-:-:S04]  /*1fbb0*/  @!P0 LOP3.LUT R3, R3, R2, RZ, 0x3c, !PT ;  /* 0x0000000203038212 */ /* 0x008fc800078e3cff */
[----:B------:R-:W-:-:S04]  /*1fbc0*/  @!P0 LOP3.LUT R2, R3, R2, RZ, 0x3c, !PT ;  /* 0x0000000203028212 */ /* 0x000fc800078e3cff */
[----:B------:R-:W-:-:S05]  /*1fbd0*/  @!P0 LOP3.LUT R3, R3, R2, RZ, 0x3c, !PT ;  /* 0x0000000203038212 */ /* 0x000fca00078e3cff */
[----:B------:R-:W2:Y:S04]  /*1fbe0*/  @!P0 LDG.E.U8 R4, desc[UR40][R2.64] ;  /* 0x0000002802048981 */ /* 0x000ea8000c1e1100 */
[----:B--2---:R0:W-:Y:S04]  /*1fbf0*/  STL [R1+0xbb8], R4 ;  /* 0x000bb80401007387 */ /* 0x0041e80000100800 */
[----:B0-----:R-:W2:Y:S04]  /*1fc00*/  LDL.LU R4, [R1+0x2a4c] ;  /* 0x002a4c0001047983 */ /* 0x001ea80000300800 */
[----:B------:R-:W3:Y:S04]  /*1fc10*/  LDL R2, [R1+0xd20] ;  /* 0x000d200001027983 */ /* 0x000ee80000100800 */
[----:B------:R-:W3:Y:S01]  /*1fc20*/  LDL R3, [R1+0x1440] ;  /* 0x0014400001037983 */ /* 0x000ee20000100800 */
[----:B----4-:R-:W-:-:S02]  /*1fc30*/  PRMT R5, RZ, 0x7610, R5 ;  /* 0x00007610ff057816 */ /* 0x010fc40000000005 */
[----:B---3--:R-:W-:-:S04]  /*1fc40*/  @!P0 LOP3.LUT R3, R3, R2, RZ, 0x3c, !PT ;  /* 0x0000000203038212 */ /* 0x008fc800078e3cff */
[----:B------:R-:W-:-:S04]  /*1fc50*/  @!P0 LOP3.LUT R2, R3, R2, RZ, 0x3c, !PT ;  /* 0x0000000203028212 */ /* 0x000fc800078e3cff */
[----:B------:R-:W-:-:S05]  /*1fc60*/  @!P0 LOP3.LUT R3, R3, R2, RZ, 0x3c, !PT ;  /* 0x0000000203038212 */ /* 0x000fca00078e3cff */
[----:B------:R-:W3:Y:S04]  /*1fc70*/  @!P0 LDG.E.U8 R5, desc[UR40][R2.64] ;  /* 0x0000002802058981 */ /* 0x000ee8000c1e1100 */
[----:B---3--:R0:W-:Y:S04]  /*1fc80*/  STL [R1+0xbb0], R5 ;  /* 0x000bb00501007387 */ /* 0x0081e80000100800 */
[----:B0-----:R-:W3:Y:S04]  /*1fc90*/  LDL.LU R5, [R1+0x2a48] ;  /* 0x002a480001057983 */ /* 0x001ee80000300800 */
[----:B------:R-:W4:Y:S04]  /*1fca0*/  LDL R2, [R1+0xd1c] ;  /* 0x000d1c0001027983 */ /* 0x000f280000100800 */
[----:B------:R-:W4:Y:S01]  /*1fcb0*/  LDL R3, [R1+0x143c] ;  /* 0x00143c0001037983 */ /* 0x000f220000100800 */
[----:B--2---:R-:W-:-:S02]  /*1fcc0*/  PRMT R4, RZ, 0x7610, R4 ;  /* 0x00007610ff047816 */ /* 0x004fc40000000004 */
[----:B----4-:R-:W-:-:S04]  /*1fcd0*/  @!P0 LOP3.LUT R3, R3, R2, RZ, 0x3c, !PT ;  /* 0x0000000203038212 */ /* 0x010fc800078e3cff */
[----:B------:R-:W-:-:S04]  /*1fce0*/  @!P0 LOP3.LUT R2, R3, R2, RZ, 0x3c, !PT ;  /* 0x0000000203028212 */ /* 0x000fc800078e3cff */
[----:B------:R-:W-:-:S05]  /*1fcf0*/  @!P0 LOP3.LUT R3, R3, R2, RZ, 0x3c, !PT ;  /* 0x0000000203038212 */ /* 0x000fca00078e3cff */
[----:B------:R-:W2:Y:S04]  /*1fd00*/  @!P0 LDG.E.U8 R4, desc[UR40][R2.64] ;  /* 0x0000002802048981 */ /* 0x000ea8000c1e1100 */
[----:B--2---:R0:W-:Y:S04]  /*1fd10*/  STL [R1+0xbac], R4 ;  /* 0x000bac0401007387 */ /* 0x0041e80000100800 */
[----:B0-----:R-:W2:Y:S04]  /*1fd20*/  LDL.LU R4, [R1+0x2a44] ;  /* 0x002a440001047983 */ /* 0x001ea80000300800 */
[----:B------:R-:W4:Y:S04]  /*1fd30*/  LDL R2, [R1+0xd18] ;  /* 0x000d180001027983 */ /* 0x000f280000100800 */
[----:B------:R-:W4:Y:S01]  /*1fd40*/  LDL R3, [R1+0x1438] ;  /* 0x0014380001037983 */ /* 0x000f220000100800 */
[----:B---3--:R-:W-:-:S02]  /*1fd50*/  PRMT R5, RZ, 0x7610, R5 ;  /* 0x00007610ff057816 */ /* 0x008fc40000000005 */
[----:B----4-:R-:W-:-:S04]  /*1fd60*/  @!P0 LOP3.LUT R3, R3, R2, RZ, 0x3c, !PT ;  /* 0x0000000203038212 */ /* 0x010fc800078e3cff */
        /* <DEDUP_REMOVED lines=1942> */
[----:B------:R-:W-:-:S02]  /*276d0*/  PRMT R0, RZ, 0x7610, R0 ;  /* 0x00007610ff007816 */ /* 0x000fc40000000000 */
[----:B----4-:R-:W-:-:S04]  /*276e0*/  @!P0 LOP3.LUT R3, R3, R2, RZ, 0x3c, !PT ;  /* 0x0000000203038212 */ /* 0x010fc800078e3cff */
[----:B------:R-:W-:-:S04]  /*276f0*/  @!P0 LOP3.LUT R2, R3, R2, RZ, 0x3c, !PT ;  /* 0x0000000203028212 */ /* 0x000fc800078e3cff */
[----:B------:R-:W-:-:S05]  /*27700*/  @!P0 LOP3.LUT R3, R3, R2, RZ, 0x3c, !PT ;  /* 0x0000000203038212 */ /* 0x000fca00078e3cff */
[----:B------:R0:W4:Y:S04]  /*27710*/  @!P0 LDG.E.U8 R0, desc[UR40][R2.64] ;  /* 0x0000002802008981 */ /* 0x000128000c1e1100 */
[----:B------:R-:W0:Y:S04]  /*27720*/  LDL R2, [R1+0xd64] ;  /* 0x000d640001027983 */ /* 0x000e280000100800 */
[----:B------:R-:W0:Y:S01]  /*27730*/  LDL R3, [R1+0xd68] ;  /* 0x000d680001037983 */ /* 0x000e220000100800 */
[----:B--2---:R-:W-:Y:S02]  /*27740*/  PRMT R4, RZ, 0x7610, R4 ;  /* 0x00007610ff047816 */ /* 0x004fe40000000004 */
[----:B0-----:R-:W-:-:S04]  /*27750*/  @!P0 LOP3.LUT R3, R3, R2, RZ, 0x3c, !PT ;  /* 0x0000000203038212 */ /* 0x001fc800078e3cff */
[----:B------:R-:W-:-:S04]  /*27760*/  @!P0 LOP3.LUT R2, R3, R2, RZ, 0x3c, !PT ;  /* 0x0000000203028212 */ /* 0x000fc800078e3cff */
[----:B------:R-:W-:-:S05]  /*27770*/  @!P0 LOP3.LUT R3, R3, R2, RZ, 0x3c, !PT ;  /* 0x0000000203038212 */ /* 0x000fca00078e3cff */
[----:B------:R-:W2:Y:S04]  /*27780*/  @!P0 LDG.E.U8 R4, desc[UR40][R2.64] ;  /* 0x0000002802048981 */ /* 0x000ea8000c1e1100 */
[----:B----4-:R0:W-:Y:S04]  /*27790*/  STL [R1+0x20], R0 ;  /* 0x0000200001007387 */ /* 0x0101e80000100800 */
[----:B0-----:R-:W4:Y:S04]  /*277a0*/  LDL R0, [R1+0x1470] ;  /* 0x0014700001007983 */ /* 0x001f280000100800 */
[----:B--2---:R0:W-:Y:S04]  /*277b0*/  STL [R1+0x1c], R4 ;  /* 0x00001c0401007387 */ /* 0x0041e80000100800 */
[----:B0-----:R-:W2:Y:S04]  /*277c0*/  LDL.LU R4, [R1+0x26e0] ;  /* 0x0026e00001047983 */ /* 0x001ea80000300800 */
[----:B------:R-:W2:Y:S04]  /*277d0*/  LDL R2, [R1+0xd5c] ;  /* 0x000d5c0001027983 */ /* 0x000ea80000100800 */
[----:B------:R-:W2:Y:S01]  /*277e0*/  LDL R3, [R1+0xd60] ;  /* 0x000d600001037983 */ /* 0x000ea20000100800 */
[----:B---3--:R-:W-:-:S02]  /*277f0*/  PRMT R5, RZ, 0x7610, R5 ;  /* 0x00007610ff057816 */ /* 0x008fc40000000005 */
[----:B--2---:R-:W-:-:S04]  /*27800*/  @!P0 LOP3.LUT R3, R3, R2, RZ, 0x3c, !PT ;  /* 0x0000000203038212 */ /* 0x004fc800078e3cff */
[----:B------:R-:W-:-:S04]  /*27810*/  @!P0 LOP3.LUT R2, R3, R2, RZ, 0x3c, !PT ;  /* 0x0000000203028212 */ /* 0x000fc800078e3cff */
[----:B------:R-:W-:-:S05]  /*27820*/  @!P0 LOP3.LUT R3, R3, R2, RZ, 0x3c, !PT ;  /* 0x0000000203038212 */ /* 0x000fca00078e3cff */
[----:B------:R-:W2:Y:S04]  /*27830*/  @!P0 LDG.E.U8 R5, desc[UR40][R2.64] ;  /* 0x0000002802058981 */ /* 0x000ea8000c1e1100 */
[----:B--2---:R0:W-:Y:S04]  /*27840*/  STL [R1+0x18], R5 ;  /* 0x0000180501007387 */ /* 0x0041e80000100800 */
[----:B0-----:R-:W2:Y:S04]  /*27850*/  LDL.LU R5, [R1+0x26dc] ;  /* 0x0026dc0001057983 */ /* 0x001ea80000300800 */
[----:B------:R-:W3:Y:S04]  /*27860*/  LDL R2, [R1+0xd44] ;  /* 0x000d440001027983 */ /* 0x000ee80000100800 */
[----:B------:R-:W3:Y:S01]  /*27870*/  LDL R3, [R1+0xd48] ;  /* 0x000d480001037983 */ /* 0x000ee20000100800 */
[----:B------:R-:W-:-:S02]  /*27880*/  PRMT R4, RZ, 0x7610, R4 ;  /* 0x00007610ff047816 */ /* 0x000fc40000000004 */
[----:B---3--:R-:W-:-:S04]  /*27890*/  @!P0 LOP3.LUT R3, R3, R2, RZ, 0x3c, !PT ;  /* 0x0000000203038212 */ /* 0x008fc800078e3cff */
[----:B------:R-:W-:-:S04]  /*278a0*/  @!P0 LOP3.LUT R2, R3, R2, RZ, 0x3c, !PT ;  /* 0x0000000203028212 */ /* 0x000fc800078e3cff */
[----:B------:R-:W-:-:S05]  /*278b0*/  @!P0 LOP3.LUT R3, R3, R2, RZ, 0x3c, !PT ;  /* 0x0000000203038212 */ /* 0x000fca00078e3cff */
[----:B------:R-:W3:Y:S04]  /*278c0*/  @!P0 LDG.E.U8 R4, desc[UR40][R2.64] ;  /* 0x0000002802048981 */ /* 0x000ee8000c1e1100 */
[----:B---3--:R0:W-:Y:S04]  /*278d0*/  STL [R1+0x14], R4 ;  /* 0x0000140401007387 */ /* 0x0081e80000100800 */
[----:B0-----:R-:W3:Y:S04]  /*278e0*/  LDL.LU R4, [R1+0x26d8] ;  /* 0x0026d80001047983 */ /* 0x001ee80000300800 */
        /* <DEDUP_REMOVED lines=15> */
[----:B------:R-:W3:Y:S01]  /*279e0*/  @!P0 LDG.E.U8 R4, desc[UR40][R2.64] ;  /* 0x0000002802048981 */ /* 0x000ee2000c1e1100 */
[----:B--2---:R-:W-:-:S03]  /*279f0*/  PRMT R5, RZ, 0x7610, R5 ;  /* 0x00007610ff057816 */ /* 0x004fc60000000005 */
[----:B---3--:R0:W-:Y:S04]  /*27a00*/  STL [R1+0xc], R4 ;  /* 0x00000c0401007387 */ /* 0x0081e80000100800 */
[----:B0-----:R-:W2:Y:S04]  /*27a10*/  LDL.LU R4, [R1+0x26d0] ;  /* 0x0026d00001047983 */ /* 0x001ea80000300800 */
[----:B------:R-:W3:Y:S01]  /*27a20*/  LDL R3, [R1+0xd30] ;  /* 0x000d300001037983 */ /* 0x000ee20000100800 */
[----:B----4-:R-:W-:-:S03]  /*27a30*/  @!P0 IMAD.MOV.U32 R2, RZ, RZ, R0 ;  /* 0x000000ffff028224 */ /* 0x010fc600078e0000 */
[----:B------:R-:W4:Y:S04]  /*27a40*/  LDL R0, [R1+0x14c8] ;  /* 0x0014c80001007983 */ /* 0x000f280000100800 */
[----:B---3--:R-:W3:Y:S04]  /*27a50*/  @!P0 LDG.E.U8 R5, desc[UR40][R2.64] ;  /* 0x0000002802058981 */ /* 0x008ee8000c1e1100 */
        /* <DEDUP_REMOVED lines=18> */
[----:B---3--:R0:W-:Y:S04]  /*27b80*/  STL [R1], R5 ;  /* 0x0000000501007387 */ /* 0x0081e80000100800 */
[----:B0-----:R-:W3:Y:S04]  /*27b90*/  LDL.LU R5, [R1+0x26c4] ;  /* 0x0026c40001057983 */ /* 0x001ee80000300800 */
[----:B------:R-:W2:Y:S04]  /*27ba0*/  LDL R2, [R1+0x146c] ;  /* 0x00146c0001027983 */ /* 0x000ea80000100800 */
[----:B------:R-:W2:Y:S01]  /*27bb0*/  LDL R3, [R1+0x14a8] ;  /* 0x0014a80001037983 */ /* 0x000ea20000100800 */
[----:B------:R-:W-:-:S02]  /*27bc0*/  PRMT R29, RZ, 0x7610, R29 ;  /* 0x00007610ff1d7816 */ /* 0x000fc4000000001d */
[----:B--2---:R-:W-:-:S04]  /*27bd0*/  @!P0 LOP3.LUT R3, R3, R2, RZ, 0x3c, !PT ;  /* 0x0000000203038212 */ /* 0x004fc800078e3cff */
[----:B------:R-:W-:-:S04]  /*27be0*/  @!P0 LOP3.LUT R2, R3, R2, RZ, 0x3c, !PT ;  /* 0x0000000203028212 */ /* 0x000fc800078e3cff */
[----:B------:R-:W-:-:S05]  /*27bf0*/  @!P0 LOP3.LUT R3, R3, R2, RZ, 0x3c, !PT ;  /* 0x0000000203038212 */ /* 0x000fca00078e3cff */
[----:B------:R-:W2:Y:S04]  /*27c00*/  @!P0 LDG.E.U8 R29, desc[UR40][R2.64] ;  /* 0x00000028021d8981 */ /* 0x000ea8000c1e1100 */
[----:B------:R-:W3:Y:S04]  /*27c10*/  LDL R2, [R1+0x1474] ;  /* 0x0014740001027983 */ /* 0x000ee80000100800 */
[----:B------:R-:W3:Y:S01]  /*27c20*/  LDL R3, [R1+0x14b0] ;  /* 0x0014b00001037983 */ /* 0x000ee20000100800 */
[----:B------:R-:W-:-:S03]  /*27c30*/  PRMT R28, RZ, 0x7610, R28 ;  /* 0x00007610ff1c7816 */ /* 0x000fc6000000001c */
[----:B--2---:R0:W-:Y:S04]  /*27c40*/  STL [R1+0x26b0], R29 ;  /* 0x0026b01d01007387 */ /* 0x0041e80000100800 */
[----:B0-----:R-:W2:Y:S01]  /*27c50*/  LDL R29, [R1+0x148c] ;  /* 0x00148c00011d7983 */ /* 0x001ea20000100800 */
[----:B---3--:R-:W-:-:S04]  /*27c60*/  @!P0 LOP3.LUT R3, R3, R2, RZ, 0x3c, !PT ;  /* 0x0000000203038212 */ /* 0x008fc800078e3cff */
[----:B------:R-:W-:-:S04]  /*27c70*/  @!P0 LOP3.LUT R2, R3, R2, RZ, 0x3c, !PT ;  /* 0x0000000203028212 */ /* 0x000fc800078e3cff */
[----:B------:R-:W-:-:S05]  /*27c80*/  @!P0 LOP3.LUT R3, R3, R2, RZ, 0x3c, !PT ;  /* 0x0000000203038212 */ /* 0x000fca00078e3cff */
[----:B------:R4:W3:Y:S01]  /*27c90*/  @!P0 LDG.E.U8 R28, desc[UR40][R2.64] ;  /* 0x00000028021c8981 */ /* 0x0008e2000c1e1100 */
[----:B------:R-:W-:Y:S01]  /*27ca0*/  PRMT R27, RZ, 0x7610, R27 ;  /* 0x00007610ff1b7816 */ /* 0x000fe2000000001b */
[----:B----4-:R-:W-:Y:S02]  /*27cb0*/  @!P0 IMAD.MOV.U32 R2, RZ, RZ, R0 ;  /* 0x000000ffff028224 */ /* 0x010fe400078e0000 */
[----:B--2---:R-:W-:-:S05]  /*27cc0*/  @!P0 IMAD.MOV.U32 R3, RZ, RZ, R29 ;  /* 0x000000ffff038224 */ /* 0x004fca00078e001d */
[----:B------:R0:W2:Y:S04]  /*27cd0*/  @!P0 LDG.E.U8 R27, desc[UR40][R2.64] ;  /* 0x00000028021b8981 */ /* 0x0000a8000c1e1100 */
[----:B---3--:R1:W-:Y:S04]  /*27ce0*/  STL [R1+0x26b4], R28 ;  /* 0x0026b41c01007387 */ /* 0x0083e80000100800 */
[----:B------:R-:W0:Y:S04]  /*27cf0*/  LDL R2, [R1+0x1494] ;  /* 0x0014940001027983 */ /* 0x000e280000100800 */
[----:B------:R-:W0:Y:S01]  /*27d00*/  LDL R3, [R1+0x14d0] ;  /* 0x0014d00001037983 */ /* 0x000e220000100800 */
[----:B------:R-:W-:-:S03]  /*27d10*/  PRMT R26, RZ, 0x7610, R26 ;  /* 0x00007610ff1a7816 */ /* 0x000fc6000000001a */
[----:B------:R-:W3:Y:S04]  /*27d20*/  LDL R29, [R1+0x14f8] ;  /* 0x0014f800011d7983 */ /* 0x000ee80000100800 */
[----:B------:R-:W4:Y:S04]  /*27d30*/  LDL R0, [R1+0x14f4] ;  /* 0x0014f40001007983 */ /* 0x000f280000100800 */
[----:B-1----:R-:W3:Y:S01]  /*27d40*/  LDL R28, [R1+0x14d4] ;  /* 0x0014d400011c7983 */ /* 0x002ee20000100800 */
[----:B0-----:R-:W-:-:S04]  /*27d50*/  @!P0 LOP3.LUT R3, R3, R2, RZ, 0x3c, !PT ;  /* 0x0000000203038212 */ /* 0x001fc800078e3cff */
[----:B------:R-:W-:-:S04]  /*27d60*/  @!P0 LOP3.LUT R2, R3, R2, RZ, 0x3c, !PT ;  /* 0x0000000203028212 */ /* 0x000fc800078e3cff */
[----:B------:R-:W-:Y:S01]  /*27d70*/  @!P0 LOP3.LUT R3, R3, R2, RZ, 0x3c, !PT ;  /* 0x0000000203038212 */ /* 0x000fe200078e3cff */
[----:B--2---:R0:W-:Y:S04]  /*27d80*/  STL [R1+0x26b8], R27 ;  /* 0x0026b81b01007387 */ /* 0x0041e80000100800 */
[----:B------:R1:W2:Y:S01]  /*27d90*/  @!P0 LDG.E.U8 R26, desc[UR40][R2.64] ;  /* 0x00000028021a8981 */ /* 0x0002a2000c1e1100 */
[----:B------:R-:W-:-:S03]  /*27da0*/  PRMT R25, RZ, 0x7610, R25 ;  /* 0x00007610ff197816 */ /* 0x000fc60000000019 */
[----:B0-----:R-:W2:Y:S04]  /*27db0*/  LDL R27, [R1+0xd90] ;  /* 0x000d9000011b7983 */ /* 0x001ea80000100800 */
[----:B------:R-:W1:Y:S04]  /*27dc0*/  LDL R2, [R1+0x14ac] ;  /* 0x0014ac0001027983 */ /* 0x000e680000100800 */
[----:B------:R-:W1:Y:S02]  /*27dd0*/  LDL R3, [R1+0x14e8] ;  /* 0x0014e80001037983 */ /* 0x000e640000100800 */
[----:B-1----:R-:W-:-:S04]  /*27de0*/  @!P0 LOP3.LUT R3, R3, R2, RZ, 0x3c, !PT ;  /* 0x0000000203038212 */ /* 0x002fc800078e3cff */
        /* <DEDUP_REMOVED lines=13> */
[----:B------:R-:W-:Y:S02]  /*27ec0*/  PRMT R23, RZ, 0x7610, R23 ;  /* 0x00007610ff177816 */ /* 0x000fe40000000017 */
[----:B------:R-:W-:Y:S02]  /*27ed0*/  PRMT R22, RZ, 0x7610, R22 ;  /* 0x00007610ff167816 */ /* 0x000fe40000000016 */
[----:B------:R-:W-:Y:S01]  /*27ee0*/  PRMT R21, RZ, 0x7610, R21 ;  /* 0x00007610ff157816 */ /* 0x000fe20000000015 */
[----:B0-----:R-:W2:Y:S04]  /*27ef0*/  LDL R25, [R1+0xd78] ;  /* 0x000d780001197983 */ /* 0x001ea80000100800 */
[----:B------:R-:W2:Y:S01]  /*27f00*/  LDL R3, [R1+0x14cc] ;  /* 0x0014cc0001037983 */ /* 0x000ea20000100800 */
[----:B---3--:R-:W-:-:S03]  /*27f10*/  @!P0 IMAD.MOV.U32 R2, RZ, RZ, R29 ;  /* 0x000000ffff028224 */ /* 0x008fc600078e001d */
[----:B------:R-:W3:Y:S04]  /*27f20*/  LDL R29, [R1+0xd54] ;  /* 0x000d5400011d7983 */ /* 0x000ee80000100800 */
[----:B--2---:R4:W2:Y:S02]  /*27f30*/  @!P0 LDG.E.U8 R23, desc[UR40][R2.64] ;  /* 0x0000002802178981 */ /* 0x0048a4000c1e1100 */
[----:B----4-:R-:W-:Y:S02]  /*27f40*/  @!P0 IMAD.MOV.U32 R2, RZ, RZ, R0 ;  /* 0x000000ffff028224 */ /* 0x010fe400078e0000 */
[----:B------:R-:W-:Y:S02]  /*27f50*/  @!P0 IMAD.MOV.U32 R3, RZ, RZ, R28 ;  /* 0x000000ffff038224 */ /* 0x000fe400078e001c */
[----:B------:R-:W4:Y:S04]  /*27f60*/  LDL R28, [R1+0xd58] ;  /* 0x000d5800011c7983 */ /* 0x000f280000100800 */
[----:B------:R0:W2:Y:S04]  /*27f70*/  @!P0 LDG.E.U8 R22, desc[UR40][R2.64] ;  /* 0x0000002802168981 */ /* 0x0000a8000c1e1100 */
[----:B------:R-:W2:Y:S01]  /*27f80*/  LDL.LU R0, [R1+0x14f0] ;  /* 0x0014f00001007983 */ /* 0x000ea20000300800 */
[----:B0-----:R-:W-:-:S02]  /*27f90*/  @!P0 IMAD.MOV.U32 R2, RZ, RZ, R27 ;  /* 0x000000ffff028224 */ /* 0x001fc400078e001b */
[----:B------:R-:W-:Y:S01]  /*27fa0*/  @!P0 IMAD.MOV.U32 R3, RZ, RZ, R26 ;  /* 0x000000ffff038224 */ /* 0x000fe200078e001a */
[----:B------:R-:W-:Y:S01]  /*27fb0*/  PRMT R20, RZ, 0x7610, R20 ;  /* 0x00007610ff147816 */ /* 0x000fe20000000014 */
[----:B------:R-:W2:Y:S04]  /*27fc0*/  LDL R27, [R1+0xd4c] ;  /* 0x000d4c00011b7983 */ /* 0x000ea80000100800 */
[----:B------:R0:W2:Y:S04]  /*27fd0*/  @!P0 LDG.E.U8 R21, desc[UR40][R2.64] ;  /* 0x0000002802158981 */ /* 0x0000a8000c1e1100 */
[----:B------:R-:W3:Y:S04]  /*27fe0*/  LDL R26, [R1+0xd50] ;  /* 0x000d5000011a7983 */ /* 0x000ee80000100800 */
[----:B------:R-:W3:Y:S01]  /*27ff0*/  LDL R3, [R1+0xd74] ;  /* 0x000d740001037983 */ /* 0x000ee20000100800 */
[----:B0-----:R-:W-:-:S03]  /*28000*/  @!P0 IMAD.MOV.U32 R2, RZ, RZ, R25 ;  /* 0x000000ffff028224 */ /* 0x001fc600078e0019 */
[----:B--2---:R0:W-:Y:S01]  /*28010*/  STL [R1+0x2648], R21 ;  /* 0x0026481501007387 */ /* 0x0041e20000100800 */
[----:B------:R-:W-:-:S03]  /*28020*/  PRMT R19, RZ, 0x7610, R19 ;  /* 0x00007610ff137816 */ /* 0x000fc60000000013 */
[----:B------:R-:W2:Y:S04]  /*28030*/  LDL R25, [R1+0xd3c] ;  /* 0x000d3c0001197983 */ /* 0x000ea80000100800 */
[----:B---3--:R1:W3:Y:S04]  /*28040*/  @!P0 LDG.E.U8 R20, desc[UR40][R2.64] ;  /* 0x0000002802148981 */ /* 0x0082e8000c1e1100 */
[----:B0-----:R-:W2:Y:S04]  /*28050*/  LDL R21, [R1+0x1458] ;  /* 0x0014580001157983 */ /* 0x001ea80000100800 */
[----:B------:R-:W1:Y:S04]  /*28060*/  LDL R2, [R1+0xd6c] ;  /* 0x000d6c0001027983 */ /* 0x000e680000100800 */
[----:B------:R-:W1:Y:S02]  /*28070*/  LDL R3, [R1+0xd70] ;  /* 0x000d700001037983 */ /* 0x000e640000100800 */
[----:B-1----:R-:W-:-:S04]  /*28080*/  @!P0 LOP3.LUT R3, R3, R2, RZ, 0x3c, !PT ;  /* 0x0000000203038212 */ /* 0x002fc800078e3cff */
[----:B------:R-:W-:-:S04]  /*28090*/  @!P0 LOP3.LUT R2, R3, R2, RZ, 0x3c, !PT ;  /* 0x0000000203028212 */ /* 0x000fc800078e3cff */
[----:B------:R-:W-:-:S05]  /*280a0*/  @!P0 LOP3.LUT R3, R3, R2, RZ, 0x3c, !PT ;  /* 0x0000000203038212 */ /* 0x000fca00078e3cff */
[----:B------:R4:W2:Y:S04]  /*280b0*/  @!P0 LDG.E.U8 R19, desc[UR40][R2.64] ;  /* 0x0000002802138981 */ /* 0x0008a8000c1e1100 */
[----:B---3--:R0:W-:Y:S01]  /*280c0*/  STL [R1+0x264c], R20 ;  /* 0x00264c1401007387 */ /* 0x0081e20000100800 */
[----:B----4-:R-:W-:Y:S02]  /*280d0*/  @!P0 IMAD.MOV.U32 R2, RZ, RZ, R28 ;  /* 0x000000ffff028224 */ /* 0x010fe400078e001c */
[----:B------:R-:W-:Y:S01]  /*280e0*/  @!P0 IMAD.MOV.U32 R3, RZ, RZ, R29 ;  /* 0x000000ffff038224 */ /* 0x000fe200078e001d */
[----:B------:R-:W-:Y:S02]  /*280f0*/  PRMT R18, RZ, 0x7610, R18 ;  /* 0x00007610ff127816 */ /* 0x000fe40000000012 */
[----:B------:R-:W-:-:S04]  /*28100*/  PRMT R17, RZ, 0x7610, R17 ;  /* 0x00007610ff117816 */ /* 0x000fc80000000011 */
[----:B------:R1:W3:Y:S02]  /*28110*/  @!P0 LDG.E.U8 R18, desc[UR40][R2.64] ;  /* 0x0000002802128981 */ /* 0x0002e4000c1e1100 */
[----:B-1----:R-:W-:Y:S02]  /*28120*/  @!P0 IMAD.MOV.U32 R2, RZ, RZ, R26 ;  /* 0x000000ffff028224 */ /* 0x002fe400078e001a */
[----:B------:R-:W-:-:S05]  /*28130*/  @!P0 IMAD.MOV.U32 R3, RZ, RZ, R27 ;  /* 0x000000ffff038224 */ /* 0x000fca00078e001b */
[----:B------:R1:W4:Y:S04]  /*28140*/  @!P0 LDG.E.U8 R17, desc[UR40][R2.64] ;  /* 0x0000002802118981 */ /* 0x000328000c1e1100 */
[----:B--2---:R2:W-:Y:S04]  /*28150*/  STL [R1+0x2650], R19 ;  /* 0x0026501301007387 */ /* 0x0045e80000100800 */
[----:B------:R-:W2:Y:S04]  /*28160*/  LDL R29, [R1+0xd38] ;  /* 0x000d3800011d7983 */ /* 0x000ea80000100800 */
[----:B------:R-:W2:Y:S01]  /*28170*/  LDL R28, [R1+0x1460] ;  /* 0x00146000011c7983 */ /* 0x000ea20000100800 */
[----:B------:R-:W-:Y:S01]  /*28180*/  PRMT R16, RZ, 0x7610, R16 ;  /* 0x00007610ff107816 */ /* 0x000fe20000000010 */
[----:B-1----:R-:W-:-:S02]  /*28190*/  @!P0 IMAD.MOV.U32 R2, RZ, RZ, R21 ;  /* 0x000000ffff028224 */ /* 0x002fc400078e0015 */
[----:B------:R-:W-:-:S05]  /*281a0*/  @!P0 IMAD.MOV.U32 R3, RZ, RZ, R25 ;  /* 0x000000ffff038224 */ /* 0x000fca00078e0019 */
[----:B------:R1:W2:Y:S01]  /*281b0*/  @!P0 LDG.E.U8 R16, desc[UR40][R2.64] ;  /* 0x0000002802108981 */ /* 0x0002a2000c1e1100 */
[----:B------:R-:W-:-:S03]  /*281c0*/  PRMT R15, RZ, 0x7610, R15 ;  /* 0x00007610ff0f7816 */ /* 0x000fc6000000000f */
[----:B---3--:R3:W-:Y:S04]  /*281d0*/  STL [R1+0x2654], R18 ;  /* 0x0026541201007387 */ /* 0x0087e80000100800 */
[----:B------:R-:W3:Y:S04]  /*281e0*/  LDL R27, [R1+0xd2c] ;  /* 0x000d2c00011b7983 */ /* 0x000ee80000100800 */
[----:B------:R-:W3:Y:S04]  /*281f0*/  LDL R26, [R1+0x1478] ;  /* 0x00147800011a7983 */ /* 0x000ee80000100800 */
[----:B----4-:R4:W-:Y:S04]  /*28200*/  STL [R1+0x2658], R17 ;  /* 0x0026581101007387 */ /* 0x0109e80000100800 */
[----:B------:R-:W3:Y:S04]  /*28210*/  LDL R25, [R1+0xd28] ;  /* 0x000d280001197983 */ /* 0x000ee80000100800 */
[----:B------:R-:W3:Y:S04]  /*28220*/  LDL R21, [R1+0x1480] ;  /* 0x0014800001157983 */ /* 0x000ee80000100800 */
[----:B0-----:R-:W3:Y:S04]  /*28230*/  LDL R20, [R1+0x145c] ;  /* 0x00145c0001147983 */ /* 0x001ee80000100800 */
[----:B--2---:R-:W2:Y:S01]  /*28240*/  LDL R19, [R1+0x1498] ;  /* 0x0014980001137983 */ /* 0x004ea20000100800 */
[----:B-1----:R-:W-:-:S02]  /*28250*/  @!P0 IMAD.MOV.U32 R3, RZ, RZ, R29 ;  /* 0x000000ffff038224 */ /* 0x002fc400078e001d */
[----:B------:R-:W-:-:S05]  /*28260*/  @!P0 IMAD.MOV.U32 R2, RZ, RZ, R28 ;  /* 0x000000ffff028224 */ /* 0x000fca00078e001c */
[----:B------:R0:W2:Y:S04]  /*28270*/  @!P0 LDG.E.U8 R15, desc[UR40][R2.64] ;  /* 0x00000028020f8981 */ /* 0x0000a8000c1e1100 */
[----:B------:R1:W-:Y:S04]  /*28280*/  STL [R1+0x265c], R16 ;  /* 0x00265c1001007387 */ /* 0x0003e80000100800 */
[----:B---3--:R-:W3:Y:S04]  /*28290*/  LDL R18, [R1+0x1464] ;  /* 0x0014640001127983 */ /* 0x008ee80000100800 */
[----:B----4-:R-:W4:Y:S01]  /*282a0*/  LDL R17, [R1+0x14a0] ;  /* 0x0014a00001117983 */ /* 0x010f220000100800 */
[----:B------:R-:W-:-:S02]  /*282b0*/  PRMT R14, RZ, 0x7610, R14 ;  /* 0x00007610ff0e7816 */ /* 0x000fc4000000000e */
[----:B------:R-:W-:Y:S01]  /*282c0*/  PRMT R13, RZ, 0x7610, R13 ;  /* 0x00007610ff0d7816 */ /* 0x000fe2000000000d */
[----:B0-----:R-:W-:Y:S02]  /*282d0*/  @!P0 IMAD.MOV.U32 R3, RZ, RZ, R27 ;  /* 0x000000ffff038224 */ /* 0x001fe400078e001b */
[----:B------:R-:W-:-:S05]  /*282e0*/  @!P0 IMAD.MOV.U32 R2, RZ, RZ, R26 ;  /* 0x000000ffff028224 */ /* 0x000fca00078e001a */
[----:B------:R0:W3:Y:S01]  /*282f0*/  @!P0 LDG.E.U8 R14, desc[UR40][R2.64] ;  /* 0x00000028020e8981 */ /* 0x0000e2000c1e1100 */
[----:B------:R-:W-:Y:S01]  /*28300*/  PRMT R12, RZ, 0x7610, R12 ;  /* 0x00007610ff0c7816 */ /* 0x000fe2000000000c */
[----:B0-----:R-:W-:Y:S02]  /*28310*/  @!P0 IMAD.MOV.U32 R3, RZ, RZ, R25 ;  /* 0x000000ffff038224 */ /* 0x001fe400078e0019 */
[----:B------:R-:W-:-:S05]  /*28320*/  @!P0 IMAD.MOV.U32 R2, RZ, RZ, R21 ;  /* 0x000000ffff028224 */ /* 0x000fca00078e0015 */
[----:B------:R2:W3:Y:S02]  /*28330*/  @!P0 LDG.E.U8 R13, desc[UR40][R2.64] ;  /* 0x00000028020d8981 */ /* 0x0004e4000c1e1100 */
[----:B--2---:R-:W-:Y:S02]  /*28340*/  @!P0 IMAD.MOV.U32 R2, RZ, RZ, R19 ;  /* 0x000000ffff028224 */ /* 0x004fe400078e0013 */
[----:B------:R-:W-:-:S05]  /*28350*/  @!P0 IMAD.MOV.U32 R3, RZ, RZ, R20 ;  /* 0x000000ffff038224 */ /* 0x000fca00078e0014 */
[----:B------:R4:W2:Y:S04]  /*28360*/  @!P0 LDG.E.U8 R12, desc[UR40][R2.64] ;  /* 0x00000028020c8981 */ /* 0x0008a8000c1e1100 */
[----:B------:R0:W-:Y:S04]  /*28370*/  STL [R1+0x2660], R15 ;  /* 0x0026600f01007387 */ /* 0x0001e80000100800 */
[----:B-1----:R-:W2:Y:S04]  /*28380*/  LDL R16, [R1+0x147c] ;  /* 0x00147c0001107983 */ /* 0x002ea80000100800 */
[----:B0-----:R-:W2:Y:S01]  /*28390*/  LDL R15, [R1+0x14b8] ;  /* 0x0014b800010f7983 */ /* 0x001ea20000100800 */
[----:B------:R-:W-:Y:S01]  /*283a0*/  PRMT R11, RZ, 0x7610, R11 ;  /* 0x00007610ff0b7816 */ /* 0x000fe2000000000b */
[----:B----4-:R-:W-:-:S02]  /*283b0*/  @!P0 IMAD.MOV.U32 R2, RZ, RZ, R17 ;  /* 0x000000ffff028224 */ /* 0x010fc400078e0011 */
[----:B---3--:R-:W-:-:S05]  /*283c0*/  @!P0 IMAD.MOV.U32 R3, RZ, RZ, R18 ;  /* 0x000000ffff038224 */ /* 0x008fca00078e0012 */
[----:B------:R2:W3:Y:S01]  /*283d0*/  @!P0 LDG.E.U8 R11, desc[UR40][R2.64] ;  /* 0x00000028020b8981 */ /* 0x0004e2000c1e1100 */
[----:B------:R-:W-:-:S03]  /*283e0*/  PRMT R10, RZ, 0x7610, R10 ;  /* 0x00007610ff0a7816 */ /* 0x000fc6000000000a */
[----:B------:R0:W-:Y:S04]  /*283f0*/  STL [R1+0x2664], R14 ;  /* 0x0026640e01007387 */ /* 0x0001e80000100800 */
[----:B------:R1:W-:Y:S04]  /*28400*/  STL [R1+0x2668], R13 ;  /* 0x0026680d01007387 */ /* 0x0003e80000100800 */
[----:B------:R-:W4:Y:S04]  /*28410*/  LDL R20, [R1+0x1484] ;  /* 0x0014840001147983 */ /* 0x000f280000100800 */
[----:B------:R-:W4:Y:S01]  /*28420*/  LDL R19, [R1+0x14c0] ;  /* 0x0014c00001137983 */ /* 0x000f220000100800 */
[----:B--2---:R-:W-:-:S02]  /*28430*/  @!P0 IMAD.MOV.U32 R3, RZ, RZ, R16 ;  /* 0x000000ffff038224 */ /* 0x004fc400078e0010 */
[----:B------:R-:W-:-:S05]  /*28440*/  @!P0 IMAD.MOV.U32 R2, RZ, RZ, R15 ;  /* 0x000000ffff028224 */ /* 0x000fca00078e000f */
[----:B------:R4:W2:Y:S04]  /*28450*/  @!P0 LDG.E.U8 R10, desc[UR40][R2.64] ;  /* 0x00000028020a8981 */ /* 0x0008a8000c1e1100 */
[----:B------:R0:W-:Y:S04]  /*28460*/  STL [R1+0x266c], R12 ;  /* 0x00266c0c01007387 */ /* 0x0001e80000100800 */
[----:B------:R-:W2:Y:S04]  /*28470*/  LDL R18, [R1+0x149c] ;  /* 0x00149c0001127983 */ /* 0x000ea80000100800 */
[----:B------:R-:W2:Y:S04]  /*28480*/  LDL R17, [R1+0x14d8] ;  /* 0x0014d80001117983 */ /* 0x000ea80000100800 */
[----:B---3--:R3:W-:Y:S04]  /*28490*/  STL [R1+0x2670], R11 ;  /* 0x0026700b01007387 */ /* 0x0087e80000100800 */
[----:B------:R-:W2:Y:S04]  /*284a0*/  LDL R16, [R1+0x14a4] ;  /* 0x0014a40001107983 */ /* 0x000ea80000100800 */
[----:B------:R-:W2:Y:S04]  /*284b0*/  LDL R15, [R1+0x14e0] ;  /* 0x0014e000010f7983 */ /* 0x000ea80000100800 */
[----:B0-----:R-:W2:Y:S04]  /*284c0*/  LDL R14, [R1+0x14bc] ;  /* 0x0014bc00010e7983 */ /* 0x001ea80000100800 */
[----:B-1----:R-:W2:Y:S01]  /*284d0*/  LDL R13, [R1+0x1500] ;  /* 0x00150000010d7983 */ /* 0x002ea20000100800 */
[----:B------:R-:W-:-:S02]  /*284e0*/  PRMT R9, RZ, 0x7610, R9 ;  /* 0x00007610ff097816 */ /* 0x000fc40000000009 */
[----:B------:R-:W-:Y:S01]  /*284f0*/  PRMT R8, RZ, 0x7610, R8 ;  /* 0x00007610ff087816 */ /* 0x000fe20000000008 */
[----:B----4-:R-:W-:Y:S02]  /*28500*/  @!P0 IMAD.MOV.U32 R3, RZ, RZ, R20 ;  /* 0x000000ffff038224 */ /* 0x010fe400078e0014 */
[----:B------:R-:W-:-:S05]  /*28510*/  @!P0 IMAD.MOV.U32 R2, RZ, RZ, R19 ;  /* 0x000000ffff028224 */ /* 0x000fca00078e0013 */
[----:B------:R0:W4:Y:S04]  /*28520*/  @!P0 LDG.E.U8 R9, desc[UR40][R2.64] ;  /* 0x0000002802098981 */ /* 0x000128000c1e1100 */
[----:B--2---:R1:W-:Y:S04]  /*28530*/  STL [R1+0x2674], R10 ;  /* 0x0026740a01007387 */ /* 0x0043e80000100800 */
[----:B------:R-:W2:Y:S04]  /*28540*/  LDL R12, [R1+0x14c4] ;  /* 0x0014c400010c7983 */ /* 0x000ea80000100800 */
[----:B---3--:R-:W3:Y:S04]  /*28550*/  LDL R11, [R1+0x14fc] ;  /* 0x0014fc00010b7983 */ /* 0x008ee80000100800 */
[----:B-1----:R-:W4:Y:S01]  /*28560*/  LDL R10, [R1+0x14dc] ;  /* 0x0014dc00010a7983 */ /* 0x002f220000100800 */
[----:B0-----:R-:W-:-:S02]  /*28570*/  @!P0 IMAD.MOV.U32 R2, RZ, RZ, R17 ;  /* 0x000000ffff028224 */ /* 0x001fc400078e0011 */
[----:B------:R-:W-:-:S05]  /*28580*/  @!P0 IMAD.MOV.U32 R3, RZ, RZ, R18 ;  /* 0x000000ffff038224 */ /* 0x000fca00078e0012 */
[----:B------:R0:W4:Y:S01]  /*28590*/  @!P0 LDG.E.U8 R8, desc[UR40][R2.64] ;  /* 0x0000002802088981 */ /* 0x000122000c1e1100 */
[----:B------:R-:W-:Y:S02]  /*285a0*/  PRMT R7, RZ, 0x7610, R7 ;  /* 0x00007610ff077816 */ /* 0x000fe40000000007 */
[----:B------:R-:W-:Y:S01]  /*285b0*/  PRMT R6, RZ, 0x7610, R6 ;  /* 0x00007610ff067816 */ /* 0x000fe20000000006 */
[----:B0-----:R-:W-:Y:S02]  /*285c0*/  @!P0 IMAD.MOV.U32 R2, RZ, RZ, R15 ;  /* 0x000000ffff028224 */ /* 0x001fe400078e000f */
[----:B------:R-:W-:-:S05]  /*285d0*/  @!P0 IMAD.MOV.U32 R3, RZ, RZ, R16 ;  /* 0x000000ffff038224 */ /* 0x000fca00078e0010 */
[----:B------:R0:W4:Y:S01]  /*285e0*/  @!P0 LDG.E.U8 R7, desc[UR40][R2.64] ;  /* 0x0000002802078981 */ /* 0x000122000c1e1100 */
[----:B------:R-:W-:Y:S01]  /*285f0*/  PRMT R5, RZ, 0x7610, R5 ;  /* 0x00007610ff057816 */ /* 0x000fe20000000005 */
[----:B0-----:R-:W-:Y:S02]  /*28600*/  @!P0 IMAD.MOV.U32 R2, RZ, RZ, R13 ;  /* 0x000000ffff028224 */ /* 0x001fe400078e000d */
[----:B------:R-:W-:-:S05]  /*28610*/  @!P0 IMAD.MOV.U32 R3, RZ, RZ, R14 ;  /* 0x000000ffff038224 */ /* 0x000fca00078e000e */
[----:B------:R2:W4:Y:S01]  /*28620*/  @!P0 LDG.E.U8 R6, desc[UR40][R2.64] ;  /* 0x0000002802068981 */ /* 0x000522000c1e1100 */
[----:B------:R-:W-:Y:S01]  /*28630*/  PRMT R4, RZ, 0x7610, R4 ;  /* 0x00007610ff047816 */ /* 0x000fe20000000004 */
[----:B------:R-:W0:Y:S01]  /*28640*/  S2R R29, SR_TID.X ;  /* 0x00000000001d7919 */ /* 0x000e220000002100 */
[----:B--2---:R-:W-:Y:S02]  /*28650*/  @!P0 IMAD.MOV.U32 R3, RZ, RZ, R12 ;  /* 0x000000ffff038224 */ /* 0x004fe400078e000c */
[----:B---3--:R-:W-:-:S05]  /*28660*/  @!P0 IMAD.MOV.U32 R2, RZ, RZ, R11 ;  /* 0x000000ffff028224 */ /* 0x008fca00078e000b */
[----:B------:R1:W2:Y:S02]  /*28670*/  @!P0 LDG.E.U8 R5, desc[UR40][R2.64] ;  /* 0x0000002802058981 */ /* 0x0002a4000c1e1100 */
[----:B-1----:R-:W-:Y:S02]  /*28680*/  @!P0 IMAD.MOV.U32 R2, RZ, RZ, R0 ;  /* 0x000000ffff028224 */ /* 0x002fe400078e0000 */
[----:B----4-:R-:W-:-:S05]  /*28690*/  @!P0 IMAD.MOV.U32 R3, RZ, RZ, R10 ;  /* 0x000000ffff038224 */ /* 0x010fca00078e000a */
[----:B------:R1:W3:Y:S04]  /*286a0*/  @!P0 LDG.E.U8 R4, desc[UR40][R2.64] ;  /* 0x0000002802048981 */ /* 0x0002e8000c1e1100 */
[----:B------:R-:W-:Y:S04]  /*286b0*/  STL [R1+0x2678], R9 ;  /* 0x0026780901007387 */ /* 0x000fe80000100800 */
[----:B------:R0:W-:Y:S02]  /*286c0*/  STL [R1+0x267c], R8 ;  /* 0x00267c0801007387 */ /* 0x0001e40000100800 */
[----:B0-----:R-:W-:-:S02]  /*286d0*/  LOP3.LUT R8, R29, 0x3, RZ, 0xc0, !PT ;  /* 0x000000031d087812 */ /* 0x001fc400078ec0ff */
[----:B------:R-:W-:-:S03]  /*286e0*/  SHF.R.U32.HI R9, RZ, 0x2, R29 ;  /* 0x00000002ff097819 */ /* 0x000fc6000001161d */
[----:B------:R-:W-:Y:S01]  /*286f0*/  IMAD R8, R8, 0x110, RZ ;  /* 0x0000011008087824 */ /* 0x000fe200078e02ff */
[----:B------:R-:W-:-:S04]  /*28700*/  SGXT.U32 R9, R9, 0x3 ;  /* 0x000000030909781a */ /* 0x000fc80000000000 */
[----:B------:R-:W-:-:S05]  /*28710*/  LOP3.LUT R8, R8, R9, RZ, 0xfc, !PT ;  /* 0x0000000908087212 */ /* 0x000fca00078efcff */
[----:B-1----:R-:W0:Y:S04]  /*28720*/  LDS.U8 R3, [R8+UR4] ;  /* 0x0000000408037984 */ /* 0x002e280008000000 */
[----:B------:R-:W1:Y:S04]  /*28730*/  LDS.U8 R2, [R8+UR4+0x40] ;  /* 0x0000400408027984 */ /* 0x000e680008000000 */
[----:B------:R-:W-:Y:S04]  /*28740*/  STL [R1+0x2680], R7 ;  /* 0x0026800701007387 */ /* 0x000fe80000100800 */
[----:B------:R4:W-:Y:S02]  /*28750*/  STL [R1+0x2684], R6 ;  /* 0x0026840601007387 */ /* 0x0009e40000100800 */
[----:B----4-:R-:W-:-:S04]  /*28760*/  SHF.R.U32.HI R6, RZ, 0x2, R29 ;  /* 0x00000002ff067819 */ /* 0x010fc8000001161d */
[----:B------:R-:W-:Y:S01]  /*28770*/  SGXT.U32 R6, R6, 0x3 ;  /* 0x000000030606781a */ /* 0x000fe20000000000 */
[----:B--2---:R-:W-:Y:S04]  /*28780*/  STL [R1+0x2688], R5 ;  /* 0x0026880501007387 */ /* 0x004fe80000100800 */
[----:B------:R-:W-:Y:S04]  /*28790*/  STL [R1+0x15dc], R0 ;  /* 0x0015dc0001007387 */ /* 0x000fe80000100800 */
[----:B------:R-:W-:Y:S04]  /*287a0*/  LDS.U8 R0, [R8+UR4+0xc8] ;  /* 0x0000c80408007984 */ /* 0x000fe80008000000 */
[----:B---3--:R-:W-:Y:S04]  /*287b0*/  STL [R1+0x268c], R4 ;  /* 0x00268c0401007387 */ /* 0x008fe80000100800 */
[----:B0-----:R-:W-:Y:S04]  /*287c0*/  STL [R1+0x2690], R3 ;  /* 0x0026900301007387 */ /* 0x001fe80000100800 */
[----:B-1----:R-:W-:Y:S04]  /*287d0*/  STL [R1+0x2694], R2 ;  /* 0x0026940201007387 */ /* 0x002fe80000100800 */
[----:B------:R-:W0:Y:S04]  /*287e0*/  LDS.U8 R2, [R8+UR4+0x88] ;  /* 0x0000880408027984 */ /* 0x000e280008000000 */
[----:B------:R-:W1:Y:S04]  /*287f0*/  LDS.U8 R3, [R8+UR4+0x8] ;  /* 0x0000080408037984 */ /* 0x000e680008000000 */
[----:B0-----:R-:W-:Y:S04]  /*28800*/  STL [R1+0x152c], R2 ;  /* 0x00152c0201007387 */ /* 0x001fe80000100800 */
[----:B------:R-:W0:Y:S04]  /*28810*/  LDS.U8 R2, [R8+UR4+0x48] ;  /* 0x0000480408027984 */ /* 0x000e280008000000 */
[----:B------:R-:W-:Y:S04]  /*28820*/  STL [R1+0x1528], R0 ;  /* 0x0015280001007387 */ /* 0x000fe80000100800 */
[----:B------:R-:W2:Y:S04]  /*28830*/  LDS.U8 R0, [R8+UR4+0x80] ;  /* 0x0000800408007984 */ /* 0x000ea80008000000 */
[----:B-1----:R-:W-:Y:S04]  /*28840*/  STL [R1+0xa90], R3 ;  /* 0x000a900301007387 */ /* 0x002fe80000100800 */
[----:B------:R-:W1:Y:S04]  /*28850*/  LDS.U8 R3, [R8+UR4+0xc0] ;  /* 0x0000c00408037984 */ /* 0x000e680008000000 */
[----:B0-----:R-:W-:Y:S04]  /*28860*/  STL [R1+0xa8c], R2 ;  /* 0x000a8c0201007387 */ /* 0x001fe80000100800 */
[----:B------:R-:W0:Y:S04]  /*28870*/  LDS.U8 R2, [R8+UR4+0x400] ;  /* 0x0004000408027984 */ /* 0x000e280008000000 */
[----:B--2---:R-:W-:Y:S04]  /*28880*/  STL [R1+0x1534], R0 ;  /* 0x0015340001007387 */ /* 0x004fe80000100800 */
[----:B------:R-:W2:Y:S04]  /*28890*/  LDS.U8 R0, [R8+UR4+0x440] ;  /* 0x0004400408007984 */ /* 0x000ea80008000000 */
[----:B-1----:R-:W-:Y:S04]  /*288a0*/  STL [R1+0x1530], R3 ;  /* 0x0015300301007387 */ /* 0x002fe80000100800 */
[----:B------:R-:W1:Y:S04]  /*288b0*/  LDS.U8 R3, [R8+UR4+0x488] ;  /* 0x0004880408037984 */ /* 0x000e680008000000 */
[----:B0-----:R-:W-:Y:S04]  /*288c0*/  STL [R1+0xaa0], R2 ;  /* 0x000aa00201007387 */ /* 0x001fe80000100800 */
[----:B--2---:R-:W-:Y:S04]  /*288d0*/  STL [R1+0xa98], R0 ;  /* 0x000a980001007387 */ /* 0x004fe80000100800 */
[----:B------:R-:W0:Y:S04]  /*288e0*/  LDS.U8 R2, [R8+UR4+0x4c8] ;  /* 0x0004c80408027984 */ /* 0x000e280008000000 */
[----:B------:R-:W2:Y:S04]  /*288f0*/  LDS.U8 R0, [R8+UR4+0x408] ;  /* 0x0004080408007984 */ /* 0x000ea80008000000 */
[----:B-1----:R-:W-:Y:S01]  /*28900*/  STL [R1+0x153c], R3 ;  /* 0x00153c0301007387 */ /* 0x002fe20000100800 */
[----:B------:R-:W-:-:S03]  /*28910*/  LOP3.LUT R5, R29, 0x3, RZ, 0xc0, !PT ;  /* 0x000000031d057812 */ /* 0x000fc600078ec0ff */
[----:B------:R-:W-:Y:S02]  /*28920*/  LDS.U8 R3, [R8+UR4+0x480] ;  /* 0x0004800408037984 */ /* 0x000fe40008000000 */
[----:B------:R-:W-:Y:S02]  /*28930*/  IMAD R5, R5, 0x110, RZ ;  /* 0x0000011005057824 */ /* 0x000fe400078e02ff */
[----:B0-----:R-:W-:Y:S04]  /*28940*/  STL [R1+0x1538], R2 ;  /* 0x0015380201007387 */ /* 0x001fe80000100800 */
[----:B--2---:R-:W-:Y:S04]  /*28950*/  STL [R1+0xaac], R0 ;  /* 0x000aac0001007387 */ /* 0x004fe80000100800 */
[----:B------:R-:W0:Y:S01]  /*28960*/  LDS.U8 R0, [R8+UR4+0x448] ;  /* 0x0004480408007984 */ /* 0x000e220008000000 */
[----:B------:R-:W-:-:S03]  /*28970*/  LOP3.LUT R5, R5, R6, RZ, 0xfc, !PT ;  /* 0x0000000605057212 */ /* 0x000fc600078efcff */
[----:B------:R-:W1:Y:S01]  /*28980*/  LDS.U8 R2, [R8+UR4+0x4c0] ;  /* 0x0004c00408027984 */ /* 0x000e620008000000 */
[----:B------:R-:W-:-:S03]  /*28990*/  LOP3.LUT R5, R5, 0x10, RZ, 0x3c, !PT ;  /* 0x0000001005057812 */ /* 0x000fc600078e3cff */
[----:B0-----:R-:W-:Y:S04]  /*289a0*/  STL [R1+0xaa8], R0 ;  /* 0x000aa80001007387 */ /* 0x001fe80000100800 */
[----:B------:R-:W0:Y:S04]  /*289b0*/  LDS.U8 R0, [R5+UR4] ;  /* 0x0000000405007984 */ /* 0x000e280008000000 */
        /* <DEDUP_REMOVED lines=24> */
[----:B--2---:R2:W-:Y:S04]  /*28b40*/  STL [R1+0x155c], R3 ;  /* 0x00155c0301007387 */ /* 0x0045e80000100800 */
[----:B-1----:R-:W-:Y:S01]  /*28b50*/  STL [R1+0x1558], R2 ;  /* 0x0015580201007387 */ /* 0x002fe20000100800 */
[----:B------:R-:W-:-:S03]  /*28b60*/  SHF.R.U32.HI R4, RZ, 0x2, R29 ;  /* 0x00000002ff047819 */ /* 0x000fc6000001161d */
[----:B------:R-:W-:Y:S01]  /*28b70*/  LDS.U8 R2, [R5+UR4+0x4c0] ;  /* 0x0004c00405027984 */ /* 0x000fe20008000000 */
[----:B--2---:R-:W-:-:S03]  /*28b80*/  LOP3.LUT R3, R29, 0x3, RZ, 0xc0, !PT ;  /* 0x000000031d037812 */ /* 0x004fc600078ec0ff */
[----:B0-----:R-:W-:Y:S04]  /*28b90*/  STL [R1+0xbe8], R0 ;  /* 0x000be80001007387 */ /* 0x001fe80000100800 */
[----:B------:R-:W0:Y:S01]  /*28ba0*/  LDS.U8 R0, [R5+UR4+0x448] ;  /* 0x0004480405007984 */ /* 0x000e220008000000 */
[----:B------:R-:W-:Y:S01]  /*28bb0*/  IMAD R3, R3, 0x110, RZ ;  /* 0x0000011003037824 */ /* 0x000fe200078e02ff */
[----:B------:R-:W-:-:S04]  /*28bc0*/  SGXT.U32 R4, R4, 0x3 ;  /* 0x000000030404781a */ /* 0x000fc80000000000 */
[----:B------:R-:W-:Y:S02]  /*28bd0*/  LOP3.LUT R3, R3, R4, RZ, 0xfc, !PT ;  /* 0x0000000403037212 */ /* 0x000fe400078efcff */
[----:B------:R-:W1:Y:S02]  /*28be0*/  LDS.U8 R4, [R5+UR4+0x480] ;  /* 0x0004800405047984 */ /* 0x000e640008000000 */
[----:B------:R-:W-:-:S05]  /*28bf0*/  LOP3.LUT R3, R3, 0x20, RZ, 0x3c, !PT ;  /* 0x0000002003037812 */ /* 0x000fca00078e3cff */
[----:B------:R-:W-:Y:S04]  /*28c00*/  LDS.U8 R6, [R3+UR4+0x480] ;  /* 0x0004800403067984 */ /* 0x000fe80008000000 */
[----:B0-----:R-:W-:Y:S04]  /*28c10*/  STL [R1+0xbe4], R0 ;  /* 0x000be40001007387 */ /* 0x001fe80000100800 */
[----:B------:R-:W0:Y:S04]  /*28c20*/  LDS.U8 R0, [R3+UR4] ;  /* 0x0000000403007984 */ /* 0x000e280008000000 */
[----:B-1----:R-:W-:Y:S04]  /*28c30*/  STL [R1+0x1564], R4 ;  /* 0x0015640401007387 */ /* 0x002fe80000100800 */
[----:B------:R-:W1:Y:S04]  /*28c40*/  LDS.U8 R4, [R3+UR4+0x40] ;  /* 0x0000400403047984 */ /* 0x000e680008000000 */
[----:B------:R-:W-:Y:S04]  /*28c50*/  STL [R1+0x1560], R2 ;  /* 0x0015600201007387 */ /* 0x000fe80000100800 */
[----:B------:R-:W2:Y:S04]  /*28c60*/  LDS.U8 R2, [R3+UR4+0x88] ;  /* 0x0000880403027984 */ /* 0x000ea80008000000 */
[----:B0-----:R-:W-:Y:S04]  /*28c70*/  STL [R1+0xbf0], R0 ;  /* 0x000bf00001007387 */ /* 0x001fe80000100800 */
[----:B------:R-:W0:Y:S04]  /*28c80*/  LDS.U8 R0, [R3+UR4+0xc8] ;  /* 0x0000c80403007984 */ /* 0x000e280008000000 */
[----:B-1----:R-:W-:Y:S04]  /*28c90*/  STL [R1+0xbec], R4 ;  /* 0x000bec0401007387 */ /* 0x002fe80000100800 */
[----:B------:R-:W1:Y:S04]  /*28ca0*/  LDS.U8 R4, [R3+UR4+0x8] ;  /* 0x0000080403047984 */ /* 0x000e680008000000 */
[----:B--2---:R-:W-:Y:S04]  /*28cb0*/  STL [R1+0x156c], R2 ;  /* 0x00156c0201007387 */ /* 0x004fe80000100800 */
        /* <DEDUP_REMOVED lines=10> */
[----:B--2---:R-:W-:Y:S04]  /*28d60*/  STL [R1+0xc00], R2 ;  /* 0x000c000201007387 */ /* 0x004fe80000100800 */
[----:B------:R-:W1:Y:S04]  /*28d70*/  LDS.U8 R2, [R3+UR4+0x488] ;  /* 0x0004880403027984 */ /* 0x000e680008000000 */
[----:B------:R-:W2:Y:S01]  /*28d80*/  LDS.U8 R4, [R3+UR4+0x4c8] ;  /* 0x0004c80403047984 */ /* 0x000ea20008000000 */
[----:B------:R-:W3:Y:S03]  /*28d90*/  S2R R5, SR_TID.X ;  /* 0x0000000000057919 */ /* 0x000ee60000002100 */
[----:B0-----:R-:W-:Y:S04]  /*28da0*/  STL [R1+0xbfc], R0 ;  /* 0x000bfc0001007387 */ /* 0x001fe80000100800 */
[----:B------:R-:W0:Y:S04]  /*28db0*/  LDS.U8 R0, [R3+UR4+0x408] ;  /* 0x0004080403007984 */ /* 0x000e280008000000 */
[----:B-1----:R3:W-:Y:S04]  /*28dc0*/  STL [R1+0x157c], R2 ;  /* 0x00157c0201007387 */ /* 0x0027e80000100800 */
[----:B--2---:R-:W-:Y:S04]  /*28dd0*/  STL [R1+0x1578], R4 ;  /* 0x0015780401007387 */ /* 0x004fe80000100800 */
[----:B------:R-:W1:Y:S01]  /*28de0*/  LDS.U8 R4, [R3+UR4+0x448] ;  /* 0x0004480403047984 */ /* 0x000e620008000000 */
[----:B---3--:R-:W-:-:S04]  /*28df0*/  SHF.R.U32.HI R2, RZ, 0x2, R5 ;  /* 0x00000002ff027819 */ /* 0x008fc80000011605 */
[----:B------:R-:W-:Y:S01]  /*28e00*/  SGXT.U32 R2, R2, 0x3 ;  /* 0x000000030202781a */ /* 0x000fe20000000000 */
[----:B0-----:R0:W-:Y:S02]  /*28e10*/  STL [R1+0xc08], R0 ;  /* 0x000c080001007387 */ /* 0x0011e40000100800 */
[----:B0-----:R-:W-:-:S05]  /*28e20*/  LOP3.LUT R0, R5, 0x3, RZ, 0xc0, !PT ;  /* 0x0000000305007812 */ /* 0x001fca00078ec0ff */
[----:B------:R-:W-:-:S05]  /*28e30*/  IMAD R0, R0, 0x110, RZ ;  /* 0x0000011000007824 */ /* 0x000fca00078e02ff */
[----:B------:R-:W-:Y:S02]  /*28e40*/  LOP3.LUT R0, R0, R2, RZ, 0xfc, !PT ;  /* 0x0000000200007212 */ /* 0x000fe400078efcff */
[----:B------:R-:W0:Y:S02]  /*28e50*/  LDS.U8 R2, [R3+UR4+0x4c0] ;  /* 0x0004c00403027984 */ /* 0x000e240008000000 */
[----:B------:R-:W-:Y:S02]  /*28e60*/  LOP3.LUT R0, R0, 0x30, RZ, 0x3c, !PT ;  /* 0x0000003000007812 */ /* 0x000fe400078e3cff */
[----:B-1----:R-:W-:Y:S04]  /*28e70*/  STL [R1+0xc04], R4 ;  /* 0x000c040401007387 */ /* 0x002fe80000100800 */
[----:B------:R-:W-:Y:S04]  /*28e80*/  STL [R1+0x1584], R6 ;  /* 0x0015840601007387 */ /* 0x000fe80000100800 */
[----:B------:R-:W1:Y:S04]  /*28e90*/  LDS.U8 R4, [R0+UR4] ;  /* 0x0000000400047984 */ /* 0x000e680008000000 */
        /* <DEDUP_REMOVED lines=16> */
[----:B------:R-:W3:Y:S04]  /*28fa0*/  LDL.LU R6, [R1+0xbbc] ;  /* 0x000bbc0001067983 */ /* 0x000ee80000300800 */
[----:B------:R-:W1:Y:S04]  /*28fb0*/  LDS.U8 R4, [R0+UR4+0x440] ;  /* 0x0004400400047984 */ /* 0x000e680008000000 */
[----:B--2---:R-:W-:Y:S04]  /*28fc0*/  STL [R1+0x1590], R3 ;  /* 0x0015900301007387 */ /* 0x004fe80000100800 */
[----:B------:R-:W2:Y:S04]  /*28fd0*/  LDL.LU R7, [R1+0xbb8] ;  /* 0x000bb80001077983 */ /* 0x000ea80000300800 */
[----:B------:R-:W4:Y:S04]  /*28fe0*/  LDS.U8 R3, [R0+UR4+0x488] ;  /* 0x0004880400037984 */ /* 0x000f280008000000 */
[----:B0-----:R-:W-:Y:S04]  /*28ff0*/  STL [R1+0x151c], R2 ;  /* 0x00151c0201007387 */ /* 0x001fe80000100800 */
[----:B------:R-:W0:Y:S04]  /*29000*/  LDS.U8 R2, [R0+UR4+0x4c8] ;  /* 0x0004c80400027984 */ /* 0x000e280008000000 */
        /* <DEDUP_REMOVED lines=10> */
[----:B-1----:R-:W-:Y:S04]  /*290b0*/  STL [R1+0x1518], R4 ;  /* 0x0015180401007387 */ /* 0x002fe80000100800 */
[----:B------:R-:W1:Y:S04]  /*290c0*/  LDS.U8 R4, [R0+UR4+0x408] ;  /* 0x0004080400047984 */ /* 0x000e680008000000 */
[----:B----4-:R-:W-:Y:S04]  /*290d0*/  STL [R1+0x159c], R3 ;  /* 0x00159c0301007387 */ /* 0x010fe80000100800 */
[----:B------:R-:W4:Y:S04]  /*290e0*/  LDS.U8 R3, [R0+UR4+0x448] ;  /* 0x0004480400037984 */ /* 0x000f280008000000 */
[----:B0-----:R-:W-:Y:S04]  /*290f0*/  STL [R1+0x1598], R2 ;  /* 0x0015980201007387 */ /* 0x001fe80000100800 */
[----:B------:R-:W0:Y:S04]  /*29100*/  LDS.U8 R2, [R0+UR4+0x480] ;  /* 0x0004800400027984 */ /* 0x000e280008000000 */
[----:B------:R-:W0:Y:S01]  /*29110*/  LDS.U8 R0, [R0+UR4+0x4c0] ;  /* 0x0004c00400007984 */ /* 0x000e220008000000 */
[----:B------:R-:W-:Y:S06]  /*29120*/  BAR.SYNC.DEFER_BLOCKING 0x0 ;  /* 0x0000000000007b1d */ /* 0x000fec0000010000 */
[----:B-1----:R-:W-:Y:S04]  /*29130*/  STL [R1+0x1524], R4 ;  /* 0x0015240401007387 */ /* 0x002fe80000100800 */
[----:B------:R-:W2:Y:S04]  /*29140*/  LDL.LU R12, [R1+0xb58] ;  /* 0x000b5800010c7983 */ /* 0x000ea80000300800 */
[----:B----4-:R-:W-:Y:S04]  /*29150*/  STL [R1+0x1520], R3 ;  /* 0x0015200301007387 */ /* 0x010fe80000100800 */
[----:B------:R-:W4:Y:S04]  /*29160*/  LDL.LU R13, [R1+0xb54] ;  /* 0x000b5400010d7983 */ /* 0x000f280000300800 */
[----:B0-----:R-:W-:Y:S04]  /*29170*/  STL [R1+0x15a4], R2 ;  /* 0x0015a40201007387 */ /* 0x001fe80000100800 */
[----:B------:R-:W4:Y:S04]  /*29180*/  LDL.LU R14, [R1+0xb48] ;  /* 0x000b4800010e7983 */ /* 0x000f280000300800 */
[----:B------:R-:W4:Y:S04]  /*29190*/  LDL.LU R15, [R1+0xb44] ;  /* 0x000b4400010f7983 */ /* 0x000f280000300800 */
[----:B------:R-:W4:Y:S04]  /*291a0*/  LDL.LU R25, [R1+0xb38] ;  /* 0x000b380001197983 */ /* 0x000f280000300800 */
[----:B------:R-:W4:Y:S04]  /*291b0*/  LDL.LU R26, [R1+0xb34] ;  /* 0x000b3400011a7983 */ /* 0x000f280000300800 */
[----:B------:R-:W4:Y:S04]  /*291c0*/  LDL.LU R27, [R1+0xb28] ;  /* 0x000b2800011b7983 */ /* 0x000f280000300800 */
[----:B------:R-:W4:Y:S04]  /*291d0*/  LDL.LU R28, [R1+0xb24] ;  /* 0x000b2400011c7983 */ /* 0x000f280000300800 */
[----:B------:R-:W4:Y:S01]  /*291e0*/  LDL.LU R29, [R1+0xb18] ;  /* 0x000b1800011d7983 */ /* 0x000f220000300800 */
[----:B------:R-:W-:-:S03]  /*291f0*/  LOP3.LUT R5, R5, 0x3f, RZ, 0xc0, !PT ;  /* 0x0000003f05057812 */ /* 0x000fc600078ec0ff */
[----:B------:R-:W-:Y:S04]  /*29200*/  STL [R1+0x1968], R0 ;  /* 0x0019680001007387 */ /* 0x000fe80000100800 */
[----:B---3--:R-:W-:Y:S04]  /*29210*/  STS.U8 [R5+UR4], R6 ;  /* 0x0000000605007988 */ /* 0x008fe80008000004 */
[----:B--2---:R-:W-:Y:S04]  /*29220*/  STS.U8 [R5+UR4+0x40], R7 ;  /* 0x0000400705007988 */ /* 0x004fe80008000004 */
[----:B------:R-:W-:Y:S04]  /*29230*/  STS.U8 [R5+UR4+0x100], R8 ;  /* 0x0001000805007988 */ /* 0x000fe80008000004 */
[----:B------:R-:W-:Y:S04]  /*29240*/  STS.U8 [R5+UR4+0x140], R9 ;  /* 0x0001400905007988 */ /* 0x000fe80008000004 */
[----:B------:R-:W-:Y:S04]  /*29250*/  STS.U8 [R5+UR4+0x200], R10 ;  /* 0x0002000a05007988 */ /* 0x000fe80008000004 */
[----:B------:R-:W-:Y:S04]  /*29260*/  STS.U8 [R5+UR4+0x240], R11 ;  /* 0x0002400b05007988 */ /* 0x000fe80008000004 */
[----:B------:R0:W-:Y:S04]  /*29270*/  STS.U8 [R5+UR4+0x300], R16 ;  /* 0x0003001005007988 */ /* 0x0001e80008000004 */
[----:B------:R1:W-:Y:S04]  /*29280*/  STS.U8 [R5+UR4+0x340], R17 ;  /* 0x0003401105007988 */ /* 0x0003e80008000004 */
[----:B------:R2:W-:Y:S04]  /*29290*/  STS.U8 [R5+UR4+0x400], R18 ;  /* 0x0004001205007988 */ /* 0x0005e80008000004 */
[----:B------:R3:W-:Y:S04]  /*292a0*/  STS.U8 [R5+UR4+0x440], R19 ;  /* 0x0004401305007988 */ /* 0x0007e80008000004 */
[----:B------:R1:W-:Y:S04]  /*292b0*/  STS.U8 [R5+UR4+0x500], R20 ;  /* 0x0005001405007988 */ /* 0x0003e80008000004 */
[----:B------:R2:W-:Y:S04]  /*292c0*/  STS.U8 [R5+UR4+0x540], R21 ;  /* 0x0005401505007988 */ /* 0x0005e80008000004 */
[----:B0-----:R-:W4:Y:S04]  /*292d0*/  LDL.LU R16, [R1+0xb14] ;  /* 0x000b140001107983 */ /* 0x001f280000300800 */
[----:B-1----:R-:W4:Y:S04]  /*292e0*/  LDL.LU R17, [R1+0xb08] ;  /* 0x000b080001117983 */ /* 0x002f280000300800 */
[----:B--2---:R-:W2:Y:S04]  /*292f0*/  LDL.LU R18, [R1+0xb04] ;  /* 0x000b040001127983 */ /* 0x004ea80000300800 */
[----:B---3--:R-:W3:Y:S04]  /*29300*/  LDL.LU R19, [R1+0xaf8] ;  /* 0x000af80001137983 */ /* 0x008ee80000300800 */
        /* <DEDUP_REMOVED lines=12> */
[----:B------:R-:W-:Y:S04]  /*293d0*/  STS.U8 [R5+UR4+0x600], R12 ;  /* 0x0006000c05007988 */ /* 0x000fe80008000004 */
[----:B----4-:R-:W-:Y:S04]  /*293e0*/  STS.U8 [R5+UR4+0x640], R13 ;  /* 0x0006400d05007988 */ /* 0x010fe80008000004 */
[----:B------:R-:W-:Y:S04]  /*293f0*/  STS.U8 [R5+UR4+0x700], R14 ;  /* 0x0007000e05007988 */ /* 0x000fe80008000004 */
[----:B------:R0:W-:Y:S04]  /*29400*/  STS.U8 [R5+UR4+0x740], R15 ;  /* 0x0007400f05007988 */ /* 0x0001e80008000004 */
[----:B------:R1:W-:Y:S04]  /*29410*/  STS.U8 [R5+UR4+0x800], R25 ;  /* 0x0008001905007988 */ /* 0x0003e80008000004 */
[----:B------:R4:W-:Y:S04]  /*29420*/  STS.U8 [R5+UR4+0x840], R26 ;  /* 0x0008401a05007988 */ /* 0x0009e80008000004 */
[----:B------:R4:W-:Y:S04]  /*29430*/  STS.U8 [R5+UR4+0x900], R27 ;  /* 0x0009001b05007988 */ /* 0x0009e80008000004 */
[----:B0-----:R-:W3:Y:S04]  /*29440*/  LDL.LU R15, [R1+0xa7c] ;  /* 0x000a7c00010f7983 */ /* 0x001ee80000300800 */
[----:B-1----:R-:W3:Y:S04]  /*29450*/  LDL.LU R25, [R1+0xa70] ;  /* 0x000a700001197983 */ /* 0x002ee80000300800 */
[----:B----4-:R-:W4:Y:S04]  /*29460*/  LDL.LU R26, [R1+0xa6c] ;  /* 0x000a6c00011a7983 */ /* 0x010f280000300800 */
[----:B------:R-:W4:Y:S04]  /*29470*/  LDL.LU R27, [R1+0xa60] ;  /* 0x000a6000011b7983 */ /* 0x000f280000300800 */
[----:B------:R0:W-:Y:S04]  /*29480*/  STS.U8 [R5+UR4+0x940], R28 ;  /* 0x0009401c05007988 */ /* 0x0001e80008000004 */
[----:B------:R1:W-:Y:S04]  /*29490*/  STS.U8 [R5+UR4+0xa00], R29 ;  /* 0x000a001d05007988 */ /* 0x0003e80008000004 */
[----:B0-----:R-:W4:Y:S04]  /*294a0*/  LDL.LU R28, [R1+0xa5c] ;  /* 0x000a5c00011c7983 */ /* 0x001f280000300800 */
[----:B-1----:R-:W4:Y:S04]  /*294b0*/  LDL.LU R29, [R1+0xa50] ;  /* 0x000a5000011d7983 */ /* 0x002f280000300800 */
[----:B------:R-:W4:Y:S04]  /*294c0*/  LDL.LU R12, [R1+0xa4c] ;  /* 0x000a4c00010c7983 */ /* 0x000f280000300800 */
[----:B------:R-:W4:Y:S04]  /*294d0*/  LDL.LU R13, [R1+0xa40] ;  /* 0x000a4000010d7983 */ /* 0x000f280000300800 */
[----:B------:R-:W4:Y:S04]  /*294e0*/  LDL.LU R14, [R1+0xa3c] ;  /* 0x000a3c00010e7983 */ /* 0x000f280000300800 */
[----:B------:R0:W-:Y:S04]  /*294f0*/  STS.U8 [R5+UR4+0xa40], R16 ;  /* 0x000a401005007988 */ /* 0x0001e80008000004 */
[----:B------:R1:W-:Y:S04]  /*29500*/  STS.U8 [R5+UR4+0xb00], R17 ;  /* 0x000b001105007988 */ /* 0x0003e80008000004 */
[----:B--2---:R2:W-:Y:S04]  /*29510*/  STS.U8 [R5+UR4+0xb40], R18 ;  /* 0x000b401205007988 */ /* 0x0045e80008000004 */
[----:B---3--:R3:W-:Y:S04]  /*29520*/  STS.U8 [R5+UR4+0xc00], R19 ;  /* 0x000c001305007988 */ /* 0x0087e80008000004 */
[----:B------:R0:W-:Y:S04]  /*29530*/  STS.U8 [R5+UR4+0xc40], R20 ;  /* 0x000c401405007988 */ /* 0x0001e80008000004 */
[----:B------:R0:W-:Y:S04]  /*29540*/  STS.U8 [R5+UR4+0xd00], R21 ;  /* 0x000d001505007988 */ /* 0x0001e80008000004 */
[----:B------:R-:W-:Y:S04]  /*29550*/  STS.U8 [R5+UR4+0xd40], R0 ;  /* 0x000d400005007988 */ /* 0x000fe80008000004 */
[----:B------:R-:W-:Y:S04]  /*29560*/  STS.U8 [R5+UR4+0xe00], R2 ;  /* 0x000e000205007988 */ /* 0x000fe80008000004 */
[----:B------:R-:W-:Y:S04]  /*29570*/  STS.U8 [R5+UR4+0xe40], R3 ;  /* 0x000e400305007988 */ /* 0x000fe80008000004 */
[----:B0-----:R-:W4:Y:S04]  /*29580*/  LDL.LU R16, [R1+0xa30] ;  /* 0x000a300001107983 */ /* 0x001f280000300800 */
[----:B-1----:R-:W4:Y:S04]  /*29590*/  LDL.LU R17, [R1+0xa2c] ;  /* 0x000a2c0001117983 */ /* 0x002f280000300800 */
[----:B------:R-:W-:Y:S04]  /*295a0*/  STS.U8 [R5+UR4+0xf00], R4 ;  /* 0x000f000405007988 */ /* 0x000fe80008000004 */
[----:B--2---:R-:W2:Y:S04]  /*295b0*/  LDL.LU R18, [R1+0xa20] ;  /* 0x000a200001127983 */ /* 0x004ea80000300800 */
[----:B------:R-:W-:Y:S04]  /*295c0*/  STS.U8 [R5+UR4+0xf40], R6 ;  /* 0x000f400605007988 */ /* 0x000fe80008000004 */
[----:B---3--:R-:W3:Y:S04]  /*295d0*/  LDL.LU R19, [R1+0xa1c] ;  /* 0x000a1c0001137983 */ /* 0x008ee80000300800 */
[----:B------:R-:W-:Y:S04]  /*295e0*/  STS.U8 [R5+UR4+0x1000], R7 ;  /* 0x0010000705007988 */ /* 0x000fe80008000004 */
[----:B------:R-:W3:Y:S04]  /*295f0*/  LDL.LU R20, [R1+0xa10] ;  /* 0x000a100001147983 */ /* 0x000ee80000300800 */
[----:B------:R-:W-:Y:S04]  /*29600*/  STS.U8 [R5+UR4+0x1040], R8 ;  /* 0x0010400805007988 */ /* 0x000fe80008000004 */
[----:B------:R-:W3:Y:S04]  /*29610*/  LDL.LU R21, [R1+0xa0c] ;  /* 0x000a0c0001157983 */ /* 0x000ee80000300800 */
[----:B------:R-:W-:Y:S04]  /*29620*/  STS.U8 [R5+UR4+0x1100], R9 ;  /* 0x0011000905007988 */ /* 0x000fe80008000004 */
[----:B------:R-:W-:Y:S04]  /*29630*/  STS.U8 [R5+UR4+0x1140], R10 ;  /* 0x0011400a05007988 */ /* 0x000fe80008000004 */
[----:B------:R-:W-:Y:S04]  /*29640*/  STS.U8 [R5+UR4+0x1200], R11 ;  /* 0x0012000b05007988 */ /* 0x000fe80008000004 */
[----:B------:R0:W-:Y:S04]  /*29650*/  STS.U8 [R5+UR4+0x1240], R15 ;  /* 0x0012400f05007988 */ /* 0x0001e80008000004 */
[----:B------:R1:W-:Y:S04]  /*29660*/  STS.U8 [R5+UR4+0x1300], R25 ;  /* 0x0013001905007988 */ /* 0x0003e80008000004 */
[----:B----4-:R4:W-:Y:S04]  /*29670*/  STS.U8 [R5+UR4+0x1340], R26 ;  /* 0x0013401a05007988 */ /* 0x0109e80008000004 */
        /* <DEDUP_REMOVED lines=12> */
[----:B------:R-:W4:Y:S04]  /*29740*/  LDL.LU R4, [R1+0x9bc] ;  /* 0x0009bc0001047983 */ /* 0x000f280000300800 */
[----:B------:R-:W4:Y:S04]  /*29750*/  LDL.LU R6, [R1+0x9b0] ;  /* 0x0009b00001067983 */ /* 0x000f280000300800 */
[----:B------:R-:W4:Y:S04]  /*29760*/  LDL.LU R7, [R1+0x1ec] ;  /* 0x0001ec0001077983 */ /* 0x000f280000300800 */
[----:B------:R-:W-:Y:S04]  /*29770*/  STS.U8 [R5+UR4+0x1540], R12 ;  /* 0x0015400c05007988 */ /* 0x000fe80008000004 */
[----:B------:R-:W4:Y:S04]  /*29780*/  LDL.LU R8, [R1+0x1e0] ;  /* 0x0001e00001087983 */ /* 0x000f280000300800 */
[----:B------:R-:W-:Y:S04]  /*29790*/  STS.U8 [R5+UR4+0x1600], R13 ;  /* 0x0016000d05007988 */ /* 0x000fe80008000004 */
[----:B------:R-:W4:Y:S04]  /*297a0*/  LDL.LU R9, [R1+0x1dc] ;  /* 0x0001dc0001097983 */ /* 0x000f280000300800 */
[----:B------:R-:W-:Y:S04]  /*297b0*/  STS.U8 [R5+UR4+0x1640], R14 ;  /* 0x0016400e05007988 */ /* 0x000fe80008000004 */
[----:B------:R-:W4:Y:S04]  /*297c0*/  LDL.LU R10, [R1+0x1d0] ;  /* 0x0001d000010a7983 */ /* 0x000f280000300800 */
[----:B------:R-:W4:Y:S04]  /*297d0*/  LDL.LU R11, [R1+0x1cc] ;  /* 0x0001cc00010b7983 */ /* 0x000f280000300800 */
[----:B------:R0:W-:Y:S04]  /*297e0*/  STS.U8 [R5+UR4+0x1700], R16 ;  /* 0x0017001005007988 */ /* 0x0001e80008000004 */
[----:B------:R1:W-:Y:S04]  /*297f0*/  STS.U8 [R5+UR4+0x1740], R17 ;  /* 0x0017401105007988 */ /* 0x0003e80008000004 */
[----:B--2---:R2:W-:Y:S04]  /*29800*/  STS.U8 [R5+UR4+0x1800], R18 ;  /* 0x0018001205007988 */ /* 0x0045e80008000004 */
[----:B---3--:R3:W-:Y:S04]  /*29810*/  STS.U8 [R5+UR4+0x1840], R19 ;  /* 0x0018401305007988 */ /* 0x0087e80008000004 */
[----:B------:R2:W-:Y:S04]  /*29820*/  STS.U8 [R5+UR4+0x1900], R20 ;  /* 0x0019001405007988 */ /* 0x0005e80008000004 */
[----:B0-----:R-:W4:Y:S04]  /*29830*/  LDL.LU R16, [R1+0x1c0] ;  /* 0x0001c00001107983 */ /* 0x001f280000300800 */
[----:B-1----:R-:W4:Y:S04]  /*29840*/  LDL.LU R17, [R1+0x1bc] ;  /* 0x0001bc0001117983 */ /* 0x002f280000300800 */
[----:B--2---:R-:W2:Y:S04]  /*29850*/  LDL.LU R18, [R1+0x1b0] ;  /* 0x0001b00001127983 */ /* 0x004ea80000300800 */
[----:B------:R0:W-:Y:S04]  /*29860*/  STS.U8 [R5+UR4+0x1940], R21 ;  /* 0x0019401505007988 */ /* 0x0001e80008000004 */
[----:B---3--:R-:W3:Y:S04]  /*29870*/  LDL.LU R19, [R1+0x1ac] ;  /* 0x0001ac0001137983 */ /* 0x008ee80000300800 */
[----:B------:R-:W3:Y:S04]  /*29880*/  LDL.LU R20, [R1+0x1a0] ;  /* 0x0001a00001147983 */ /* 0x000ee80000300800 */
[----:B0-----:R-:W3:Y:S04]  /*29890*/  LDL.LU R21, [R1+0x17c] ;  /* 0x00017c0001157983 */ /* 0x001ee80000300800 */
[----:B------:R-:W3:Y:S04]  /*298a0*/  LDL.LU R12, [R1+0x170] ;  /* 0x00017000010c7983 */ /* 0x000ee80000300800 */
[----:B------:R-:W3:Y:S04]  /*298b0*/  LDL.LU R13, [R1+0x15c] ;  /* 0x00015c00010d7983 */ /* 0x000ee80000300800 */
[----:B------:R-:W3:Y:S04]  /*298c0*/  LDL.LU R14, [R1+0x150] ;  /* 0x00015000010e7983 */ /* 0x000ee80000300800 */
        /* <DEDUP_REMOVED lines=12> */
[----:B------:R-:W-:Y:S04]  /*29990*/  STS.U8 [R5+UR4+0x1d00], R0 ;  /* 0x001d000005007988 */ /* 0x000fe80008000004 */
        /* <DEDUP_REMOVED lines=9> */
[----:B------:R0:W-:Y:S04]  /*29a30*/  STS.U8 [R5+UR4+0x2200], R16 ;  /* 0x0022001005007988 */ /* 0x0001e80008000004 */
[----:B------:R1:W-:Y:S04]  /*29a40*/  STS.U8 [R5+UR4+0x2240], R17 ;  /* 0x0022401105007988 */ /* 0x0003e80008000004 */
[----:B--2---:R2:W-:Y:S04]  /*29a50*/  STS.U8 [R5+UR4+0x2300], R18 ;  /* 0x0023001205007988 */ /* 0x0045e80008000004 */
[----:B---3--:R3:W-:Y:S04]  /*29a60*/  STS.U8 [R5+UR4+0x2340], R19 ;  /* 0x0023401305007988 */ /* 0x0087e80008000004 */
[----:B------:R1:W-:Y:S04]  /*29a70*/  STS.U8 [R5+UR4+0x2400], R20 ;  /* 0x0024001405007988 */ /* 0x0003e80008000004 */
[----:B0-----:R-:W4:Y:S04]  /*29a80*/  LDL.LU R16, [R1+0x10c] ;  /* 0x00010c0001107983 */ /* 0x001f280000300800 */
[----:B------:R0:W-:Y:S04]  /*29a90*/  STS.U8 [R5+UR4+0x2440], R21 ;  /* 0x0024401505007988 */ /* 0x0001e80008000004 */
[----:B-1----:R-:W4:Y:S04]  /*29aa0*/  LDL.LU R17, [R1+0x100] ;  /* 0x0001000001117983 */ /* 0x002f280000300800 */
[----:B------:R-:W-:Y:S04]  /*29ab0*/  STS.U8 [R5+UR4+0x2500], R12 ;  /* 0x0025000c05007988 */ /* 0x000fe80008000004 */
[----:B--2---:R-:W2:Y:S04]  /*29ac0*/  LDL.LU R18, [R1+0xfc] ;  /* 0x0000fc0001127983 */ /* 0x004ea80000300800 */
[----:B------:R-:W-:Y:S04]  /*29ad0*/  STS.U8 [R5+UR4+0x2540], R13 ;  /* 0x0025400d05007988 */ /* 0x000fe80008000004 */
[----:B---3--:R-:W3:Y:S04]  /*29ae0*/  LDL.LU R19, [R1+0xf0] ;  /* 0x0000f00001137983 */ /* 0x008ee80000300800 */
[----:B------:R-:W-:Y:S04]  /*29af0*/  STS.U8 [R5+UR4+0x2600], R14 ;  /* 0x0026000e05007988 */ /* 0x000fe80008000004 */
[----:B------:R-:W3:Y:S04]  /*29b00*/  LDL.LU R20, [R1+0xec] ;  /* 0x0000ec0001147983 */ /* 0x000ee80000300800 */
[----:B0-----:R-:W3:Y:S04]  /*29b10*/  LDL.LU R21, [R1+0xe0] ;  /* 0x0000e00001157983 */ /* 0x001ee80000300800 */
[----:B------:R-:W-:Y:S04]  /*29b20*/  STS.U8 [R5+UR4+0x2640], R15 ;  /* 0x0026400f05007988 */ /* 0x000fe80008000004 */
[----:B------:R0:W-:Y:S04]  /*29b30*/  STS.U8 [R5+UR4+0x2700], R25 ;  /* 0x0027001905007988 */ /* 0x0001e80008000004 */
[----:B----4-:R1:W-:Y:S04]  /*29b40*/  STS.U8 [R5+UR4+0x2740], R26 ;  /* 0x0027401a05007988 */ /* 0x0103e80008000004 */
[----:B------:R4:W-:Y:S04]  /*29b50*/  STS.U8 [R5+UR4+0x2800], R27 ;  /* 0x0028001b05007988 */ /* 0x0009e80008000004 */
[----:B0-----:R-:W3:Y:S04]  /*29b60*/  LDL.LU R25, [R1+0xdc] ;  /* 0x0000dc0001197983 */ /* 0x001ee80000300800 */
[----:B-1----:R-:W3:Y:S04]  /*29b70*/  LDL.LU R26, [R1+0xd0] ;  /* 0x0000d000011a7983 */ /* 0x002ee80000300800 */
[----:B----4-:R-:W4:Y:S04]  /*29b80*/  LDL.LU R27, [R1+0xcc] ;  /* 0x0000cc00011b7983 */ /* 0x010f280000300800 */
        /* <DEDUP_REMOVED lines=10> */
[----:B------:R0:W-:Y:S04]  /*29c30*/  STS.U8 [R5+UR4+0x2840], R28 ;  /* 0x0028401c05007988 */ /* 0x0001e80008000004 */
[----:B------:R-:W4:Y:S04]  /*29c40*/  LDL.LU R12, [R1+0x60] ;  /* 0x00006000010c7983 */ /* 0x000f280000300800 */
        /* <DEDUP_REMOVED lines=18> */
[----:B------:R0:W-:Y:S04]  /*29d70*/  STS.U8 [R5+UR4+0x2c40], R25 ;  /* 0x002c401905007988 */ /* 0x0001e80008000004 */
[----:B------:R1:W-:Y:S04]  /*29d80*/  STS.U8 [R5+UR4+0x2d00], R26 ;  /* 0x002d001a05007988 */ /* 0x0003e80008000004 */
[----:B----4-:R4:W-:Y:S04]  /*29d90*/  STS.U8 [R5+UR4+0x2d40], R27 ;  /* 0x002d401b05007988 */ /* 0x0109e80008000004 */
        /* <DEDUP_REMOVED lines=9> */
[----:B0-----:R-:W3:Y:S04]  /*29e30*/  LDL.LU R25, [R1+0x26c0] ;  /* 0x0026c00001197983 */ /* 0x001ee80000300800 */
[----:B------:R-:W-:Y:S04]  /*29e40*/  STS.U8 [R5+UR4+0x3240], R11 ;  /* 0x0032400b05007988 */ /* 0x000fe80008000004 */
[----:B-1----:R-:W3:Y:S04]  /*29e50*/  LDL.LU R26, [R1+0x26bc] ;  /* 0x0026bc00011a7983 */ /* 0x002ee80000300800 */
[----:B------:R-:W-:Y:S04]  /*29e60*/  STS.U8 [R5+UR4+0x3300], R12 ;  /* 0x0033000c05007988 */ /* 0x000fe80008000004 */
[----:B----4-:R-:W4:Y:S04]  /*29e70*/  LDL.LU R27, [R1+0x26b8] ;  /* 0x0026b800011b7983 */ /* 0x010f280000300800 */
[----:B------:R0:W-:Y:S04]  /*29e80*/  STS.U8 [R5+UR4+0x3340], R28 ;  /* 0x0033401c05007988 */ /* 0x0001e80008000004 */
[----:B------:R1:W-:Y:S04]  /*29e90*/  STS.U8 [R5+UR4+0x3400], R29 ;  /* 0x0034001d05007988 */ /* 0x0003e80008000004 */
[----:B0-----:R-:W4:Y:S04]  /*29ea0*/  LDL.LU R28, [R1+0x14] ;  /* 0x00001400011c7983 */ /* 0x001f280000300800 */
[----:B-1----:R-:W4:Y:S04]  /*29eb0*/  LDL.LU R29, [R1+0x10] ;  /* 0x00001000011d7983 */ /* 0x002f280000300800 */
[----:B------:R-:W4:Y:S04]  /*29ec0*/  LDL.LU R0, [R1+0xc] ;  /* 0x00000c0001007983 */ /* 0x000f280000300800 */
[----:B------:R-:W4:Y:S04]  /*29ed0*/  LDL.LU R2, [R1+0x8] ;  /* 0x0000080001027983 */ /* 0x000f280000300800 */
[----:B------:R-:W4:Y:S04]  /*29ee0*/  LDL.LU R3, [R1+0x4] ;  /* 0x0000040001037983 */ /* 0x000f280000300800 */
[----:B------:R-:W4:Y:S04]  /*29ef0*/  LDL.LU R4, [R1] ;  /* 0x0000000001047983 */ /* 0x000f280000300800 */
        /* <DEDUP_REMOVED lines=9> */
[----:B------:R1:W-:Y:S04]  /*29f90*/  STS.U8 [R5+UR4+0x3540], R15 ;  /* 0x0035400f05007988 */ /* 0x0003e80008000004 */
[----:B0-----:R-:W4:Y:S04]  /*29fa0*/  LDL.LU R13, [R1+0xb7c] ;  /* 0x000b7c00010d7983 */ /* 0x001f280000300800 */
[----:B-1----:R-:W4:Y:S04]  /*29fb0*/  LDL.LU R14, [R1+0xb70] ;  /* 0x000b7000010e7983 */ /* 0x002f280000300800 */
[----:B------:R-:W4:Y:S04]  /*29fc0*/  LDL.LU R15, [R1+0xb6c] ;  /* 0x000b6c00010f7983 */ /* 0x000f280000300800 */
[----:B------:R0:W-:Y:S04]  /*29fd0*/  STS.U8 [R5+UR4+0x3600], R16 ;  /* 0x0036001005007988 */ /* 0x0001e80008000004 */
[----:B------:R1:W-:Y:S04]  /*29fe0*/  STS.U8 [R5+UR4+0x3640], R17 ;  /* 0x0036401105007988 */ /* 0x0003e80008000004 */
[----:B--2---:R2:W-:Y:S04]  /*29ff0*/  STS.U8 [R5+UR4+0x3700], R18 ;  /* 0x0037001205007988 */ /* 0x0045e80008000004 */
[----:B---3--:R3:W-:Y:S04]  /*2a000*/  STS.U8 [R5+UR4+0x3740], R19 ;  /* 0x0037401305007988 */ /* 0x0087e80008000004 */
[----:B0-----:R-:W4:Y:S04]  /*2a010*/  LDL.LU R16, [R1+0xb60] ;  /* 0x000b600001107983 */ /* 0x001f280000300800 */
[----:B-1----:R-:W4:Y:S04]  /*2a020*/  LDL.LU R17, [R1+0xb5c] ;  /* 0x000b5c0001117983 */ /* 0x002f280000300800 */
[----:B------:R0:W-:Y:S04]  /*2a030*/  STS.U8 [R5+UR4+0x3800], R20 ;  /* 0x0038001405007988 */ /* 0x0001e80008000004 */
[----:B--2---:R-:W2:Y:S04]  /*2a040*/  LDL.LU R18, [R1+0xb50] ;  /* 0x000b500001127983 */ /* 0x004ea80000300800 */
[----:B---3--:R-:W3:Y:S04]  /*2a050*/  LDL.LU R19, [R1+0xb4c] ;  /* 0x000b4c0001137983 */ /* 0x008ee80000300800 */
[----:B------:R1:W-:Y:S04]  /*2a060*/  STS.U8 [R5+UR4+0x3840], R21 ;  /* 0x0038401505007988 */ /* 0x0003e80008000004 */
[----:B0-----:R-:W2:Y:S04]  /*2a070*/  LDL.LU R20, [R1+0xb40] ;  /* 0x000b400001147983 */ /* 0x001ea80000300800 */
[----:B-1----:R-:W2:Y:S04]  /*2a080*/  LDL.LU R21, [R1+0xb3c] ;  /* 0x000b3c0001157983 */ /* 0x002ea80000300800 */
[----:B----4-:R0:W-:Y:S04]  /*2a090*/  STS.U8 [R5+UR4+0x3900], R28 ;  /* 0x0039001c05007988 */ /* 0x0101e80008000004 */
[----:B------:R1:W-:Y:S04]  /*2a0a0*/  STS.U8 [R5+UR4+0x3940], R29 ;  /* 0x0039401d05007988 */ /* 0x0003e80008000004 */
[----:B0-----:R-:W4:Y:S04]  /*2a0b0*/  LDL.LU R28, [R1+0x26b4] ;  /* 0x0026b400011c7983 */ /* 0x001f280000300800 */
[----:B-1----:R-:W2:Y:S04]  /*2a0c0*/  LDL.LU R29, [R1+0x26b0] ;  /* 0x0026b000011d7983 */ /* 0x002ea80000300800 */
[----:B------:R-:W-:Y:S04]  /*2a0d0*/  STS.U8 [R5+UR4+0x3a00], R0 ;  /* 0x003a000005007988 */ /* 0x000fe80008000004 */
[----:B------:R-:W-:Y:S04]  /*2a0e0*/  STS.U8 [R5+UR4+0x3a40], R2 ;  /* 0x003a400205007988 */ /* 0x000fe80008000004 */
[----:B------:R-:W-:Y:S04]  /*2a0f0*/  STS.U8 [R5+UR4+0x3b00], R3 ;  /* 0x003b000305007988 */ /* 0x000fe80008000004 */
[----:B------:R-:W-:Y:S04]  /*2a100*/  STS.U8 [R5+UR4+0x3b40], R4 ;  /* 0x003b400405007988 */ /* 0x000fe80008000004 */
[----:B--2---:R-:W-:Y:S04]  /*2a110*/  STS.U8 [R5+UR4+0x3c00], R29 ;  /* 0x003c001d05007988 */ /* 0x004fe80008000004 */
[----:B----4-:R0:W-:Y:S04]  /*2a120*/  STS.U8 [R5+UR4+0x3c40], R28 ;  /* 0x003c401c05007988 */ /* 0x0101e80008000004 */
[----:B------:R-:W-:Y:S04]  /*2a130*/  STS.U8 [R5+UR4+0x3d00], R27 ;  /* 0x003d001b05007988 */ /* 0x000fe80008000004 */
[----:B------:R-:W-:Y:S04]  /*2a140*/  STS.U8 [R5+UR4+0x3d40], R26 ;  /* 0x003d401a05007988 */ /* 0x000fe80008000004 */
[----:B------:R-:W-:Y:S04]  /*2a150*/  STS.U8 [R5+UR4+0x3e00], R25 ;  /* 0x003e001905007988 */ /* 0x000fe80008000004 */
[----:B------:R-:W-:Y:S04]  /*2a160*/  STS.U8 [R5+UR4+0x3e40], R24 ;  /* 0x003e401805007988 */ /* 0x000fe80008000004 */
[----:B------:R-:W-:Y:S04]  /*2a170*/  STS.U8 [R5+UR4+0x3f00], R23 ;  /* 0x003f001705007988 */ /* 0x000fe80008000004 */
[----:B------:R-:W-:Y:S01]  /*2a180*/  STS.U8 [R5+UR4+0x3f40], R22 ;  /* 0x003f401605007988 */ /* 0x000fe20008000004 */
[----:B0-----:R-:W-:-:S05]  /*2a190*/  LOP3.LUT R28, R5, 0x10, RZ, 0x3c, !PT ;  /* 0x00000010051c7812 */ /* 0x001fca00078e3cff */
        /* <DEDUP_REMOVED lines=13> */
[----:B---3--:R-:W-:Y:S04]  /*2a270*/  STS.U8 [R28+UR4+0x6c0], R19 ;  /* 0x0006c0131c007988 */ /* 0x008fe80008000004 */
[----:B------:R0:W-:Y:S04]  /*2a280*/  STS.U8 [R28+UR4+0x780], R20 ;  /* 0x000780141c007988 */ /* 0x0001e80008000004 */
[----:B0-----:R-:W2:Y:S04]  /*2a290*/  LDL.LU R20, [R1+0xb30] ;  /* 0x000b300001147983 */ /* 0x001ea80000300800 */
[----:B------:R-:W3:Y:S04]  /*2a2a0*/  LDL.LU R22, [R1+0xb1c] ;  /* 0x000b1c0001167983 */ /* 0x000ee80000300800 */
[----:B---3--:R0:W-:Y:S04]  /*2a2b0*/  STL [R1+0x26a8], R22 ;  /* 0x0026a81601007387 */ /* 0x0081e80000100800 */
[----:B0-----:R-:W3:Y:S04]  /*2a2c0*/  LDL.LU R22, [R1+0xb20] ;  /* 0x000b200001167983 */ /* 0x001ee80000300800 */
[----:B------:R-:W-:Y:S04]  /*2a2d0*/  STS.U8 [R28+UR4+0x7c0], R21 ;  /* 0x0007c0151c007988 */ /* 0x000fe80008000004 */
[----:B---3--:R0:W-:Y:S04]  /*2a2e0*/  STL [R1+0x26ac], R22 ;  /* 0x0026ac1601007387 */ /* 0x0081e80000100800 */
[----:B0-----:R-:W3:Y:S04]  /*2a2f0*/  LDL.LU R22, [R1+0xb2c] ;  /* 0x000b2c0001167983 */ /* 0x001ee80000300800 */
        /* <DEDUP_REMOVED lines=26> */
[----:B--2---:R0:W-:Y:S04]  /*2a4a0*/  STS.U8 [R28+UR4+0x880], R20 ;  /* 0x000880141c007988 */ /* 0x0041e80008000004 */
[----:B0-----:R-:W2:Y:S04]  /*2a4b0*/  LDL.LU R20, [R1+0xa28] ;  /* 0x000a280001147983 */ /* 0x001ea80000300800 */
[----:B---3--:R0:W-:Y:S04]  /*2a4c0*/  STS.U8 [R28+UR4+0x8c0], R22 ;  /* 0x0008c0161c007988 */ /* 0x0081e80008000004 */
[----:B0-----:R-:W3:Y:S04]  /*2a4d0*/  LDL.LU R22, [R1+0x26ac] ;  /* 0x0026ac0001167983 */ /* 0x001ee80000300800 */
[----:B---3--:R0:W-:Y:S04]  /*2a4e0*/  STS.U8 [R28+UR4+0x980], R22 ;  /* 0x000980161c007988 */ /* 0x0081e80008000004 */
[----:B0-----:R-:W3:Y:S04]  /*2a4f0*/  LDL.LU R22, [R1+0x26a8] ;  /* 0x0026a80001167983 */ /* 0x001ee80000300800 */
[----:B---3--:R-:W-:Y:S04]  /*2a500*/  STS.U8 [R28+UR4+0x9c0], R22 ;  /* 0x0009c0161c007988 */ /* 0x008fe80008000004 */
[----:B----4-:R-:W-:Y:S04]  /*2a510*/  STS.U8 [R28+UR4+0xa80], R23 ;  /* 0x000a80171c007988 */ /* 0x010fe80008000004 */
        /* <DEDUP_REMOVED lines=25> */
[----:B0-----:R-:W3:Y:S04]  /*2a6b0*/  LDL.LU R21, [R1+0xa24] ;  /* 0x000a240001157983 */ /* 0x001ee80000300800 */
[----:B------:R-:W4:Y:S04]  /*2a6c0*/  LDL.LU R22, [R1+0xa08] ;  /* 0x000a080001167983 */ /* 0x000f280000300800 */
[----:B----4-:R0:W-:Y:S04]  /*2a6d0*/  STL [R1+0x26a0], R22 ;  /* 0x0026a01601007387 */ /* 0x0101e80000100800 */
[----:B0-----:R-:W4:Y:S04]  /*2a6e0*/  LDL.LU R22, [R1+0xa14] ;  /* 0x000a140001167983 */ /* 0x001f280000300800 */
[----:B--2---:R-:W-:Y:S04]  /*2a6f0*/  STS.U8 [R28+UR4+0x1780], R20 ;  /* 0x001780141c007988 */ /* 0x004fe80008000004 */
[----:B----4-:R0:W-:Y:S04]  /*2a700*/  STL [R1+0x26a4], R22 ;  /* 0x0026a41601007387 */ /* 0x0101e80000100800 */
[----:B0-----:R-:W2:Y:S04]  /*2a710*/  LDL.LU R22, [R1+0xa18] ;  /* 0x000a180001167983 */ /* 0x001ea80000300800 */
        /* <DEDUP_REMOVED lines=25> */
[----:B---3--:R0:W-:Y:S04]  /*2a8b0*/  STS.U8 [R28+UR4+0x17c0], R21 ;  /* 0x0017c0151c007988 */ /* 0x0081e80008000004 */
[----:B------:R-:W3:Y:S04]  /*2a8c0*/  LDL.LU R20, [R1+0x148] ;  /* 0x0001480001147983 */ /* 0x000ee80000300800 */
[----:B0-----:R-:W3:Y:S04]  /*2a8d0*/  LDL.LU R21, [R1+0x144] ;  /* 0x0001440001157983 */ /* 0x001ee80000300800 */
[----:B--2---:R0:W-:Y:S04]  /*2a8e0*/  STS.U8 [R28+UR4+0x1880], R22 ;  /* 0x001880161c007988 */ /* 0x0041e80008000004 */
[----:B0-----:R-:W2:Y:S04]  /*2a8f0*/  LDL.LU R22, [R1+0x26a4] ;  /* 0x0026a40001167983 */ /* 0x001ea80000300800 */
[----:B--2---:R0:W-:Y:S04]  /*2a900*/  STS.U8 [R28+UR4+0x18c0], R22 ;  /* 0x0018c0161c007988 */ /* 0x0041e80008000004 */
[----:B0-----:R-:W2:Y:S04]  /*2a910*/  LDL.LU R22, [R1+0x26a0] ;  /* 0x0026a00001167983 */ /* 0x001ea80000300800 */
[----:B--2---:R-:W-:Y:S04]  /*2a920*/  STS.U8 [R28+UR4+0x1980], R22 ;  /* 0x001980161c007988 */ /* 0x004fe80008000004 */
[----:B----4-:R-:W-:Y:S04]  /*2a930*/  STS.U8 [R28+UR4+0x19c0], R23 ;  /* 0x0019c0171c007988 */ /* 0x010fe80008000004 */
[----:B------:R-:W-:Y:S04]  /*2a940*/  STS.U8 [R28+UR4+0x1a80], R24 ;  /* 0x001a80181c007988 */ /* 0x000fe80008000004 */
[----:B------:R-:W-:Y:S04]  /*2a950*/  STS.U8 [R28+UR4+0x1ac0], R25 ;  /* 0x001ac0191c007988 */ /* 0x000fe80008000004 */
[----:B------:R-:W-:Y:S04]  /*2a960*/  STS.U8 [R28+UR4+0x1b80], R26 ;  /* 0x001b801a1c007988 */ /* 0x000fe80008000004 */
[----:B------:R-:W-:Y:S04]  /*2a970*/  STS.U8 [R28+UR4+0x1bc0], R27 ;  /* 0x001bc01b1c007988 */ /* 0x000fe80008000004 */
[----:B------:R0:W-:Y:S04]  /*2a980*/  STS.U8 [R28+UR4+0x1c80], R29 ;  /* 0x001c801d1c007988 */ /* 0x0001e80008000004 */
[----:B------:R-:W-:Y:S04]  /*2a990*/  STS.U8 [R28+UR4+0x1cc0], R0 ;  /* 0x001cc0001c007988 */ /* 0x000fe80008000004 */
[----:B------:R1:W-:Y:S04]  /*2a9a0*/  STS.U8 [R28+UR4+0x1d80], R2 ;  /* 0x001d80021c007988 */ /* 0x0003e80008000004 */
[----:B0-----:R-:W2:Y:S04]  /*2a9b0*/  LDL.LU R29, [R1+0x128] ;  /* 0x00012800011d7983 */ /* 0x001ea80000300800 */
[----:B-1----:R-:W4:Y:S04]  /*2a9c0*/  LDL.LU R2, [R1+0x114] ;  /* 0x0001140001027983 */ /* 0x002f280000300800 */
[----:B----4-:R0:W-:Y:S04]  /*2a9d0*/  STL [R1+0x2698], R2 ;  /* 0x0026980201007387 */ /* 0x0101e80000100800 */
[----:B0-----:R-:W4:Y:S04]  /*2a9e0*/  LDL.LU R2, [R1+0x118] ;  /* 0x0001180001027983 */ /* 0x001f280000300800 */
        /* <DEDUP_REMOVED lines=13> */
[----:B----4-:R0:W-:Y:S04]  /*2aac0*/  STL [R1+0x269c], R2 ;  /* 0x00269c0201007387 */ /* 0x0101e80000100800 */
[----:B0-----:R-:W4:Y:S04]  /*2aad0*/  LDL.LU R2, [R1+0x124] ;  /* 0x0001240001027983 */ /* 0x001f280000300800 */
        /* <DEDUP_REMOVED lines=16> */
[----:B------:R0:W-:Y:S04]  /*2abe0*/  STS.U8 [R28+UR4+0x25c0], R19 ;  /* 0x0025c0131c007988 */ /* 0x0001e80008000004 */
[----:B---3--:R3:W-:Y:S04]  /*2abf0*/  STS.U8 [R28+UR4+0x2680], R20 ;  /* 0x002680141c007988 */ /* 0x0087e80008000004 */
[----:B------:R2:W-:Y:S04]  /*2ac00*/  STS.U8 [R28+UR4+0x26c0], R21 ;  /* 0x0026c0151c007988 */ /* 0x0005e80008000004 */
[----:B0-----:R-:W4:Y:S04]  /*2ac10*/  LDL.LU R16, [R1+0x94] ;  /* 0x0000940001107983 */ /* 0x001f280000300800 */
[----:B-1----:R-:W4:Y:S04]  /*2ac20*/  LDL.LU R17, [R1+0x88] ;  /* 0x0000880001117983 */ /* 0x002f280000300800 */
[----:B------:R-:W4:Y:S04]  /*2ac30*/  LDL.LU R18, [R1+0x84] ;  /* 0x0000840001127983 */ /* 0x000f280000300800 */
[----:B------:R-:W4:Y:S04]  /*2ac40*/  LDL.LU R19, [R1+0x78] ;  /* 0x0000780001137983 */ /* 0x000f280000300800 */
[----:B---3--:R-:W3:Y:S04]  /*2ac50*/  LDL.LU R20, [R1+0x74] ;  /* 0x0000740001147983 */ /* 0x008ee80000300800 */
[----:B--2---:R-:W2:Y:S04]  /*2ac60*/  LDL.LU R21, [R1+0x68] ;  /* 0x0000680001157983 */ /* 0x004ea80000300800 */
[----:B------:R-:W2:Y:S04]  /*2ac70*/  LDL.LU R22, [R1+0x64] ;  /* 0x0000640001167983 */ /* 0x000ea80000300800 */
[----:B------:R-:W2:Y:S04]  /*2ac80*/  LDL.LU R23, [R1+0x58] ;  /* 0x0000580001177983 */ /* 0x000ea80000300800 */
[----:B------:R-:W2:Y:S04]  /*2ac90*/  LDL.LU R0, [R1+0x54] ;  /* 0x0000540001007983 */ /* 0x000ea80000300800 */
[----:B------:R-:W2:Y:S04]  /*2aca0*/  LDL.LU R24, [R1+0x48] ;  /* 0x0000480001187983 */ /* 0x000ea80000300800 */
[----:B------:R-:W2:Y:S04]  /*2acb0*/  LDL.LU R25, [R1+0x44] ;  /* 0x0000440001197983 */ /* 0x000ea80000300800 */
[----:B------:R-:W2:Y:S04]  /*2acc0*/  LDL.LU R26, [R1+0x38] ;  /* 0x00003800011a7983 */ /* 0x000ea80000300800 */
[----:B------:R0:W-:Y:S04]  /*2acd0*/  STS.U8 [R28+UR4+0x2780], R29 ;  /* 0x0027801d1c007988 */ /* 0x0001e80008000004 */
[----:B------:R-:W2:Y:S04]  /*2ace0*/  LDL.LU R27, [R1+0x34] ;  /* 0x00003400011b7983 */ /* 0x000ea80000300800 */
[----:B0-----:R-:W2:Y:S04]  /*2acf0*/  LDL.LU R29, [R1+0x28] ;  /* 0x00002800011d7983 */ /* 0x001ea80000300800 */
[----:B----4-:R0:W-:Y:S04]  /*2ad00*/  STS.U8 [R28+UR4+0x27c0], R2 ;  /* 0x0027c0021c007988 */ /* 0x0101e80008000004 */
[----:B0-----:R-:W4:Y:S04]  /*2ad10*/  LDL.LU R2, [R1+0x269c] ;  /* 0x00269c0001027983 */ /* 0x001f280000300800 */
[----:B----4-:R0:W-:Y:S04]  /*2ad20*/  STS.U8 [R28+UR4+0x2880], R2 ;  /* 0x002880021c007988 */ /* 0x0101e80008000004 */
[----:B0-----:R-:W4:Y:S04]  /*2ad30*/  LDL.LU R2, [R1+0x2698] ;  /* 0x0026980001027983 */ /* 0x001f280000300800 */
[----:B----4-:R0:W-:Y:S04]  /*2ad40*/  STS.U8 [R28+UR4+0x28c0], R2 ;  /* 0x0028c0021c007988 */ /* 0x0101e80008000004 */
[----:B------:R1:W-:Y:S04]  /*2ad50*/  STS.U8 [R28+UR4+0x2980], R3 ;  /* 0x002980031c007988 */ /* 0x0003e80008000004 */
        /* <DEDUP_REMOVED lines=8> */
[----:B------:R-:W4:Y:S04]  /*2ade0*/  LDL.LU R6, [R1+0x2684] ;  /* 0x0026840001067983 */ /* 0x000f280000300800 */
[----:B--2---:R-:W2:Y:S04]  /*2adf0*/  LDL.LU R7, [R1+0x2680] ;  /* 0x0026800001077983 */ /* 0x004ea80000300800 */
[----:B------:R0:W-:Y:S04]  /*2ae00*/  STS.U8 [R28+UR4+0x2bc0], R8 ;  /* 0x002bc0081c007988 */ /* 0x0001e80008000004 */
[----:B------:R1:W-:Y:S04]  /*2ae10*/  STS.U8 [R28+UR4+0x2c80], R9 ;  /* 0x002c80091c007988 */ /* 0x0003e80008000004 */
[----:B------:R0:W-:Y:S04]  /*2ae20*/  STS.U8 [R28+UR4+0x2cc0], R10 ;  /* 0x002cc00a1c007988 */ /* 0x0001e80008000004 */
[----:B------:R0:W-:Y:S04]  /*2ae30*/  STS.U8 [R28+UR4+0x2d80], R11 ;  /* 0x002d800b1c007988 */ /* 0x0001e80008000004 */
[----:B------:R1:W-:Y:S04]  /*2ae40*/  STS.U8 [R28+UR4+0x2dc0], R12 ;  /* 0x002dc00c1c007988 */ /* 0x0003e80008000004 */
[----:B------:R1:W-:Y:S04]  /*2ae50*/  STS.U8 [R28+UR4+0x2e80], R13 ;  /* 0x002e800d1c007988 */ /* 0x0003e80008000004 */
[----:B0-----:R-:W2:Y:S04]  /*2ae60*/  LDL.LU R8, [R1+0x267c] ;  /* 0x00267c0001087983 */ /* 0x001ea80000300800 */
[----:B-1----:R-:W2:Y:S04]  /*2ae70*/  LDL.LU R9, [R1+0x2678] ;  /* 0x0026780001097983 */ /* 0x002ea80000300800 */
[----:B------:R-:W2:Y:S04]  /*2ae80*/  LDL.LU R10, [R1+0x2674] ;  /* 0x00267400010a7983 */ /* 0x000ea80000300800 */
[----:B------:R-:W2:Y:S04]  /*2ae90*/  LDL.LU R11, [R1+0x2670] ;  /* 0x00267000010b7983 */ /* 0x000ea80000300800 */
[----:B------:R-:W2:Y:S04]  /*2aea0*/  LDL.LU R12, [R1+0x266c] ;  /* 0x00266c00010c7983 */ /* 0x000ea80000300800 */
[----:B------:R-:W2:Y:S04]  /*2aeb0*/  LDL.LU R13, [R1+0x2668] ;  /* 0x00266800010d7983 */ /* 0x000ea80000300800 */
        /* <DEDUP_REMOVED lines=12> */
[----:B---3--:R0:W-:Y:S04]  /*2af80*/  STS.U8 [R28+UR4+0x31c0], R20 ;  /* 0x0031c0141c007988 */ /* 0x0081e80008000004 */
[----:B------:R1:W-:Y:S04]  /*2af90*/  STS.U8 [R28+UR4+0x3280], R21 ;  /* 0x003280151c007988 */ /* 0x0003e80008000004 */
[----:B0-----:R-:W3:Y:S04]  /*2afa0*/  LDL.LU R20, [R1+0x264c] ;  /* 0x00264c0001147983 */ /* 0x001ee80000300800 */
[----:B-1----:R-:W2:Y:S04]  /*2afb0*/  LDL.LU R21, [R1+0x2648] ;  /* 0x0026480001157983 */ /* 0x002ea80000300800 */
[----:B------:R-:W-:Y:S04]  /*2afc0*/  STS.U8 [R28+UR4+0x32c0], R22 ;  /* 0x0032c0161c007988 */ /* 0x000fe80008000004 */
[----:B------:R-:W-:Y:S04]  /*2afd0*/  STS.U8 [R28+UR4+0x3380], R23 ;  /* 0x003380171c007988 */ /* 0x000fe80008000004 */
[----:B------:R0:W-:Y:S04]  /*2afe0*/  STS.U8 [R28+UR4+0x33c0], R0 ;  /* 0x0033c0001c007988 */ /* 0x0001e80008000004 */
[----:B0-----:R-:W4:Y:S04]  /*2aff0*/  LDL.LU R0, [R1+0xbb4] ;  /* 0x000bb40001007983 */ /* 0x001f280000300800 */
[----:B------:R0:W-:Y:S04]  /*2b000*/  STS.U8 [R28+UR4+0x3480], R24 ;  /* 0x003480181c007988 */ /* 0x0001e80008000004 */
[----:B------:R1:W-:Y:S04]  /*2b010*/  STS.U8 [R28+UR4+0x34c0], R25 ;  /* 0x0034c0191c007988 */ /* 0x0003e80008000004 */
[----:B------:R0:W-:Y:S04]  /*2b020*/  STS.U8 [R28+UR4+0x3580], R26 ;  /* 0x0035801a1c007988 */ /* 0x0001e80008000004 */
        /* <DEDUP_REMOVED lines=8> */
[----:B--2---:R-:W-:Y:S04]  /*2b0b0*/  STS.U8 [R28+UR4+0x36c0], R21 ;  /* 0x0036c0151c007988 */ /* 0x004fe80008000004 */
[----:B---3--:R-:W-:Y:S04]  /*2b0c0*/  STS.U8 [R28+UR4+0x3780], R20 ;  /* 0x003780141c007988 */ /* 0x008fe80008000004 */
[----:B------:R-:W-:Y:S04]  /*2b0d0*/  STS.U8 [R28+UR4+0x37c0], R19 ;  /* 0x0037c0131c007988 */ /* 0x000fe80008000004 */
[----:B------:R-:W-:Y:S04]  /*2b0e0*/  STS.U8 [R28+UR4+0x3880], R18 ;  /* 0x003880121c007988 */ /* 0x000fe80008000004 */
[----:B------:R0:W-:Y:S04]  /*2b0f0*/  STS.U8 [R28+UR4+0x38c0], R17 ;  /* 0x0038c0111c007988 */ /* 0x0001e80008000004 */
[----:B0-----:R-:W2:Y:S04]  /*2b100*/  LDL R17, [R1+0xa4] ;  /* 0x0000a40001117983 */ /* 0x001ea80000100800 */
        /* <DEDUP_REMOVED lines=10> */
[----:B----4-:R-:W-:Y:S04]  /*2b1b0*/  STS.U8 [R28+UR4+0x3e80], R6 ;  /* 0x003e80061c007988 */ /* 0x010fe80008000004 */
[----:B------:R-:W-:Y:S04]  /*2b1c0*/  STS.U8 [R28+UR4+0x3ec0], R5 ;  /* 0x003ec0051c007988 */ /* 0x000fe80008000004 */
[----:B------:R-:W-:Y:S04]  /*2b1d0*/  STS.U8 [R28+UR4+0x3f80], R4 ;  /* 0x003f80041c007988 */ /* 0x000fe80008000004 */
[----:B------:R-:W-:Y:S01]  /*2b1e0*/  STS.U8 [R28+UR4+0x3fc0], R0 ;  /* 0x003fc0001c007988 */ /* 0x000fe20008000004 */
[----:B------:R-:W-:Y:S06]  /*2b1f0*/  BAR.SYNC.DEFER_BLOCKING 0x0 ;  /* 0x0000000000007b1d */ /* 0x000fec0000010000 */
[----:B--2---:R-:W0:Y:S04]  /*2b200*/  LDSM.16.M88.4 R4, [R17+UR9] ;  /* 0x000000091104783b */ /* 0x004e280008000200 */
[----:B------:R-:W-:Y:S04]  /*2b210*/  LDSM.16.M88.4 R12, [R17+UR9+0x800] ;  /* 0x00080009110c783b */ /* 0x000fe80008000200 */
[----:B0-----:R-:W-:Y:S01]  /*2b220*/  STL.64 [R1+0xb0], R4 ;  /* 0x0000b00401007387 */ /* 0x001fe20000100a00 */
[----:B------:R-:W-:-:S02]  /*2b230*/  IMAD.MOV.U32 R16, RZ, RZ, R4 ;  /* 0x000000ffff107224 */ /* 0x000fc400078e0004 */
[----:B------:R-:W-:Y:S02]  /*2b240*/  IMAD.MOV.U32 R8, RZ, RZ, R5 ;  /* 0x000000ffff087224 */ /* 0x000fe400078e0005 */
[----:B------:R-:W-:Y:S01]  /*2b250*/  IMAD.MOV.U32 R28, RZ, RZ, R6 ;  /* 0x000000ffff1c7224 */ /* 0x000fe200078e0006 */
[----:B------:R-:W-:Y:S01]  /*2b260*/  STL.64 [R1+0xb8], R6 ;  /* 0x0000b80601007387 */ /* 0x000fe20000100a00 */
[----:B------:R-:W-:-:S03]  /*2b270*/  IMAD.MOV.U32 R11, RZ, RZ, R7 ;  /* 0x000000ffff0b7224 */ /* 0x000fc600078e0007 */
[----:B------:R-:W0:Y:S04]  /*2b280*/  LDSM.16.M88.4 R4, [R17+UR9+0x400] ;  /* 0x000400091104783b */ /* 0x000e280008000200 */
[----:B0-----:R0:W-:Y:S01]  /*2b290*/  STL.64 [R1+0xc0], R4 ;  /* 0x0000c00401007387 */ /* 0x0011e20000100a00 */
[----:B------:R-:W-:-:S03]  /*2b2a0*/  IMAD.MOV.U32 R18, RZ, RZ, R6 ;  /* 0x000000ffff127224 */ /* 0x000fc600078e0006 */
[----:B------:R1:W-:Y:S01]  /*2b2b0*/  STL.64 [R1+0xc8], R6 ;  /* 0x0000c80601007387 */ /* 0x0003e20000100a00 */
[----:B------:R-:W-:Y:S02]  /*2b2c0*/  IMAD.MOV.U32 R9, RZ, RZ, R7 ;  /* 0x000000ffff097224 */ /* 0x000fe400078e0007 */
[----:B------:R-:W-:Y:S02]  /*2b2d0*/  IMAD.MOV.U32 R10, RZ, RZ, R4 ;  /* 0x000000ffff0a7224 */ /* 0x000fe400078e0004 */
[----:B------:R-:W-:Y:S01]  /*2b2e0*/  IMAD.MOV.U32 R0, RZ, RZ, R5 ;  /* 0x000000ffff007224 */ /* 0x000fe200078e0005 */
[----:B------:R2:W-:Y:S04]  /*2b2f0*/  STL.64 [R1+0xd0], R12 ;  /* 0x0000d00c01007387 */ /* 0x0005e80000100a00 */
[----:B------:R3:W-:Y:S01]  /*2b300*/  STL.64 [R1+0xd8], R14 ;  /* 0x0000d80e01007387 */ /* 0x0007e20000100a00 */
[----:B0-----:R-:W-:-:S02]  /*2b310*/  IMAD.MOV.U32 R4, RZ, RZ, R14 ;  /* 0x000000ffff047224 */ /* 0x001fc400078e000e */
[----:B------:R-:W-:Y:S02]  /*2b320*/  IMAD.MOV.U32 R5, RZ, RZ, R15 ;  /* 0x000000ffff057224 */ /* 0x000fe400078e000f */
[----:B-1----:R-:W-:Y:S02]  /*2b330*/  IMAD.MOV.U32 R7, RZ, RZ, R12 ;  /* 0x000000ffff077224 */ /* 0x002fe400078e000c */
[----:B------:R-:W-:Y:S02]  /*2b340*/  IMAD.MOV.U32 R6, RZ, RZ, R13 ;  /* 0x000000ffff067224 */ /* 0x000fe400078e000d */
[----:B--2---:R-:W-:-:S03]  /*2b350*/  IMAD R13, R25, 0x100, R24 ;  /* 0x00000100190d7824 */ /* 0x004fc600078e0218 */
[----:B------:R-:W-:Y:S04]  /*2b360*/  STL.64 [R1+0x2620], R6 ;  /* 0x0026200601007387 */ /* 0x000fe80000100a00 */
[----:B------:R0:W-:Y:S01]  /*2b370*/  STL.64 [R1+0x2618], R4 ;  /* 0x0026180401007387 */ /* 0x0001e20000100a00 */
[----:B---3--:R-:W-:-:S03]  /*2b380*/  IMAD R14, R27, 0x100, R26 ;  /* 0x000001001b0e7824 */ /* 0x008fc600078e021a */
[----:B------:R-:W2:Y:S04]  /*2b390*/  LDL.LU.64 R24, [R1+0x190] ;  /* 0x0001900001187983 */ /* 0x000ea80000300a00 */
[----:B------:R-:W3:Y:S01]  /*2b3a0*/  LDL.LU.64 R26, [R1+0x198] ;  /* 0x00019800011a7983 */ /* 0x000ee20000300a00 */
[----:B------:R-:W-:Y:S02]  /*2b3b0*/  IMAD R15, R29, 0x100, R23 ;  /* 0x000001001d0f7824 */ /* 0x000fe400078e0217 */
[----:B------:R-:W-:Y:S01]  /*2b3c0*/  IMAD R12, R2, 0x100, R3 ;  /* 0x00000100020c7824 */ /* 0x000fe200078e0203 */
[----:B0-----:R-:W-:Y:S02]  /*2b3d0*/  F2FP.F16.E4M3.UNPACK_B R4, R16 ;  /* 0x00000010ff04723e */ /* 0x001fe400020006ff */
[----:B------:R-:W-:Y:S01]  /*2b3e0*/  F2FP.F16.E4M3.UNPACK_B R5, R8 ;  /* 0x00000008ff05723e */ /* 0x000fe200020006ff */
[----:B---3--:R-:W-:Y:S04]  /*2b3f0*/  STL.64 [R1+0x2640], R26 ;  /* 0x0026401a01007387 */ /* 0x008fe80000100a00 */
[----:B--2---:R-:W-:Y:S04]  /*2b400*/  STL.64 [R1+0x2638], R24 ;  /* 0x0026381801007387 */ /* 0x004fe80000100a00 */
[----:B------:R-:W0:Y:S04]  /*2b410*/  LDSM.16.M88.4 R24, [R17+UR9+0xc00] ;  /* 0x000c00091118783b */ /* 0x000e280008000200 */
[----:B------:R-:W2:Y:S04]  /*2b420*/  LDL.LU.64 R20, [R1+0x200] ;  /* 0x0002000001147983 */ /* 0x000ea80000300a00 */
[----:B------:R-:W2:Y:S04]  /*2b430*/  LDL.LU.64 R22, [R1+0x208] ;  /* 0x0002080001167983 */ /* 0x000ea80000300a00 */
[----:B0-----:R-:W-:Y:S01]  /*2b440*/  STL.64 [R1+0xe0], R24 ;  /* 0x0000e01801007387 */ /* 0x001fe20000100a00 */
[----:B------:R-:W-:-:S03]  /*2b450*/  IMAD.MOV.U32 R19, RZ, RZ, R26 ;  /* 0x000000ffff137224 */ /* 0x000fc600078e001a */
[----:B------:R0:W-:Y:S01]  /*2b460*/  STL.64 [R1+0xe8], R26 ;  /* 0x0000e81a01007387 */ /* 0x0001e20000100a00 */
[----:B------:R-:W-:Y:S02]  /*2b470*/  IMAD.MOV.U32 R16, RZ, RZ, R27 ;  /* 0x000000ffff107224 */ /* 0x000fe400078e001b */
[----:B------:R-:W-:Y:S02]  /*2b480*/  IMAD.MOV.U32 R8, RZ, RZ, R24 ;  /* 0x000000ffff087224 */ /* 0x000fe400078e0018 */
[----:B------:R-:W-:Y:S01]  /*2b490*/  IMAD.MOV.U32 R3, RZ, RZ, R25 ;  /* 0x000000ffff037224 */ /* 0x000fe200078e0019 */
[----:B0-----:R-:W3:Y:S04]  /*2b4a0*/  LDL.LU.64 R26, [R1+0x2640] ;  /* 0x00264000011a7983 */ /* 0x001ee80000300a00 */
[----:B------:R-:W3:Y:S01]  /*2b4b0*/  LDL.LU.64 R24, [R1+0x2638] ;  /* 0x0026380001187983 */ /* 0x000ee20000300a00 */
[----:B------:R-:W-:-:S02]  /*2b4c0*/  F2FP.F16.E4M3.UNPACK_B R12, R12 ;  /* 0x0000000cff0c723e */ /* 0x000fc400020006ff */
[----:B------:R-:W-:Y:S02]  /*2b4d0*/  F2FP.F16.E4M3.UNPACK_B R13, R13 ;  /* 0x0000000dff0d723e */ /* 0x000fe400020006ff */
[----:B------:R-:W-:Y:S02]  /*2b4e0*/  F2FP.F16.E4M3.UNPACK_B R14, R14 ;  /* 0x0000000eff0e723e */ /* 0x000fe400020006ff */
[----:B------:R-:W-:Y:S02]  /*2b4f0*/  F2FP.F16.E4M3.UNPACK_B R15, R15 ;  /* 0x0000000fff0f723e */ /* 0x000fe400020006ff */
[----:B------:R-:W-:Y:S02]  /*2b500*/  F2FP.F16.E4M3.UNPACK_B R6, R28 ;  /* 0x0000001cff06723e */ /* 0x000fe400020006ff */
[----:B------:R-:W-:Y:S01]  /*2b510*/  F2FP.F16.E4M3.UNPACK_B R7, R11 ;  /* 0x0000000bff07723e */ /* 0x000fe200020006ff */
[----:B------:R-:W-:Y:S02]  /*2b520*/  STL.64 [R1+0x98], R4 ;  /* 0x0000980401007387 */ /* 0x000fe40000100a00 */
[----:B---3--:R-:W-:-:S15]  /*2b530*/  HMMA.16816.F32 R24, R12, R4, R24 ;  /* 0x000000040c18723c */ /* 0x008fde0000001818 */
[----:B------:R-:W-:-:S04]  /*2b540*/  NOP ;  /* 0x0000000000007918 */ /* 0x000fc80000000000 */
[----:B------:R0:W-:Y:S04]  /*2b550*/  STL.64 [R1+0x190], R24 ;  /* 0x0001901801007387 */ /* 0x0001e80000100a00 */
[----:B------:R1:W-:Y:S04]  /*2b560*/  STL.64 [R1+0x198], R26 ;  /* 0x0001981a01007387 */ /* 0x0003e80000100a00 */
[----:B------:R-:W-:Y:S04]  /*2b570*/  STL.64 [R1+0x90], R6 ;  /* 0x0000900601007387 */ /* 0x000fe80000100a00 */
[----:B0-----:R-:W3:Y:S04]  /*2b580*/  LDL.LU.64 R24, [R1+0x260] ;  /* 0x0002600001187983 */ /* 0x001ee80000300a00 */
[----:B-1----:R-:W4:Y:S01]  /*2b590*/  LDL.LU.64 R26, [R1+0x268] ;  /* 0x00026800011a7983 */ /* 0x002f220000300a00 */
[----:B--2---:R-:W-:Y:S01]  /*2b5a0*/  HMMA.16816.F32 R20, R12, R6, R20 ;  /* 0x000000060c14723c */ /* 0x004fe20000001814 */
[----:B------:R-:W-:-:S15]  /*2b5b0*/  F2FP.F16.E4M3.UNPACK_B R4, R10 ;  /* 0x0000000aff04723e */ /* 0x000fde00020006ff */
[----:B------:R-:W-:-:S03]  /*2b5c0*/  NOP ;  /* 0x0000000000007918 */ /* 0x000fc60000000000 */
[----:B------:R-:W-:Y:S04]  /*2b5d0*/  STL.64 [R1+0x200], R20 ;  /* 0x0002001401007387 */ /* 0x000fe80000100a00 */
[----:B------:R-:W-:Y:S04]  /*2b5e0*/  STL.64 [R1+0x208], R22 ;  /* 0x0002081601007387 */ /* 0x000fe80000100a00 */
[----:B------:R-:W-:Y:S04]  /*2b5f0*/  STL [R1+0x88], R4 ;  /* 0x0000880401007387 */ /* 0x000fe80000100800 */
[----:B------:R-:W0:Y:S04]  /*2b600*/  LDSM.16.M88.4 R20, [R17+UR9+0x1000] ;  /* 0x001000091114783b */ /* 0x000e280008000200 */
[----:B----4-:R-:W-:Y:S04]  /*2b610*/  STL.64 [R1+0x2610], R26 ;  /* 0x0026101a01007387 */ /* 0x010fe80000100a00 */
[----:B---3--:R1:W-:Y:S04]  /*2b620*/  STL.64 [R1+0x2608], R24 ;  /* 0x0026081801007387 */ /* 0x0083e80000100a00 */
[----:B-1----:R-:W2:Y:S04]  /*2b630*/  LDL.LU.64 R24, [R1+0x240] ;  /* 0x0002400001187983 */ /* 0x002ea80000300a00 */
[----:B------:R-:W3:Y:S01]  /*2b640*/  LDL.LU.64 R26, [R1+0x248] ;  /* 0x00024800011a7983 */ /* 0x000ee20000300a00 */
[----:B------:R-:W-:-:S03]  /*2b650*/  F2FP.F16.E4M3.UNPACK_B R5, R0 ;  /* 0x00000000ff05723e */ /* 0x000fc600020006ff */
[----:B---3--:R-:W-:Y:S04]  /*2b660*/  STL.64 [R1+0x2630], R26 ;  /* 0x0026301a01007387 */ /* 0x008fe80000100a00 */
[----:B--2---:R1:W-:Y:S04]  /*2b670*/  STL.64 [R1+0x2628], R24 ;  /* 0x0026281801007387 */ /* 0x0043e80000100a00 */
[----:B-1----:R-:W2:Y:S04]  /*2b680*/  LDL.LU.64 R24, [R1+0x220] ;  /* 0x0002200001187983 */ /* 0x002ea80000300a00 */
[----:B------:R-:W2:Y:S04]  /*2b690*/  LDL.LU.64 R26, [R1+0x228] ;  /* 0x00022800011a7983 */ /* 0x000ea80000300a00 */
[----:B0-----:R-:W-:Y:S04]  /*2b6a0*/  STL.64 [R1+0xf0], R20 ;  /* 0x0000f01401007387 */ /* 0x001fe80000100a00 */
[----:B------:R-:W-:Y:S04]  /*2b6b0*/  STL.64 [R1+0xf8], R22 ;  /* 0x0000f81601007387 */ /* 0x000fe80000100a00 */
[----:B------:R2:W-:Y:S01]  /*2b6c0*/  STL [R1+0x8c], R5 ;  /* 0x00008c0501007387 */ /* 0x0005e20000100800 */
[----:B------:R-:W-:-:S02]  /*2b6d0*/  IMAD.MOV.U32 R10, RZ, RZ, R22 ;  /* 0x000000ffff0a7224 */ /* 0x000fc400078e0016 */
[----:B------:R-:W-:Y:S01]  /*2b6e0*/  IMAD.MOV.U32 R11, RZ, RZ, R23 ;  /* 0x000000ffff0b7224 */ /* 0x000fe200078e0017 */
[----:B--2---:R-:W-:Y:S01]  /*2b6f0*/  HMMA.16816.F32 R4, R12, R4, R24 ;  /* 0x000000040c04723c */ /* 0x004fe20000001818 */
[----:B------:R-:W2:Y:S04]  /*2b700*/  LDL.LU.64 R26, [R1+0x2630] ;  /* 0x00263000011a7983 */ /* 0x000ea80000300a00 */
[----:B------:R-:W2:-:S14]  /*2b710*/  LDL.LU.64 R24, [R1+0x2628] ;  /* 0x0026280001187983 */ /* 0x000e9c0000300a00 */
[----:B------:R-:W-:Y:S04]  /*2b720*/  STL.64 [R1+0x220], R4 ;  /* 0x0002200401007387 */ /* 0x000fe80000100a00 */
[----:B------:R0:W-:Y:S04]  /*2b730*/  STL.64 [R1+0x228], R6 ;  /* 0x0002280601007387 */ /* 0x0001e80000100a00 */
[----:B0-----:R-:W3:Y:S01]  /*2b740*/  LDL.LU.64 R6, [R1+0x2620] ;  /* 0x0026200001067983 */ /* 0x001ee20000300a00 */
[----:B------:R-:W-:Y:S02]  /*2b750*/  F2FP.F16.E4M3.UNPACK_B R22, R18 ;  /* 0x00000012ff16723e */ /* 0x000fe400020006ff */
[----:B------:R-:W-:Y:S01]  /*2b760*/  F2FP.F16.E4M3.UNPACK_B R23, R9 ;  /* 0x00000009ff17723e */ /* 0x000fe200020006ff */
[----:B------:R-:W4:Y:S04]  /*2b770*/  LDL.LU.64 R4, [R1+0x2618] ;  /* 0x0026180001047983 */ /* 0x000f280000300a00 */
[----:B------:R-:W-:Y:S01]  /*2b780*/  STL.64 [R1+0x80], R22 ;  /* 0x0000801601007387 */ /* 0x000fe20000100a00 */
[----:B------:R-:W-:-:S02]  /*2b790*/  IMAD.MOV.U32 R2, RZ, RZ, R20 ;  /* 0x000000ffff027224 */ /* 0x000fc400078e0014 */
[----:B------:R-:W-:Y:S01]  /*2b7a0*/  IMAD.MOV.U32 R0, RZ, RZ, R21 ;  /* 0x000000ffff007224 */ /* 0x000fe200078e0015 */
[----:B--2---:R-:W-:-:S15]  /*2b7b0*/  HMMA.16816.F32 R24, R12, R22, R24 ;  /* 0x000000160c18723c */ /* 0x004fde0000001818 */
[----:B------:R-:W-:-:S04]  /*2b7c0*/  NOP ;  /* 0x0000000000007918 */ /* 0x000fc80000000000 */
[----:B------:R-:W-:Y:S04]  /*2b7d0*/  STL.64 [R1+0x240], R24 ;  /* 0x0002401801007387 */ /* 0x000fe80000100a00 */
[----:B------:R-:W-:Y:S04]  /*2b7e0*/  STL.64 [R1+0x248], R26 ;  /* 0x0002481a01007387 */ /* 0x000fe80000100a00 */
[----:B------:R-:W0:Y:S01]  /*2b7f0*/  LDSM.16.M88.4 R24, [R17+UR9+0x1400] ;  /* 0x001400091118783b */ /* 0x000e220008000200 */
[----:B---3--:R-:W-:Y:S02]  /*2b800*/  F2FP.F16.E4M3.UNPACK_B R20, R7 ;  /* 0x00000007ff14723e */ /* 0x008fe400020006ff */
[----:B------:R-:W-:Y:S01]  /*2b810*/  F2FP.F16.E4M3.UNPACK_B R21, R6 ;  /* 0x00000006ff15723e */ /* 0x000fe200020006ff */
[----:B0-----:R-:W-:Y:S01]  /*2b820*/  STL.64 [R1+0x100], R24 ;  /* 0x0001001801007387 */ /* 0x001fe20000100a00 */
[----:B------:R-:W-:-:S03]  /*2b830*/  IMAD.MOV.U32 R18, RZ, RZ, R26 ;  /* 0x000000ffff127224 */ /* 0x000fc600078e001a */
[----:B------:R0:W-:Y:S01]  /*2b840*/  STL.64 [R1+0x108], R26 ;  /* 0x0001081a01007387 */ /* 0x0001e20000100a00 */
[----:B------:R-:W-:Y:S02]  /*2b850*/  IMAD.MOV.U32 R9, RZ, RZ, R27 ;  /* 0x000000ffff097224 */ /* 0x000fe400078e001b */
[----:B------:R-:W-:Y:S02]  /*2b860*/  IMAD.MOV.U32 R7, RZ, RZ, R24 ;  /* 0x000000ffff077224 */ /* 0x000fe400078e0018 */
[----:B------:R-:W-:Y:S01]  /*2b870*/  IMAD.MOV.U32 R6, RZ, RZ, R25 ;  /* 0x000000ffff067224 */ /* 0x000fe200078e0019 */
[----:B0-----:R-:W2:Y:S04]  /*2b880*/  LDL.LU.64 R26, [R1+0x2610] ;  /* 0x00261000011a7983 */ /* 0x001ea80000300a00 */
[----:B------:R-:W2:Y:S04]  /*2b890*/  LDL.LU.64 R24, [R1+0x2608] ;  /* 0x0026080001187983 */ /* 0x000ea80000300a00 */
[----:B------:R2:W-:Y:S01]  /*2b8a0*/  STL.64 [R1+0x78], R20 ;  /* 0x0000781401007387 */ /* 0x0005e20000100a00 */
[----:B----4-:R-:W-:Y:S01]  /*2b8b0*/  F2FP.F16.E4M3.UNPACK_B R4, R4 ;  /* 0x00000004ff04723e */ /* 0x010fe200020006ff */
[----:B--2---:R-:W-:Y:S02]  /*2b8c0*/  HMMA.16816.F32 R20, R12, R20, R24 ;  /* 0x000000140c14723c */ /* 0x004fe40000001818 */
[----:B------:R-:W2:-:S15]  /*2b8d0*/  LDL.LU.64 R24, [R1+0x2c0] ;  /* 0x0002c00001187983 */ /* 0x000e9e0000300a00 */
[----:B------:R-:W-:Y:S02]  /*2b8e0*/  NOP ;  /* 0x0000000000007918 */ /* 0x000fe40000000000 */
[----:B------:R-:W-:Y:S04]  /*2b8f0*/  STL.64 [R1+0x260], R20 ;  /* 0x0002601401007387 */ /* 0x000fe80000100a00 */
[----:B------:R-:W-:Y:S04]  /*2b900*/  STL.64 [R1+0x268], R22 ;  /* 0x0002681601007387 */ /* 0x000fe80000100a00 */
[----:B------:R-:W-:Y:S04]  /*2b910*/  STL [R1+0x70], R4 ;  /* 0x0000700401007387 */ /* 0x000fe80000100800 */
[----:B------:R-:W3:Y:S01]  /*2b920*/  LDL.LU.64 R26, [R1+0x2c8] ;  /* 0x0002c800011a7983 */ /* 0x000ee20000300a00 */
[----:B------:R-:W-:-:S03]  /*2b930*/  F2FP.F16.E4M3.UNPACK_B R5, R5 ;  /* 0x00000005ff05723e */ /* 0x000fc600020006ff */
[----:B---3--:R-:W-:Y:S04]  /*2b940*/  STL.64 [R1+0x2600], R26 ;  /* 0x0026001a01007387 */ /* 0x008fe80000100a00 */
[----:B------:R-:W-:Y:S04]  /*2b950*/  STL [R1+0x74], R5 ;  /* 0x0000740501007387 */ /* 0x000fe80000100800 */
[----:B--2---:R0:W-:Y:S04]  /*2b960*/  STL.64 [R1+0x25f8], R24 ;  /* 0x0025f81801007387 */ /* 0x0041e80000100a00 */
[----:B0-----:R-:W2:Y:S04]  /*2b970*/  LDL.LU.64 R24, [R1+0x280] ;  /* 0x0002800001187983 */ /* 0x001ea80000300a00 */
[----:B------:R-:W2:Y:S01]  /*2b980*/  LDL.LU.64 R26, [R1+0x288] ;  /* 0x00028800011a7983 */ /* 0x000ea20000300a00 */
[----:B------:R-:W-:-:S02]  /*2b990*/  F2FP.F16.E4M3.UNPACK_B R22, R8 ;  /* 0x00000008ff16723e */ /* 0x000fc400020006ff */
[----:B------:R-:W-:Y:S01]  /*2b9a0*/  F2FP.F16.E4M3.UNPACK_B R23, R3 ;  /* 0x00000003ff17723e */ /* 0x000fe200020006ff */
[----:B--2---:R-:W-:-:S15]  /*2b9b0*/  HMMA.16816.F32 R24, R12, R4, R24 ;  /* 0x000000040c18723c */ /* 0x004fde0000001818 */
[----:B------:R-:W-:-:S04]  /*2b9c0*/  NOP ;  /* 0x0000000000007918 */ /* 0x000fc80000000000 */
[----:B------:R-:W-:Y:S04]  /*2b9d0*/  STL.64 [R1+0x280], R24 ;  /* 0x0002801801007387 */ /* 0x000fe80000100a00 */
[----:B------:R-:W-:Y:S04]  /*2b9e0*/  STL.64 [R1+0x288], R26 ;  /* 0x0002881a01007387 */ /* 0x000fe80000100a00 */
[----:B------:R-:W0:Y:S04]  /*2b9f0*/  LDSM.16.M88.4 R24, [R17+UR9+0x1800] ;  /* 0x001800091118783b */ /* 0x000e280008000200 */
        /* <DEDUP_REMOVED lines=8> */
[----:B------:R-:W-:Y:S04]  /*2ba80*/  STL.64 [R1+0x68], R22 ;  /* 0x0000681601007387 */ /* 0x000fe80000100a00 */
[----:B------:R-:W-:Y:S04]  /*2ba90*/  STL.64 [R1+0x25f0], R10 ;  /* 0x0025f00a01007387 */ /* 0x000fe80000100a00 */
[----:B------:R0:W-:Y:S04]  /*2baa0*/  STL.64 [R1+0x25e8], R8 ;  /* 0x0025e80801007387 */ /* 0x0001e80000100a00 */
[----:B0-----:R-:W3:Y:S04]  /*2bab0*/  LDL.LU.64 R8, [R1+0x2a0] ;  /* 0x0002a00001087983 */ /* 0x001ee80000300a00 */
[----:B------:R-:W3:Y:S04]  /*2bac0*/  LDL.LU.64 R10, [R1+0x2a8] ;  /* 0x0002a800010a7983 */ /* 0x000ee80000300a00 */
[----:B------:R-:W-:Y:S01]  /*2bad0*/  STL.64 [R1+0x25e0], R6 ;  /* 0x0025e00601007387 */ /* 0x000fe20000100a00 */
[----:B------:R-:W-:-:S02]  /*2bae0*/  F2FP.F16.E4M3.UNPACK_B R20, R19 ;  /* 0x00000013ff14723e */ /* 0x000fc400020006ff */
[----:B------:R-:W-:Y:S01]  /*2baf0*/  F2FP.F16.E4M3.UNPACK_B R21, R16 ;  /* 0x00000010ff15723e */ /* 0x000fe200020006ff */
[----:B------:R3:W-:Y:S02]  /*2bb00*/  STL.64 [R1+0x25d8], R4 ;  /* 0x0025d80401007387 */ /* 0x0007e40000100a00 */
[C---:B---3--:R-:W-:Y:S08]  /*2bb10*/  HMMA.16816.F32 R4, R12.reuse, R22, R8 ;  /* 0x000000160c04723c */ /* 0x048ff00000001808 */
[----:B--2---:R-:W-:Y:S11]  /*2bb20*/  HMMA.16816.F32 R8, R12, R20, R24 ;  /* 0x000000140c08723c */ /* 0x004ff60000001818 */
[----:B------:R0:W-:Y:S04]  /*2bb30*/  STL.64 [R1+0x2a0], R4 ;  /* 0x0002a00401007387 */ /* 0x0001e80000100a00 */
[----:B------:R1:W-:Y:S04]  /*2bb40*/  STL.64 [R1+0x2a8], R6 ;  /* 0x0002a80601007387 */ /* 0x0003e80000100a00 */
[----:B------:R-:W-:Y:S04]  /*2bb50*/  STL.64 [R1+0x60], R20 ;  /* 0x0000601401007387 */ /* 0x000fe80000100a00 */
[----:B0-----:R-:W2:Y:S04]  /*2bb60*/  LDL.LU.64 R4, [R1+0x2e0] ;  /* 0x0002e00001047983 */ /* 0x001ea80000300a00 */
[----:B-1----:R-:W2:Y:S04]  /*2bb70*/  LDL.LU.64 R6, [R1+0x2e8] ;  /* 0x0002e80001067983 */ /* 0x002ea80000300a00 */
[----:B------:R-:W-:Y:S04]  /*2bb80*/  STL.64 [R1+0x2c0], R8 ;  /* 0x0002c00801007387 */ /* 0x000fe80000100a00 */
[----:B------:R-:W-:Y:S04]  /*2bb90*/  STL.64 [R1+0x2c8], R10 ;  /* 0x0002c80a01007387 */ /* 0x000fe80000100a00 */
[----:B------:R-:W3:Y:S04]  /*2bba0*/  LDL.LU.64 R24, [R1+0x320] ;  /* 0x0003200001187983 */ /* 0x000ee80000300a00 */
[----:B------:R-:W4:Y:S04]  /*2bbb0*/  LDL.LU.64 R26, [R1+0x328] ;  /* 0x00032800011a7983 */ /* 0x000f280000300a00 */
[----:B------:R-:W0:Y:S01]  /*2bbc0*/  LDSM.16.M88.4 R8, [R17+UR9+0x1c00] ;  /* 0x001c00091108783b */ /* 0x000e220008000200 */
[----:B------:R-:W-:-:S05]  /*2bbd0*/  F2FP.F16.E4M3.UNPACK_B R22, R2 ;  /* 0x00000002ff16723e */ /* 0x000fca00020006ff */
[----:B------:R-:W-:Y:S01]  /*2bbe0*/  STL [R1+0x58], R22 ;  /* 0x0000581601007387 */ /* 0x000fe20000100800 */
[----:B0-----:R-:W-:Y:S02]  /*2bbf0*/  IMAD.MOV.U32 R20, RZ, RZ, R10 ;  /* 0x000000ffff147224 */ /* 0x001fe400078e000a */
[----:B------:R-:W-:Y:S01]  /*2bc00*/  IMAD.MOV.U32 R16, RZ, RZ, R11 ;  /* 0x000000ffff107224 */ /* 0x000fe200078e000b */
[----:B------:R-:W-:Y:S01]  /*2bc10*/  F2FP.F16.E4M3.UNPACK_B R23, R0 ;  /* 0x00000000ff17723e */ /* 0x000fe200020006ff */
[----:B------:R-:W-:Y:S02]  /*2bc20*/  IMAD.MOV.U32 R0, RZ, RZ, R8 ;  /* 0x000000ffff007224 */ /* 0x000fe400078e0008 */
[----:B------:R-:W-:Y:S01]  /*2bc30*/  IMAD.MOV.U32 R2, RZ, RZ, R9 ;  /* 0x000000ffff027224 */ /* 0x000fe200078e0009 */
[----:B----4-:R-:W-:Y:S04]  /*2bc40*/  STL.64 [R1+0x25d0], R26 ;  /* 0x0025d01a01007387 */ /* 0x010fe80000100a00 */
[----:B---3--:R0:W-:Y:S04]  /*2bc50*/  STL.64 [R1+0x25c8], R24 ;  /* 0x0025c81801007387 */ /* 0x0081e80000100a00 */
[----:B0-----:R-:W3:Y:S04]  /*2bc60*/  LDL.LU.64 R24, [R1+0x300] ;  /* 0x0003000001187983 */ /* 0x001ee80000300a00 */
[----:B------:R-:W3:Y:S04]  /*2bc70*/  LDL.LU.64 R26, [R1+0x308] ;  /* 0x00030800011a7983 */ /* 0x000ee80000300a00 */
[----:B------:R-:W-:Y:S04]  /*2bc80*/  STL.64 [R1+0x120], R8 ;  /* 0x0001200801007387 */ /* 0x000fe80000100a00 */
[----:B------:R0:W-:Y:S04]  /*2bc90*/  STL.64 [R1+0x128], R10 ;  /* 0x0001280a01007387 */ /* 0x0001e80000100a00 */
[----:B0-----:R-:W4:Y:S04]  /*2bca0*/  LDL.LU.64 R10, [R1+0x25f0] ;  /* 0x0025f000010a7983 */ /* 0x001f280000300a00 */
[----:B------:R-:W3:Y:S04]  /*2bcb0*/  LDL.LU.64 R8, [R1+0x25e8] ;  /* 0x0025e80001087983 */ /* 0x000ee80000300a00 */
[----:B------:R-:W-:Y:S04]  /*2bcc0*/  STL [R1+0x5c], R23 ;  /* 0x00005c1701007387 */ /* 0x000fe80000100800 */
[----:B------:R2:W-:Y:S02]  /*2bcd0*/  STL [R1+0x25b4], R20 ;  /* 0x0025b41401007387 */ /* 0x0005e40000100800 */
[----:B--2---:R-:W-:Y:S02]  /*2bce0*/  HMMA.16816.F32 R20, R12, R22, R4 ;  /* 0x000000160c14723c */ /* 0x004fe40000001804 */
[----:B------:R-:W2:Y:S04]  /*2bcf0*/  LDL.LU.64 R6, [R1+0x25e0] ;  /* 0x0025e00001067983 */ /* 0x000ea80000300a00 */
[----:B------:R-:W2:-:S13]  /*2bd00*/  LDL.LU.64 R4, [R1+0x25d8] ;  /* 0x0025d80001047983 */ /* 0x000e9a0000300a00 */
[----:B------:R2:W-:Y:S04]  /*2bd10*/  STL.64 [R1+0x2e0], R20 ;  /* 0x0002e01401007387 */ /* 0x0005e80000100a00 */
[----:B------:R-:W-:Y:S01]  /*2bd20*/  STL.64 [R1+0x2e8], R22 ;  /* 0x0002e81601007387 */ /* 0x000fe20000100a00 */
[----:B----4-:R-:W-:Y:S02]  /*2bd30*/  F2FP.F16.E4M3.UNPACK_B R10, R10 ;  /* 0x0000000aff0a723e */ /* 0x010fe400020006ff */
[----:B------:R-:W-:-:S07]  /*2bd40*/  F2FP.F16.E4M3.UNPACK_B R11, R11 ;  /* 0x0000000bff0b723e */ /* 0x000fce00020006ff */
[----:B---3--:R-:W-:Y:S01]  /*2bd50*/  HMMA.16816.F32 R24, R12, R10, R24 ;  /* 0x0000000a0c18723c */ /* 0x008fe20000001818 */
[----:B------:R-:W-:-:S15]  /*2bd60*/  STL.64 [R1+0x50], R10 ;  /* 0x0000500a01007387 */ /* 0x000fde0000100a00 */
[----:B------:R-:W-:-:S03]  /*2bd70*/  NOP ;  /* 0x0000000000007918 */ /* 0x000fc60000000000 */
[----:B------:R-:W-:Y:S04]  /*2bd80*/  STL.64 [R1+0x300], R24 ;  /* 0x0003001801007387 */ /* 0x000fe80000100a00 */
[----:B------:R-:W-:Y:S04]  /*2bd90*/  STL.64 [R1+0x308], R26 ;  /* 0x0003081a01007387 */ /* 0x000fe80000100a00 */
[----:B------:R-:W0:Y:S01]  /*2bda0*/  LDSM.16.M88.4 R24, [R17+UR9+0x2000] ;  /* 0x002000091118783b */ /* 0x000e220008000200 */
[----:B--2---:R-:W-:Y:S02]  /*2bdb0*/  F2FP.F16.E4M3.UNPACK_B R20, R7 ;  /* 0x00000007ff14723e */ /* 0x004fe400020006ff */
        /* <DEDUP_REMOVED lines=10> */
[----:B------:R-:W-:Y:S01]  /*2be60*/  F2FP.F16.E4M3.UNPACK_B R18, R18 ;  /* 0x00000012ff12723e */ /* 0x000fe200020006ff */
[----:B--2---:R-:W-:Y:S02]  /*2be70*/  HMMA.16816.F32 R20, R12, R20, R24 ;  /* 0x000000140c14723c */ /* 0x004fe40000001818 */
[----:B------:R-:W2:Y:S04]  /*2be80*/  LDL.LU.64 R24, [R1+0x380] ;  /* 0x0003800001187983 */ /* 0x000ea80000300a00 */
[----:B------:R-:W3:-:S13]  /*2be90*/  LDL.LU.64 R26, [R1+0x388] ;  /* 0x00038800011a7983 */ /* 0x000eda0000300a00 */
[----:B------:R-:W-:Y:S04]  /*2bea0*/  STL.64 [R1+0x320], R20 ;  /* 0x0003201401007387 */ /* 0x000fe80000100a00 */
[----:B------:R-:W-:Y:S04]  /*2beb0*/  STL.64 [R1+0x328], R22 ;  /* 0x0003281601007387 */ /* 0x000fe80000100a00 */
[----:B------:R-:W-:Y:S04]  /*2bec0*/  STL [R1+0x40], R18 ;  /* 0x0000401201007387 */ /* 0x000fe80000100800 */
[----:B---3--:R-:W-:Y:S04]  /*2bed0*/  STL.64 [R1+0x25c0], R26 ;  /* 0x0025c01a01007387 */ /* 0x008fe80000100a00 */
[----:B--2---:R0:W-:Y:S04]  /*2bee0*/  STL.64 [R1+0x25b8], R24 ;  /* 0x0025b81801007387 */ /* 0x0041e80000100a00 */
[----:B0-----:R-:W2:Y:S04]  /*2bef0*/  LDL.LU.64 R24, [R1+0x340] ;  /* 0x0003400001187983 */ /* 0x001ea80000300a00 */
[----:B------:R-:W2:Y:S01]  /*2bf00*/  LDL.LU.64 R26, [R1+0x348] ;  /* 0x00034800011a7983 */ /* 0x000ea20000300a00 */
[----:B------:R-:W-:-:S05]  /*2bf10*/  F2FP.F16.E4M3.UNPACK_B R19, R9 ;  /* 0x00000009ff13723e */ /* 0x000fca00020006ff */
[----:B------:R-:W-:Y:S01]  /*2bf20*/  STL [R1+0x44], R19 ;  /* 0x0000441301007387 */ /* 0x000fe20000100800 */
[----:B------:R-:W-:Y:S02]  /*2bf30*/  F2FP.F16.E4M3.UNPACK_B R22, R5 ;  /* 0x00000005ff16723e */ /* 0x000fe400020006ff */
        /* <DEDUP_REMOVED lines=18> */
[----:B------:R-:W3:Y:S01]  /*2c060*/  LDL.LU.64 R6, [R1+0x368] ;  /* 0x0003680001067983 */ /* 0x000ee20000300a00 */
[----:B------:R-:W-:-:S02]  /*2c070*/  F2FP.F16.E4M3.UNPACK_B R20, R8 ;  /* 0x00000008ff14723e */ /* 0x000fc400020006ff */
[----:B------:R-:W-:Y:S01]  /*2c080*/  F2FP.F16.E4M3.UNPACK_B R21, R3 ;  /* 0x00000003ff15723e */ /* 0x000fe200020006ff */
[C---:B---3--:R-:W-:Y:S08]  /*2c090*/  HMMA.16816.F32 R4, R12.reuse, R22, R4 ;  /* 0x000000160c04723c */ /* 0x048ff00000001804 */
[----:B--2---:R-:W-:Y:S11]  /*2c0a0*/  HMMA.16816.F32 R24, R12, R20, R24 ;  /* 0x000000140c18723c */ /* 0x004ff60000001818 */
[----:B------:R0:W-:Y:S04]  /*2c0b0*/  STL.64 [R1+0x360], R4 ;  /* 0x0003600401007387 */ /* 0x0001e80000100a00 */
[----:B------:R-:W-:Y:S04]  /*2c0c0*/  STL.64 [R1+0x368], R6 ;  /* 0x0003680601007387 */ /* 0x000fe80000100a00 */
[----:B------:R-:W-:Y:S01]  /*2c0d0*/  STL.64 [R1+0x30], R20 ;  /* 0x0000301401007387 */ /* 0x000fe20000100a00 */
[----:B0-----:R-:W-:Y:S01]  /*2c0e0*/  F2FP.F16.E4M3.UNPACK_B R4, R0 ;  /* 0x00000000ff04723e */ /* 0x001fe200020006ff */
[----:B------:R-:W-:-:S02]  /*2c0f0*/  IMAD.MOV.U32 R0, RZ, RZ, R21 ;  /* 0x000000ffff007224 */ /* 0x000fc400078e0015 */
[----:B------:R-:W0:Y:S04]  /*2c100*/  LDSM.16.M88.4 R20, [R17+UR9+0x2800] ;  /* 0x002800091114783b */ /* 0x000e280008000200 */
[----:B------:R1:W-:Y:S04]  /*2c110*/  STL.64 [R1+0x380], R24 ;  /* 0x0003801801007387 */ /* 0x0003e80000100a00 */
[----:B------:R-:W-:Y:S04]  /*2c120*/  STL.64 [R1+0x388], R26 ;  /* 0x0003881a01007387 */ /* 0x000fe80000100a00 */
[----:B------:R-:W-:Y:S01]  /*2c130*/  STL [R1+0x28], R4 ;  /* 0x0000280401007387 */ /* 0x000fe20000100800 */
[----:B------:R-:W-:-:S03]  /*2c140*/  F2FP.F16.E4M3.UNPACK_B R5, R2 ;  /* 0x00000002ff05723e */ /* 0x000fc600020006ff */
[----:B0-----:R0:W-:Y:S01]  /*2c150*/  STL.64 [R1+0x170], R20 ;  /* 0x0001701401007387 */ /* 0x0011e20000100a00 */
[----:B------:R-:W-:-:S03]  /*2c160*/  IMAD.MOV.U32 R3, RZ, RZ, R20 ;  /* 0x000000ffff037224 */ /* 0x000fc600078e0014 */
[----:B------:R-:W-:Y:S01]  /*2c170*/  STL.64 [R1+0x178], R22 ;  /* 0x0001781601007387 */ /* 0x000fe20000100a00 */
[----:B------:R-:W-:Y:S02]  /*2c180*/  IMAD.MOV.U32 R8, RZ, RZ, R23 ;  /* 0x000000ffff087224 */ /* 0x000fe400078e0017 */
[----:B-1----:R-:W-:Y:S01]  /*2c190*/  IMAD.MOV.U32 R24, RZ, RZ, R22 ;  /* 0x000000ffff187224 */ /* 0x002fe200078e0016 */
[----:B0-----:R-:W2:Y:S04]  /*2c1a0*/  LDL.LU R20, [R1+0x25b4] ;  /* 0x0025b40001147983 */ /* 0x001ea80000300800 */
[----:B------:R-:W-:Y:S04]  /*2c1b0*/  STL [R1+0x25b0], R18 ;  /* 0x0025b01201007387 */ /* 0x000fe80000100800 */
[----:B------:R0:W-:Y:S04]  /*2c1c0*/  STL.64 [R1+0x25a8], R16 ;  /* 0x0025a81001007387 */ /* 0x0001e80000100a00 */
[----:B0-----:R-:W3:Y:S04]  /*2c1d0*/  LDL.LU.64 R16, [R1+0x3a0] ;  /* 0x0003a00001107983 */ /* 0x001ee80000300a00 */
[----:B------:R-:W3:Y:S04]  /*2c1e0*/  LDL.LU.64 R18, [R1+0x3a8] ;  /* 0x0003a80001127983 */ /* 0x000ee80000300a00 */
[----:B------:R-:W-:Y:S04]  /*2c1f0*/  STL [R1+0x2c], R5 ;  /* 0x00002c0501007387 */ /* 0x000fe80000100800 */
[----:B------:R-:W-:Y:S04]  /*2c200*/  STL.64 [R1+0x2590], R10 ;  /* 0x0025900a01007387 */ /* 0x000fe80000100a00 */
[----:B------:R0:W-:Y:S04]  /*2c210*/  STL.64 [R1+0x2588], R8 ;  /* 0x0025880801007387 */ /* 0x0001e80000100a00 */
[----:B0-----:R-:W4:Y:S04]  /*2c220*/  LDL.LU.64 R8, [R1+0x3c0] ;  /* 0x0003c00001087983 */ /* 0x001f280000300a00 */
[----:B------:R-:W4:Y:S04]  /*2c230*/  LDL.LU.64 R10, [R1+0x3c8] ;  /* 0x0003c800010a7983 */ /* 0x000f280000300a00 */
[----:B------:R0:W-:Y:S04]  /*2c240*/  STL [R1+0x2560], R24 ;  /* 0x0025601801007387 */ /* 0x0001e80000100800 */
[----:B0-----:R-:W2:Y:S04]  /*2c250*/  LDL.LU.64 R24, [R1+0x400] ;  /* 0x0004000001187983 */ /* 0x001ea80000300a00 */
[----:B------:R-:W2:Y:S01]  /*2c260*/  LDL.LU.64 R26, [R1+0x408] ;  /* 0x00040800011a7983 */ /* 0x000ea20000300a00 */
[----:B---3--:R-:W-:Y:S03]  /*2c270*/  HMMA.16816.F32 R4, R12, R4, R16 ;  /* 0x000000040c04723c */ /* 0x008fe60000001810 */
[----:B--2---:R-:W-:Y:S04]  /*2c280*/  STL.64 [R1+0x2580], R26 ;  /* 0x0025801a01007387 */ /* 0x004fe80000100a00 */
[----:B------:R0:W-:Y:S04]  /*2c290*/  STL.64 [R1+0x2578], R24 ;  /* 0x0025781801007387 */ /* 0x0001e80000100a00 */
[----:B0-----:R-:W2:Y:S04]  /*2c2a0*/  LDL.LU.64 R24, [R1+0x3e0] ;  /* 0x0003e00001187983 */ /* 0x001ea80000300a00 */
[----:B------:R-:W2:Y:S04]  /*2c2b0*/  LDL.LU.64 R26, [R1+0x3e8] ;  /* 0x0003e800011a7983 */ /* 0x000ea80000300a00 */
[----:B------:R-:W3:Y:S04]  /*2c2c0*/  LDL.LU R18, [R1+0x25b0] ;  /* 0x0025b00001127983 */ /* 0x000ee80000300800 */
[----:B------:R-:W2:Y:S04]  /*2c2d0*/  LDL.LU.64 R16, [R1+0x25a8] ;  /* 0x0025a80001107983 */ /* 0x000ea80000300a00 */
[----:B------:R-:W-:Y:S04]  /*2c2e0*/  STL.64 [R1+0x3a0], R4 ;  /* 0x0003a00401007387 */ /* 0x000fe80000100a00 */
[----:B------:R0:W-:Y:S04]  /*2c2f0*/  STL.64 [R1+0x3a8], R6 ;  /* 0x0003a80601007387 */ /* 0x0001e80000100a00 */
[----:B0-----:R-:W3:Y:S01]  /*2c300*/  LDL.LU.64 R6, [R1+0x25a0] ;  /* 0x0025a00001067983 */ /* 0x001ee20000300a00 */
[----:B------:R-:W-:Y:S01]  /*2c310*/  IMAD.MOV.U32 R2, RZ, RZ, R21 ;  /* 0x000000ffff027224 */ /* 0x000fe200078e0015 */
[----:B------:R-:W-:-:S02]  /*2c320*/  F2FP.F16.E4M3.UNPACK_B R20, R20 ;  /* 0x00000014ff14723e */ /* 0x000fc400020006ff */
[----:B------:R-:W3:Y:S01]  /*2c330*/  LDL.LU.64 R4, [R1+0x2598] ;  /* 0x0025980001047983 */ /* 0x000ee20000300a00 */
[----:B--2---:R-:W-:-:S07]  /*2c340*/  F2FP.F16.E4M3.UNPACK_B R21, R16 ;  /* 0x00000010ff15723e */ /* 0x004fce00020006ff */
[----:B----4-:R-:W-:Y:S01]  /*2c350*/  HMMA.16816.F32 R8, R12, R20, R8 ;  /* 0x000000140c08723c */ /* 0x010fe20000001808 */
[----:B------:R-:W-:-:S15]  /*2c360*/  STL.64 [R1+0x20], R20 ;  /* 0x0000201401007387 */ /* 0x000fde0000100a00 */
[----:B------:R-:W-:-:S03]  /*2c370*/  NOP ;  /* 0x0000000000007918 */ /* 0x000fc60000000000 */
        /* <DEDUP_REMOVED lines=12> */
[----:B------:R-:W3:Y:S04]  /*2c440*/  LDL.LU.64 R8, [R1+0x2588] ;  /* 0x0025880001087983 */ /* 0x000ee80000300a00 */
[----:B------:R-:W-:Y:S04]  /*2c450*/  STL.64 [R1+0x18], R22 ;  /* 0x0000181601007387 */ /* 0x000fe80000100a00 */
[----:B------:R0:W-:Y:S02]  /*2c460*/  STL [R1+0x2550], R20 ;  /* 0x0025501401007387 */ /* 0x0001e40000100800 */
[----:B0-----:R-:W-:Y:S02]  /*2c470*/  HMMA.16816.F32 R20, R12, R22, R24 ;  /* 0x000000160c14723c */ /* 0x001fe40000001818 */
[----:B------:R-:W4:Y:S04]  /*2c480*/  LDL.LU.64 R26, [R1+0x2580] ;  /* 0x00258000011a7983 */ /* 0x000f280000300a00 */
[----:B------:R-:W4:-:S13]  /*2c490*/  LDL.LU.64 R24, [R1+0x2578] ;  /* 0x0025780001187983 */ /* 0x000f1a0000300a00 */
[----:B------:R-:W-:Y:S04]  /*2c4a0*/  STL.64 [R1+0x3e0], R20 ;  /* 0x0003e01401007387 */ /* 0x000fe80000100a00 */
[----:B------:R4:W-:Y:S01]  /*2c4b0*/  STL.64 [R1+0x3e8], R22 ;  /* 0x0003e81601007387 */ /* 0x0009e20000100a00 */
[----:B--2---:R-:W-:Y:S02]  /*2c4c0*/  F2FP.F16.E4M3.UNPACK_B R10, R10 ;  /* 0x0000000aff0a723e */ /* 0x004fe400020006ff */
[----:B------:R-:W-:-:S05]  /*2c4d0*/  F2FP.F16.E4M3.UNPACK_B R11, R11 ;  /* 0x0000000bff0b723e */ /* 0x000fca00020006ff */
[----:B------:R-:W-:Y:S02]  /*2c4e0*/  STL.64 [R1+0x10], R10 ;  /* 0x0000100a01007387 */ /* 0x000fe40000100a00 */
[----:B----4-:R-:W-:Y:S02]  /*2c4f0*/  HMMA.16816.F32 R20, R12, R10, R24 ;  /* 0x0000000a0c14723c */ /* 0x010fe40000001818 */
[----:B------:R-:W2:Y:S04]  /*2c500*/  LDL.LU.64 R24, [R1+0x440] ;  /* 0x0004400001187983 */ /* 0x000ea80000300a00 */
[----:B------:R-:W4:Y:S01]  /*2c510*/  LDL.LU.64 R26, [R1+0x448] ;  /* 0x00044800011a7983 */ /* 0x000f220000300a00 */
[----:B------:R-:W-:-:S12]  /*2c520*/  F2FP.F16.E4M3.UNPACK_B R28, R18 ;  /* 0x00000012ff1c723e */ /* 0x000fd800020006ff */
[----:B------:R-:W-:Y:S04]  /*2c530*/  STL.64 [R1+0x400], R20 ;  /* 0x0004001401007387 */ /* 0x000fe80000100a00 */
[----:B------:R-:W-:Y:S04]  /*2c540*/  STL.64 [R1+0x408], R22 ;  /* 0x0004081601007387 */ /* 0x000fe80000100a00 */
[----:B------:R-:W-:Y:S04]  /*2c550*/  STL [R1+0x8], R28 ;  /* 0x0000081c01007387 */ /* 0x000fe80000100800 */
[----:B------:R-:W0:Y:S04]  /*2c560*/  LDSM.16.M88.4 R20, [R17+UR9+0x3000] ;  /* 0x003000091114783b */ /* 0x000e280008000200 */
[----:B----4-:R-:W-:Y:S04]  /*2c570*/  STL.64 [R1+0x2570], R26 ;  /* 0x0025701a01007387 */ /* 0x010fe80000100a00 */
[----:B--2---:R1:W-:Y:S04]  /*2c580*/  STL.64 [R1+0x2568], R24 ;  /* 0x0025681801007387 */ /* 0x0043e80000100a00 */
[----:B-1----:R-:W2:Y:S04]  /*2c590*/  LDL.LU.64 R24, [R1+0x420] ;  /* 0x0004200001187983 */ /* 0x002ea80000300a00 */
[----:B------:R-:W2:Y:S01]  /*2c5a0*/  LDL.LU.64 R26, [R1+0x428] ;  /* 0x00042800011a7983 */ /* 0x000ea20000300a00 */
[----:B---3--:R-:W-:Y:S01]  /*2c5b0*/  F2FP.F16.E4M3.UNPACK_B R29, R9 ;  /* 0x00000009ff1d723e */ /* 0x008fe200020006ff */
[----:B0-----:R-:W-:-:S02]  /*2c5c0*/  IMAD.MOV.U32 R11, RZ, RZ, R20 ;  /* 0x000000ffff0b7224 */ /* 0x001fc400078e0014 */
[----:B------:R-:W-:Y:S01]  /*2c5d0*/  IMAD.MOV.U32 R10, RZ, RZ, R21 ;  /* 0x000000ffff0a7224 */ /* 0x000fe200078e0015 */
[----:B------:R-:W-:Y:S04]  /*2c5e0*/  STL.64 [R1+0x1b0], R20 ;  /* 0x0001b01401007387 */ /* 0x000fe80000100a00 */
[----:B------:R-:W-:Y:S04]  /*2c5f0*/  STL.64 [R1+0x1b8], R22 ;  /* 0x0001b81601007387 */ /* 0x000fe80000100a00 */
[----:B------:R-:W-:Y:S04]  /*2c600*/  STL [R1+0xc], R29 ;  /* 0x00000c1d01007387 */ /* 0x000fe80000100800 */
[----:B------:R-:W-:Y:S04]  /*2c610*/  STL.64 [R1+0x2558], R10 ;  /* 0x0025580a01007387 */ /* 0x000fe80000100a00 */
[----:B------:R0:W-:Y:S01]  /*2c620*/  STL [R1+0x2554], R8 ;  /* 0x0025540801007387 */ /* 0x0001e20000100800 */
[----:B------:R-:W-:-:S02]  /*2c630*/  IMAD.MOV.U32 R18, RZ, RZ, R22 ;  /* 0x000000ffff127224 */ /* 0x000fc400078e0016 */
[----:B------:R-:W-:Y:S01]  /*2c640*/  IMAD.MOV.U32 R19, RZ, RZ, R23 ;  /* 0x000000ffff137224 */ /* 0x000fe200078e0017 */
[----:B0-----:R-:W3:Y:S04]  /*2c650*/  LDL.LU.64 R8, [R1+0x460] ;  /* 0x0004600001087983 */ /* 0x001ee80000300a00 */
[----:B------:R-:W3:Y:S04]  /*2c660*/  LDL.LU.64 R10, [R1+0x468] ;  /* 0x00046800010a7983 */ /* 0x000ee80000300a00 */
[----:B------:R-:W4:Y:S04]  /*2c670*/  LDL.LU.64 R20, [R1+0x480] ;  /* 0x0004800001147983 */ /* 0x000f280000300a00 */
[----:B------:R-:W4:Y:S01]  /*2c680*/  LDL.LU.64 R22, [R1+0x488] ;  /* 0x0004880001167983 */ /* 0x000f220000300a00 */
[----:B--2---:R-:W-:-:S15]  /*2c690*/  HMMA.16816.F32 R24, R12, R28, R24 ;  /* 0x0000001c0c18723c */ /* 0x004fde0000001818 */
[----:B------:R-:W-:-:S04]  /*2c6a0*/  NOP ;  /* 0x0000000000007918 */ /* 0x000fc80000000000 */
[----:B------:R-:W-:Y:S04]  /*2c6b0*/  STL.64 [R1+0x420], R24 ;  /* 0x0004201801007387 */ /* 0x000fe80000100a00 */
[----:B------:R0:W-:Y:S04]  /*2c6c0*/  STL.64 [R1+0x428], R26 ;  /* 0x0004281a01007387 */ /* 0x0001e80000100a00 */
[----:B0-----:R-:W2:Y:S04]  /*2c6d0*/  LDL.LU.64 R26, [R1+0x2570] ;  /* 0x00257000011a7983 */ /* 0x001ea80000300a00 */
[----:B------:R-:W2:Y:S01]  /*2c6e0*/  LDL.LU.64 R24, [R1+0x2568] ;  /* 0x0025680001187983 */ /* 0x000ea20000300a00 */
[----:B------:R-:W-:-:S02]  /*2c6f0*/  F2FP.F16.E4M3.UNPACK_B R4, R4 ;  /* 0x00000004ff04723e */ /* 0x000fc400020006ff */
[----:B------:R-:W-:-:S05]  /*2c700*/  F2FP.F16.E4M3.UNPACK_B R5, R5 ;  /* 0x00000005ff05723e */ /* 0x000fca00020006ff */
[----:B------:R-:W-:Y:S01]  /*2c710*/  STL.64 [R1], R4 ;  /* 0x0000000401007387 */ /* 0x000fe20000100a00 */
[----:B------:R-:W-:Y:S02]  /*2c720*/  F2FP.F16.E4M3.UNPACK_B R28, R3 ;  /* 0x00000003ff1c723e */ /* 0x000fe400020006ff */
[----:B------:R-:W-:-:S07]  /*2c730*/  F2FP.F16.E4M3.UNPACK_B R29, R2 ;  /* 0x00000002ff1d723e */ /* 0x000fce00020006ff */
[C---:B---3--:R-:W-:Y:S08]  /*2c740*/  HMMA.16816.F32 R8, R12.reuse, R28, R8 ;  /* 0x0000001c0c08723c */ /* 0x048ff00000001808 */
[----:B--2---:R-:W-:-:S15]  /*2c750*/  HMMA.16816.F32 R24, R12, R4, R24 ;  /* 0x000000040c18723c */ /* 0x004fde0000001818 */
[----:B------:R-:W-:-:S04]  /*2c760*/  NOP ;  /* 0x0000000000007918 */ /* 0x000fc80000000000 */
[----:B------:R-:W-:Y:S04]  /*2c770*/  STL.64 [R1+0x440], R24 ;  /* 0x0004401801007387 */ /* 0x000fe80000100a00 */
[----:B------:R-:W-:Y:S04]  /*2c780*/  STL.64 [R1+0x448], R26 ;  /* 0x0004481a01007387 */ /* 0x000fe80000100a00 */
[----:B------:R-:W0:Y:S04]  /*2c790*/  LDSM.16.M88.4 R24, [R17+UR9+0x3400] ;  /* 0x003400091118783b */ /* 0x000e280008000200 */
[----:B0-----:R0:W-:Y:S01]  /*2c7a0*/  STL.64 [R1+0x1c0], R24 ;  /* 0x0001c01801007387 */ /* 0x0011e20000100a00 */
[----:B------:R-:W-:-:S03]  /*2c7b0*/  IMAD.MOV.U32 R2, RZ, RZ, R24 ;  /* 0x000000ffff027224 */ /* 0x000fc600078e0018 */
[----:B------:R-:W-:Y:S04]  /*2c7c0*/  STL.64 [R1+0x1c8], R26 ;  /* 0x0001c81a01007387 */ /* 0x000fe80000100a00 */
[----:B0-----:R-:W2:Y:S04]  /*2c7d0*/  LDL.LU R24, [R1+0x2560] ;  /* 0x0025600001187983 */ /* 0x001ea80000300800 */
[----:B------:R-:W-:Y:S04]  /*2c7e0*/  STL.64 [R1+0x460], R8 ;  /* 0x0004600801007387 */ /* 0x000fe80000100a00 */
[----:B------:R0:W-:Y:S04]  /*2c7f0*/  STL.64 [R1+0x468], R10 ;  /* 0x0004680a01007387 */ /* 0x0001e80000100a00 */
[----:B0-----:R-:W3:Y:S04]  /*2c800*/  LDL.LU.64 R10, [R1+0x2558] ;  /* 0x00255800010a7983 */ /* 0x001ee80000300a00 */
[----:B------:R-:W3:Y:S01]  /*2c810*/  LDL.LU R8, [R1+0x2554] ;  /* 0x0025540001087983 */ /* 0x000ee20000300800 */
[----:B------:R-:W-:-:S02]  /*2c820*/  IMAD.MOV.U32 R4, RZ, RZ, R26 ;  /* 0x000000ffff047224 */ /* 0x000fc400078e001a */
[----:B------:R-:W-:Y:S01]  /*2c830*/  IMAD.MOV.U32 R5, RZ, RZ, R27 ;  /* 0x000000ffff057224 */ /* 0x000fe200078e001b */
[----:B------:R-:W-:Y:S01]  /*2c840*/  STL.64 [R1+0x2400], R28 ;  /* 0x0024001c01007387 */ /* 0x000fe20000100a00 */
[----:B------:R-:W-:Y:S01]  /*2c850*/  IMAD.MOV.U32 R3, RZ, RZ, R25 ;  /* 0x000000ffff037224 */ /* 0x000fe200078e0019 */
[----:B------:R-:W-:Y:S02]  /*2c860*/  F2FP.F16.E4M3.UNPACK_B R25, R6 ;  /* 0x00000006ff19723e */ /* 0x000fe400020006ff */
[----:B--2---:R-:W-:Y:S02]  /*2c870*/  F2FP.F16.E4M3.UNPACK_B R26, R24 ;  /* 0x00000018ff1a723e */ /* 0x004fe400020006ff */
[----:B---3--:R-:W-:-:S07]  /*2c880*/  F2FP.F16.E4M3.UNPACK_B R27, R8 ;  /* 0x00000008ff1b723e */ /* 0x008fce00020006ff */
[----:B----4-:R-:W-:-:S15]  /*2c890*/  HMMA.16816.F32 R20, R12, R26, R20 ;  /* 0x0000001a0c14723c */ /* 0x010fde0000001814 */
        /* <DEDUP_REMOVED lines=11> */
[----:B------:R-:W3:Y:S01]  /*2c950*/  LDL.LU.64 R18, [R1+0x4a8] ;  /* 0x0004a80001127983 */ /* 0x000ee20000300a00 */
[----:B------:R-:W-:Y:S01]  /*2c960*/  F2FP.F16.E4M3.UNPACK_B R24, R7 ;  /* 0x00000007ff18723e */ /* 0x000fe200020006ff */
[----:B------:R-:W-:-:S05]  /*2c970*/  IMAD.MOV.U32 R7, RZ, RZ, R21 ;  /* 0x000000ffff077224 */ /* 0x000fca00078e0015 */
[----:B------:R-:W-:Y:S04]  /*2c980*/  STL.64 [R1+0x2528], R6 ;  /* 0x0025280601007387 */ /* 0x000fe80000100a00 */
[----:B------:R0:W-:Y:S04]  /*2c990*/  STL.64 [R1+0x2520], R4 ;  /* 0x0025200401007387 */ /* 0x0001e80000100a00 */
[----:B0-----:R-:W4:Y:S04]  /*2c9a0*/  LDL.LU.64 R4, [R1+0x4c0] ;  /* 0x0004c00001047983 */ /* 0x001f280000300a00 */
[----:B------:R-:W4:Y:S01]  /*2c9b0*/  LDL.LU.64 R6, [R1+0x4c8] ;  /* 0x0004c80001067983 */ /* 0x000f220000300a00 */
[----:B---3--:R-:W-:-:S15]  /*2c9c0*/  HMMA.16816.F32 R16, R12, R24, R16 ;  /* 0x000000180c10723c */ /* 0x008fde0000001810 */
[----:B------:R-:W-:-:S04]  /*2c9d0*/  NOP ;  /* 0x0000000000007918 */ /* 0x000fc80000000000 */
[----:B------:R-:W-:Y:S04]  /*2c9e0*/  STL.64 [R1+0x4a0], R16 ;  /* 0x0004a01001007387 */ /* 0x000fe80000100a00 */
[----:B------:R0:W-:Y:S04]  /*2c9f0*/  STL.64 [R1+0x4a8], R18 ;  /* 0x0004a81201007387 */ /* 0x0001e80000100a00 */
[----:B0-----:R-:W3:Y:S04]  /*2ca00*/  LDL.LU.64 R18, [R1+0x2548] ;  /* 0x0025480001127983 */ /* 0x001ee80000300a00 */
[----:B------:R-:W3:Y:S01]  /*2ca10*/  LDL.LU.64 R16, [R1+0x2540] ;  /* 0x0025400001107983 */ /* 0x000ee20000300a00 */
[----:B------:R-:W-:-:S02]  /*2ca20*/  IMAD.MOV.U32 R8, RZ, RZ, R22 ;  /* 0x000000ffff087224 */ /* 0x000fc400078e0016 */
[----:B------:R-:W-:Y:S01]  /*2ca30*/  IMAD.MOV.U32 R9, RZ, RZ, R23 ;  /* 0x000000ffff097224 */ /* 0x000fe200078e0017 */
[----:B--2---:R-:W-:Y:S01]  /*2ca40*/  F2FP.F16.E4M3.UNPACK_B R22, R20 ;  /* 0x00000014ff16723e */ /* 0x004fe200020006ff */
[----:B------:R-:W-:Y:S04]  /*2ca50*/  STL.64 [R1+0x23f8], R26 ;  /* 0x0023f81a01007387 */ /* 0x000fe80000100a00 */
[----:B------:R4:W-:Y:S01]  /*2ca60*/  STL.64 [R1+0x23f0], R24 ;  /* 0x0023f01801007387 */ /* 0x0009e20000100a00 */
[----:B------:R-:W-:Y:S02]  /*2ca70*/  F2FP.F16.E4M3.UNPACK_B R20, R11 ;  /* 0x0000000bff14723e */ /* 0x000fe400020006ff */
[----:B------:R-:W-:Y:S02]  /*2ca80*/  F2FP.F16.E4M3.UNPACK_B R21, R10 ;  /* 0x0000000aff15723e */ /* 0x000fe400020006ff */
[----:B---3--:R-:W-:-:S07]  /*2ca90*/  F2FP.F16.E4M3.UNPACK_B R23, R16 ;  /* 0x00000010ff17723e */ /* 0x008fce00020006ff */
[----:B----4-:R-:W-:Y:S01]  /*2caa0*/  HMMA.16816.F32 R24, R12, R22, R4 ;  /* 0x000000160c18723c */ /* 0x010fe20000001804 */
[----:B------:R-:W0:-:S15]  /*2cab0*/  LDSM.16.M88.4 R4, [R17+UR9+0x3c00] ;  /* 0x003c00091104783b */ /* 0x000e1e0008000200 */
[----:B------:R-:W-:-:S03]  /*2cac0*/  NOP ;  /* 0x0000000000007918 */ /* 0x000fc60000000000 */
[----:B------:R-:W-:Y:S04]  /*2cad0*/  STL.64 [R1+0x4c0], R24 ;  /* 0x0004c01801007387 */ /* 0x000fe80000100a00 */
[----:B------:R-:W-:Y:S04]  /*2cae0*/  STL.64 [R1+0x4c8], R26 ;  /* 0x0004c81a01007387 */ /* 0x000fe80000100a00 */
[----:B0-----:R0:W-:Y:S01]  /*2caf0*/  STL.64 [R1+0x1e0], R4 ;  /* 0x0001e00401007387 */ /* 0x0011e20000100a00 */
[----:B------:R-:W-:Y:S02]  /*2cb00*/  IMAD.MOV.U32 R10, RZ, RZ, R4 ;  /* 0x000000ffff0a7224 */ /* 0x000fe400078e0004 */
[----:B------:R-:W-:Y:S01]  /*2cb10*/  IMAD.MOV.U32 R11, RZ, RZ, R5 ;  /* 0x000000ffff0b7224 */ /* 0x000fe200078e0005 */
[----:B------:R1:W-:Y:S01]  /*2cb20*/  STL.64 [R1+0x1e8], R6 ;  /* 0x0001e80601007387 */ /* 0x0003e20000100a00 */
[----:B------:R-:W-:-:S02]  /*2cb30*/  IMAD.MOV.U32 R16, RZ, RZ, R6 ;  /* 0x000000ffff107224 */ /* 0x000fc400078e0006 */
[----:B------:R-:W-:Y:S01]  /*2cb40*/  IMAD.MOV.U32 R17, RZ, RZ, R7 ;  /* 0x000000ffff117224 */ /* 0x000fe200078e0007 */
[----:B0-----:R-:W2:Y:S04]  /*2cb50*/  LDL.LU.64 R4, [R1+0x500] ;  /* 0x0005000001047983 */ /* 0x001ea80000300a00 */
[----:B-1----:R-:W3:Y:S04]  /*2cb60*/  LDL.LU.64 R6, [R1+0x508] ;  /* 0x0005080001067983 */ /* 0x002ee80000300a00 */
[----:B---3--:R-:W-:Y:S04]  /*2cb70*/  STL.64 [R1+0x2538], R6 ;  /* 0x0025380601007387 */ /* 0x008fe80000100a00 */
[----:B--2---:R0:W-:Y:S04]  /*2cb80*/  STL.64 [R1+0x2530], R4 ;  /* 0x0025300401007387 */ /* 0x0041e80000100a00 */
[----:B0-----:R-:W2:Y:S04]  /*2cb90*/  LDL.LU.64 R4, [R1+0x4e0] ;  /* 0x0004e00001047983 */ /* 0x001ea80000300a00 */
[----:B------:R-:W2:Y:S04]  /*2cba0*/  LDL.LU.64 R6, [R1+0x4e8] ;  /* 0x0004e80001067983 */ /* 0x000ea80000300a00 */
[----:B------:R-:W-:Y:S04]  /*2cbb0*/  STL.64 [R1+0x2518], R10 ;  /* 0x0025180a01007387 */ /* 0x000fe80000100a00 */
[----:B------:R0:W-:Y:S04]  /*2cbc0*/  STL.64 [R1+0x2510], R8 ;  /* 0x0025100801007387 */ /* 0x0001e80000100a00 */
        /* <DEDUP_REMOVED lines=11> */
[----:B------:R-:W-:Y:S01]  /*2cc80*/  F2FP.F16.E4M3.UNPACK_B R19, R19 ;  /* 0x00000013ff13723e */ /* 0x000fe200020006ff */
[----:B------:R-:W-:Y:S04]  /*2cc90*/  STL.64 [R1+0x23d8], R22 ;  /* 0x0023d81601007387 */ /* 0x000fe80000100a00 */
[----:B------:R0:W-:Y:S04]  /*2cca0*/  STL.64 [R1+0x23d0], R20 ;  /* 0x0023d01401007387 */ /* 0x0001e80000100a00 */
[----:B0-----:R-:W3:Y:S04]  /*2ccb0*/  LDL.LU.64 R20, [R1+0x520] ;  /* 0x0005200001147983 */ /* 0x001ee80000300a00 */
[----:B------:R-:W3:Y:S01]  /*2ccc0*/  LDL.LU.64 R22, [R1+0x528] ;  /* 0x0005280001167983 */ /* 0x000ee20000300a00 */
[----:B--2---:R-:W-:-:S15]  /*2ccd0*/  HMMA.16816.F32 R4, R12, R18, R4 ;  /* 0x000000120c04723c */ /* 0x004fde0000001804 */
[----:B------:R-:W-:-:S04]  /*2cce0*/  NOP ;  /* 0x0000000000007918 */ /* 0x000fc80000000000 */
[----:B------:R-:W-:Y:S04]  /*2ccf0*/  STL.64 [R1+0x500], R4 ;  /* 0x0005000401007387 */ /* 0x000fe80000100a00 */
[----:B------:R0:W-:Y:S04]  /*2cd00*/  STL.64 [R1+0x508], R6 ;  /* 0x0005080601007387 */ /* 0x0001e80000100a00 */
[----:B0-----:R-:W2:Y:S04]  /*2cd10*/  LDL.LU.64 R6, [R1+0x2528] ;  /* 0x0025280001067983 */ /* 0x001ea80000300a00 */
[----:B------:R-:W2:Y:S01]  /*2cd20*/  LDL.LU.64 R4, [R1+0x2520] ;  /* 0x0025200001047983 */ /* 0x000ea20000300a00 */
[----:B------:R-:W-:-:S02]  /*2cd30*/  F2FP.F16.E4M3.UNPACK_B R2, R2 ;  /* 0x00000002ff02723e */ /* 0x000fc400020006ff */
[----:B------:R-:W-:-:S07]  /*2cd40*/  F2FP.F16.E4M3.UNPACK_B R3, R3 ;  /* 0x00000003ff03723e */ /* 0x000fce00020006ff */
[----:B---3--:R-:W-:-:S15]  /*2cd50*/  HMMA.16816.F32 R20, R12, R2, R20 ;  /* 0x000000020c14723c */ /* 0x008fde0000001814 */
[----:B------:R-:W-:-:S04]  /*2cd60*/  NOP ;  /* 0x0000000000007918 */ /* 0x000fc80000000000 */
[----:B------:R0:W-:Y:S04]  /*2cd70*/  STL.64 [R1+0x520], R20 ;  /* 0x0005201401007387 */ /* 0x0001e80000100a00 */
[----:B------:R1:W-:Y:S04]  /*2cd80*/  STL.64 [R1+0x528], R22 ;  /* 0x0005281601007387 */ /* 0x0003e80000100a00 */
[----:B0-----:R-:W3:Y:S04]  /*2cd90*/  LDL.LU.64 R20, [R1+0x5b0] ;  /* 0x0005b00001147983 */ /* 0x001ee80000300a00 */
[----:B-1----:R-:W3:Y:S01]  /*2cda0*/  LDL.LU.64 R22, [R1+0x5b8] ;  /* 0x0005b80001167983 */ /* 0x002ee20000300a00 */
[----:B--2---:R-:W-:-:S02]  /*2cdb0*/  F2FP.F16.E4M3.UNPACK_B R4, R4 ;  /* 0x00000004ff04723e */ /* 0x004fc400020006ff */
[----:B------:R-:W-:-:S07]  /*2cdc0*/  F2FP.F16.E4M3.UNPACK_B R5, R5 ;  /* 0x00000005ff05723e */ /* 0x000fce00020006ff */
[----:B------:R-:W-:-:S15]  /*2cdd0*/  HMMA.16816.F32 R8, R12, R4, R8 ;  /* 0x000000040c08723c */ /* 0x000fde0000001808 */
[----:B------:R-:W-:-:S04]  /*2cde0*/  NOP ;  /* 0x0000000000007918 */ /* 0x000fc80000000000 */
[----:B------:R-:W-:Y:S04]  /*2cdf0*/  STL.64 [R1+0x540], R8 ;  /* 0x0005400801007387 */ /* 0x000fe80000100a00 */
[----:B------:R0:W-:Y:S04]  /*2ce00*/  STL.64 [R1+0x548], R10 ;  /* 0x0005480a01007387 */ /* 0x0001e80000100a00 */
[----:B0-----:R-:W2:Y:S04]  /*2ce10*/  LDL.LU.64 R10, [R1+0x2518] ;  /* 0x00251800010a7983 */ /* 0x001ea80000300a00 */
[----:B------:R-:W2:Y:S01]  /*2ce20*/  LDL.LU.64 R8, [R1+0x2510] ;  /* 0x0025100001087983 */ /* 0x000ea20000300a00 */
[----:B------:R-:W-:-:S02]  /*2ce30*/  F2FP.F16.E4M3.UNPACK_B R6, R6 ;  /* 0x00000006ff06723e */ /* 0x000fc400020006ff */
[----:B------:R-:W-:-:S07]  /*2ce40*/  F2FP.F16.E4M3.UNPACK_B R7, R7 ;  /* 0x00000007ff07723e */ /* 0x000fce00020006ff */
[----:B----4-:R-:W-:Y:S01]  /*2ce50*/  HMMA.16816.F32 R24, R12, R6, R24 ;  /* 0x000000060c18723c */ /* 0x010fe20000001818 */
[----:B------:R0:W-:Y:S04]  /*2ce60*/  STL [R1+0x239c], R7 ;  /* 0x00239c0701007387 */ /* 0x0001e80000100800 */
[----:B------:R1:W-:-:S14]  /*2ce70*/  STL [R1+0x2458], R6 ;  /* 0x0024580601007387 */ /* 0x0003dc0000100800 */
[----:B------:R-:W-:Y:S04]  /*2ce80*/  STL.64 [R1+0x560], R24 ;  /* 0x0005601801007387 */ /* 0x000fe80000100a00 */
[----:B------:R-:W-:Y:S04]  /*2ce90*/  STL.64 [R1+0x568], R26 ;  /* 0x0005681a01007387 */ /* 0x000fe80000100a00 */
[----:B------:R4:W-:Y:S04]  /*2cea0*/  STL.64 [R1+0x2450], R4 ;  /* 0x0024500401007387 */ /* 0x0009e80000100a00 */
[----:B0-----:R-:W3:Y:S04]  /*2ceb0*/  LDL.LU R7, [R1+0xbc8] ;  /* 0x000bc80001077983 */ /* 0x001ee80000300800 */
[----:B-1----:R-:W3:Y:S04]  /*2cec0*/  LDL.LU R6, [R1+0xbd0] ;  /* 0x000bd00001067983 */ /* 0x002ee80000300800 */
[----:B----4-:R-:W4:Y:S04]  /*2ced0*/  LDL.LU R5, [R1+0xbdc] ;  /* 0x000bdc0001057983 */ /* 0x010f280000300800 */
[----:B------:R-:W4:Y:S04]  /*2cee0*/  LDL.LU R4, [R1+0xbe4] ;  /* 0x000be40001047983 */ /* 0x000f280000300800 */
[----:B------:R-:W4:Y:S01]  /*2cef0*/  LDL.64 R24, [R1+0x68] ;  /* 0x0000680001187983 */ /* 0x000f220000100a00 */
[----:B--2---:R-:W-:-:S02]  /*2cf00*/  F2FP.F16.E4M3.UNPACK_B R8, R8 ;  /* 0x00000008ff08723e */ /* 0x004fc400020006ff */
[----:B------:R-:W-:-:S07]  /*2cf10*/  F2FP.F16.E4M3.UNPACK_B R9, R9 ;  /* 0x00000009ff09723e */ /* 0x000fce00020006ff */
[----:B---3--:R-:W-:-:S15]  /*2cf20*/  HMMA.16816.F32 R20, R12, R8, R20 ;  /* 0x000000080c14723c */ /* 0x008fde0000001814 */
[----:B------:R-:W-:-:S04]  /*2cf30*/  NOP ;  /* 0x0000000000007918 */ /* 0x000fc80000000000 */
[----:B------:R0:W-:Y:S04]  /*2cf40*/  STL.64 [R1+0x5b0], R20 ;  /* 0x0005b01401007387 */ /* 0x0001e80000100a00 */
[----:B------:R1:W-:Y:S04]  /*2cf50*/  STL.64 [R1+0x5b8], R22 ;  /* 0x0005b81601007387 */ /* 0x0003e80000100a00 */
[----:B0-----:R-:W2:Y:S04]  /*2cf60*/  LDL R20, [R1+0x78] ;  /* 0x0000780001147983 */ /* 0x001ea80000100800 */
[----:B-1----:R-:W3:Y:S04]  /*2cf70*/  LDL R22, [R1+0x70] ;  /* 0x0000700001167983 */ /* 0x002ee80000100800 */
[----:B------:R-:W3:Y:S04]  /*2cf80*/  LDL R23, [R1+0x74] ;  /* 0x0000740001177983 */ /* 0x000ee80000100800 */
[----:B------:R-:W2:Y:S01]  /*2cf90*/  LDL R21, [R1+0x7c] ;  /* 0x00007c0001157983 */ /* 0x000ea20000100800 */
[----:B------:R-:W-:-:S02]  /*2cfa0*/  F2FP.F16.E4M3.UNPACK_B R10, R10 ;  /* 0x0000000aff0a723e */ /* 0x000fc400020006ff */
[----:B------:R-:W-:Y:S01]  /*2cfb0*/  F2FP.F16.E4M3.UNPACK_B R11, R11 ;  /* 0x0000000bff0b723e */ /* 0x000fe200020006ff */
[----:B---3--:R-:W-:Y:S04]  /*2cfc0*/  STL.64 [R1+0x2490], R22 ;  /* 0x0024901601007387 */ /* 0x008fe80000100a00 */
[----:B--2---:R0:W-:Y:S04]  /*2cfd0*/  STL.64 [R1+0x24a8], R20 ;  /* 0x0024a81401007387 */ /* 0x0041e80000100a00 */
[----:B0-----:R-:W2:Y:S04]  /*2cfe0*/  LDL.LU.64 R20, [R1+0x9a0] ;  /* 0x0009a00001147983 */ /* 0x001ea80000300a00 */
[----:B------:R-:W2:Y:S04]  /*2cff0*/  LDL.LU.64 R22, [R1+0x9a8] ;  /* 0x0009a80001167983 */ /* 0x000ea80000300a00 */
[----:B------:R0:W-:Y:S04]  /*2d000*/  STL [R1+0x237c], R8 ;  /* 0x00237c0801007387 */ /* 0x0001e80000100800 */
[----:B0-----:R-:W3:Y:S04]  /*2d010*/  LDL.LU R8, [R1+0xbe8] ;  /* 0x000be80001087983 */ /* 0x001ee80000300800 */
[----:B------:R0:W-:Y:S04]  /*2d020*/  STL [R1+0x2378], R9 ;  /* 0x0023780901007387 */ /* 0x0001e80000100800 */
[----:B0-----:R-:W4:Y:S01]  /*2d030*/  LDL.LU R9, [R1+0xbe0] ;  /* 0x000be00001097983 */ /* 0x001f220000300800 */
[----:B--2---:R-:W-:-:S15]  /*2d040*/  HMMA.16816.F32 R20, R12, R10, R20 ;  /* 0x0000000a0c14723c */ /* 0x004fde0000001814 */
[----:B------:R-:W-:-:S04]  /*2d050*/  NOP ;  /* 0x0000000000007918 */ /* 0x000fc80000000000 */
[----:B------:R0:W-:Y:S04]  /*2d060*/  STL.64 [R1+0x9a0], R20 ;  /* 0x0009a01401007387 */ /* 0x0001e80000100a00 */
[----:B------:R1:W-:Y:S04]  /*2d070*/  STL.64 [R1+0x9a8], R22 ;  /* 0x0009a81601007387 */ /* 0x0003e80000100a00 */
[----:B0-----:R-:W2:Y:S04]  /*2d080*/  LDL R20, [R1+0x88] ;  /* 0x0000880001147983 */ /* 0x001ea80000100800 */
[----:B-1----:R-:W2:Y:S04]  /*2d090*/  LDL R22, [R1+0x80] ;  /* 0x0000800001167983 */ /* 0x002ea80000100800 */
[----:B------:R-:W2:Y:S04]  /*2d0a0*/  LDL R23, [R1+0x84] ;  /* 0x0000840001177983 */ /* 0x000ea80000100800 */
[----:B------:R-:W3:Y:S04]  /*2d0b0*/  LDL R21, [R1+0x8c] ;  /* 0x00008c0001157983 */ /* 0x000ee80000100800 */
[----:B--2---:R0:W-:Y:S04]  /*2d0c0*/  STL.64 [R1+0x24c0], R22 ;  /* 0x0024c01601007387 */ /* 0x0041e80000100a00 */
[----:B0-----:R-:W2:Y:S04]  /*2d0d0*/  LDL.LU R22, [R1+0xbcc] ;  /* 0x000bcc0001167983 */ /* 0x001ea80000300800 */
[----:B------:R-:W2:Y:S04]  /*2d0e0*/  LDL.LU R23, [R1+0xbd8] ;  /* 0x000bd80001177983 */ /* 0x000ea80000300800 */
[----:B---3--:R-:W-:Y:S04]  /*2d0f0*/  STL.64 [R1+0x24d8], R20 ;  /* 0x0024d81401007387 */ /* 0x008fe80000100a00 */
[----:B------:R-:W3:Y:S01]  /*2d100*/  LDL.64 R26, [R1+0x60] ;  /* 0x00006000011a7983 */ /* 0x000ee20000100a00 */
[----:B----4-:R-:W-:-:S02]  /*2d110*/  IMAD R5, R5, 0x100, R9 ;  /* 0x0000010005057824 */ /* 0x010fc400078e0209 */
[----:B------:R-:W-:Y:S02]  /*2d120*/  IMAD R4, R4, 0x100, R8 ;  /* 0x0000010004047824 */ /* 0x000fe400078e0208 */
[----:B--2---:R-:W-:Y:S02]  /*2d130*/  IMAD R7, R7, 0x100, R22 ;  /* 0x0000010007077824 */ /* 0x004fe400078e0216 */
[----:B------:R-:W-:Y:S01]  /*2d140*/  IMAD R6, R6, 0x100, R23 ;  /* 0x0000010006067824 */ /* 0x000fe200078e0217 */
[----:B---3--:R-:W-:Y:S04]  /*2d150*/  STL.64 [R1+0x2488], R26 ;  /* 0x0024881a01007387 */ /* 0x008fe80000100a00 */
[----:B------:R-:W-:Y:S04]  /*2d160*/  STL.64 [R1+0x2480], R24 ;  /* 0x0024801801007387 */ /* 0x000fe80000100a00 */
[----:B------:R-:W-:Y:S04]  /*2d170*/  STL [R1+0x2384], R10 ;  /* 0x0023840a01007387 */ /* 0x000fe80000100800 */
[----:B------:R-:W-:Y:S04]  /*2d180*/  STL [R1+0x2380], R11 ;  /* 0x0023800b01007387 */ /* 0x000fe80000100800 */
[----:B------:R-:W2:Y:S04]  /*2d190*/  LDL R28, [R1+0x90] ;  /* 0x00009000011c7983 */ /* 0x000ea80000100800 */
[----:B------:R-:W2:Y:S04]  /*2d1a0*/  LDL R29, [R1+0x94] ;  /* 0x00009400011d7983 */ /* 0x000ea80000100800 */
[----:B------:R-:W-:Y:S04]  /*2d1b0*/  STL.64 [R1+0x2508], R6 ;  /* 0x0025080601007387 */ /* 0x000fe80000100a00 */
[----:B------:R0:W-:Y:S04]  /*2d1c0*/  STL.64 [R1+0x2500], R4 ;  /* 0x0025000401007387 */ /* 0x0001e80000100a00 */
[----:B0-----:R-:W3:Y:S04]  /*2d1d0*/  LDL.LU.64 R4, [R1+0x5a0] ;  /* 0x0005a00001047983 */ /* 0x001ee80000300a00 */
[----:B------:R-:W3:Y:S04]  /*2d1e0*/  LDL.LU.64 R6, [R1+0x5a8] ;  /* 0x0005a80001067983 */ /* 0x000ee80000300a00 */
[----:B------:R-:W4:Y:S04]  /*2d1f0*/  LDL.LU.64 R20, [R1+0x980] ;  /* 0x0009800001147983 */ /* 0x000f280000300a00 */
[----:B------:R-:W2:Y:S04]  /*2d200*/  LDL.LU.64 R22, [R1+0x988] ;  /* 0x0009880001167983 */ /* 0x000ea80000300a00 */
[----:B--2---:R0:W-:Y:S04]  /*2d210*/  STL.64 [R1+0x24e8], R22 ;  /* 0x0024e81601007387 */ /* 0x0041e80000100a00 */
[----:B0-----:R-:W2:Y:S04]  /*2d220*/  LDL R22, [R1+0x98] ;  /* 0x0000980001167983 */ /* 0x001ea80000100800 */
[----:B------:R-:W2:Y:S04]  /*2d230*/  LDL R23, [R1+0x9c] ;  /* 0x00009c0001177983 */ /* 0x000ea80000100800 */
[----:B----4-:R-:W-:Y:S04]  /*2d240*/  STL.64 [R1+0x24e0], R20 ;  /* 0x0024e01401007387 */ /* 0x010fe80000100a00 */
[----:B------:R-:W4:Y:S04]  /*2d250*/  LDL.LU.64 R24, [R1+0x940] ;  /* 0x0009400001187983 */ /* 0x000f280000300a00 */
[----:B------:R-:W2:Y:S04]  /*2d260*/  LDL.LU.64 R26, [R1+0x948] ;  /* 0x00094800011a7983 */ /* 0x000ea80000300a00 */
[----:B--2---:R-:W-:Y:S04]  /*2d270*/  STL.64 [R1+0x24a0], R26 ;  /* 0x0024a01a01007387 */ /* 0x004fe80000100a00 */
[----:B----4-:R0:W-:Y:S04]  /*2d280*/  STL.64 [R1+0x2498], R24 ;  /* 0x0024981801007387 */ /* 0x0101e80000100a00 */
[----:B0-----:R-:W2:Y:S04]  /*2d290*/  LDL.LU.64 R24, [R1+0x950] ;  /* 0x0009500001187983 */ /* 0x001ea80000300a00 */
[----:B------:R-:W4:Y:S04]  /*2d2a0*/  LDL.LU.64 R26, [R1+0x958] ;  /* 0x00095800011a7983 */ /* 0x000f280000300a00 */
[----:B----4-:R-:W-:Y:S04]  /*2d2b0*/  STL.64 [R1+0x24b8], R26 ;  /* 0x0024b81a01007387 */ /* 0x010fe80000100a00 */
[----:B--2---:R0:W-:Y:S04]  /*2d2c0*/  STL.64 [R1+0x24b0], R24 ;  /* 0x0024b01801007387 */ /* 0x0041e80000100a00 */
[----:B0-----:R-:W2:Y:S04]  /*2d2d0*/  LDL.LU.64 R24, [R1+0x960] ;  /* 0x0009600001187983 */ /* 0x001ea80000300a00 */
[----:B------:R-:W4:Y:S04]  /*2d2e0*/  LDL.LU.64 R26, [R1+0x968] ;  /* 0x00096800011a7983 */ /* 0x000f280000300a00 */
[----:B----4-:R-:W-:Y:S04]  /*2d2f0*/  STL.64 [R1+0x24d0], R26 ;  /* 0x0024d01a01007387 */ /* 0x010fe80000100a00 */
[----:B--2---:R0:W-:Y:S04]  /*2d300*/  STL.64 [R1+0x24c8], R24 ;  /* 0x0024c81801007387 */ /* 0x0041e80000100a00 */
[----:B0-----:R-:W2:Y:S04]  /*2d310*/  LDL.LU.64 R24, [R1+0x970] ;  /* 0x0009700001187983 */ /* 0x001ea80000300a00 */
[----:B------:R-:W4:Y:S01]  /*2d320*/  LDL.LU.64 R26, [R1+0x978] ;  /* 0x00097800011a7983 */ /* 0x000f220000300a00 */
[----:B------:R-:W-:-:S02]  /*2d330*/  F2FP.F16.E4M3.UNPACK_B R16, R16 ;  /* 0x00000010ff10723e */ /* 0x000fc400020006ff */
[----:B------:R-:W-:-:S07]  /*2d340*/  F2FP.F16.E4M3.UNPACK_B R17, R17 ;  /* 0x00000011ff11723e */ /* 0x000fce00020006ff */
[----:B---3--:R-:W-:Y:S01]  /*2d350*/  HMMA.16816.F32 R12, R12, R16, R4 ;  /* 0x000000100c0c723c */ /* 0x008fe20000001804 */
[----:B----4-:R-:W-:Y:S04]  /*2d360*/  STL.64 [R1+0x24f8], R26 ;  /* 0x0024f81a01007387 */ /* 0x010fe80000100a00 */
[----:B--2---:R0:W-:Y:S04]  /*2d370*/  STL.64 [R1+0x24f0], R24 ;  /* 0x0024f01801007387 */ /* 0x0041e80000100a00 */
[----:B0-----:R-:W2:Y:S04]  /*2d380*/  LDL.LU.64 R24, [R1+0x990] ;  /* 0x0009900001187983 */ /* 0x001ea80000300a00 */
[----:B------:R-:W2:Y:S04]  /*2d390*/  LDL.LU.64 R26, [R1+0x998] ;  /* 0x00099800011a7983 */ /* 0x000ea80000300a00 */
[----:B------:R-:W3:Y:S04]  /*2d3a0*/  LDL.LU.64 R8, [R1+0x930] ;  /* 0x0009300001087983 */ /* 0x000ee80000300a00 */
[----:B------:R-:W3:Y:S04]  /*2d3b0*/  LDL.LU.64 R10, [R1+0x938] ;  /* 0x00093800010a7983 */ /* 0x000ee80000300a00 */
[----:B------:R-:W4:Y:S04]  /*2d3c0*/  LDL.LU.64 R6, [R1+0x2508] ;  /* 0x0025080001067983 */ /* 0x000f280000300a00 */
[----:B------:R-:W2:Y:S04]  /*2d3d0*/  LDL.LU.64 R4, [R1+0x2500] ;  /* 0x0025000001047983 */ /* 0x000ea80000300a00 */
[----:B------:R-:W-:Y:S04]  /*2d3e0*/  STL [R1+0x2354], R16 ;  /* 0x0023541001007387 */ /* 0x000fe80000100800 */
[----:B------:R-:W-:Y:S04]  /*2d3f0*/  STL [R1+0x2350], R17 ;  /* 0x0023501101007387 */ /* 0x000fe80000100800 */
[----:B------:R4:W-:Y:S04]  /*2d400*/  STL.64 [R1+0x5a0], R12 ;  /* 0x0005a00c01007387 */ /* 0x0009e80000100a00 */
[----:B------:R2:W-:Y:S01]  /*2d410*/  STL.64 [R1+0x5a8], R14 ;  /* 0x0005a80e01007387 */ /* 0x0005e20000100a00 */
[----:B----4-:R-:W-:-:S02]  /*2d420*/  F2FP.F16.E4M3.UNPACK_B R12, R7 ;  /* 0x00000007ff0c723e */ /* 0x010fc400020006ff */
[----:B------:R-:W-:Y:S02]  /*2d430*/  F2FP.F16.E4M3.UNPACK_B R13, R6 ;  /* 0x00000006ff0d723e */ /* 0x000fe400020006ff */
[----:B--2---:R-:W-:Y:S02]  /*2d440*/  F2FP.F16.E4M3.UNPACK_B R14, R5 ;  /* 0x00000005ff0e723e */ /* 0x004fe400020006ff */
[----:B------:R-:W-:Y:S02]  /*2d450*/  F2FP.F16.E4M3.UNPACK_B R15, R4 ;  /* 0x00000004ff0f723e */ /* 0x000fe400020006ff */
[----:B------:R-:W2:Y:S04]  /*2d460*/  LDL.LU.64 R4, [R1+0x920] ;  /* 0x0009200001047983 */ /* 0x000ea80000300a00 */
[----:B------:R-:W2:Y:S01]  /*2d470*/  LDL.LU.64 R6, [R1+0x928] ;  /* 0x0009280001067983 */ /* 0x000ea20000300a00 */
[----:B------:R-:W-:Y:S03]  /*2d480*/  HMMA.16816.F32 R20, R12, R22, R24 ;  /* 0x000000160c14723c */ /* 0x000fe60000001818 */
[----:B------:R-:W4:Y:S04]  /*2d490*/  LDL.LU.64 R26, [R1+0x24f8] ;  /* 0x0024f800011a7983 */ /* 0x000f280000300a00 */
[----:B------:R-:W4:-:S12]  /*2d4a0*/  LDL.LU.64 R24, [R1+0x24f0] ;  /* 0x0024f00001187983 */ /* 0x000f180000300a00 */
[----:B------:R-:W-:Y:S04]  /*2d4b0*/  STL.64 [R1+0x990], R20 ;  /* 0x0009901401007387 */ /* 0x000fe80000100a00 */
[----:B------:R0:W-:Y:S04]  /*2d4c0*/  STL.64 [R1+0x998], R22 ;  /* 0x0009981601007387 */ /* 0x0001e80000100a00 */
[----:B0-----:R-:W2:Y:S04]  /*2d4d0*/  LDL.LU.64 R22, [R1+0x24e8] ;  /* 0x0024e80001167983 */ /* 0x001ea80000300a00 */
[----:B------:R-:W2:Y:S02]  /*2d4e0*/  LDL.LU.64 R20, [R1+0x24e0] ;  /* 0x0024e00001147983 */ /* 0x000ea40000300a00 */
[----:B--2---:R-:W-:-:S15]  /*2d4f0*/  HMMA.16816.F32 R20, R12, R28, R20 ;  /* 0x0000001c0c14723c */ /* 0x004fde0000001814 */
[----:B------:R-:W-:-:S04]  /*2d500*/  NOP ;  /* 0x0000000000007918 */ /* 0x000fc80000000000 */
[----:B------:R0:W-:Y:S04]  /*2d510*/  STL.64 [R1+0x980], R20 ;  /* 0x0009801401007387 */ /* 0x0001e80000100a00 */
[----:B------:R4:W-:Y:S04]  /*2d520*/  STL.64 [R1+0x988], R22 ;  /* 0x0009881601007387 */ /* 0x0009e80000100a00 */
[----:B0-----:R-:W4:Y:S04]  /*2d530*/  LDL.LU.64 R20, [R1+0x24d8] ;  /* 0x0024d80001147983 */ /* 0x001f280000300a00 */
[----:B------:R-:W2:Y:S01]  /*2d540*/  LDL.64 R28, [R1+0x40] ;  /* 0x00004000011c7983 */ /* 0x000ea20000100a00 */
[----:B----4-:R-:W-:Y:S03]  /*2d550*/  HMMA.16816.F32 R20, R12, R20, R24 ;  /* 0x000000140c14723c */ /* 0x010fe60000001818 */
[----:B------:R-:W4:Y:S04]  /*2d560*/  LDL.LU.64 R26, [R1+0x24d0] ;  /* 0x0024d000011a7983 */ /* 0x000f280000300a00 */
[----:B------:R-:W4:-:S12]  /*2d570*/  LDL.LU.64 R24, [R1+0x24c8] ;  /* 0x0024c80001187983 */ /* 0x000f180000300a00 */
[----:B------:R-:W-:Y:S04]  /*2d580*/  STL.64 [R1+0x970], R20 ;  /* 0x0009701401007387 */ /* 0x000fe80000100a00 */
[----:B------:R0:W-:Y:S04]  /*2d590*/  STL.64 [R1+0x978], R22 ;  /* 0x0009781601007387 */ /* 0x0001e80000100a00 */
[----:B0-----:R-:W4:Y:S02]  /*2d5a0*/  LDL.LU.64 R22, [R1+0x24c0] ;  /* 0x0024c00001167983 */ /* 0x001f240000300a00 */
[----:B----4-:R-:W-:Y:S02]  /*2d5b0*/  HMMA.16816.F32 R20, R12, R22, R24 ;  /* 0x000000160c14723c */ /* 0x010fe40000001818 */
[----:B------:R-:W4:Y:S04]  /*2d5c0*/  LDL.LU.64 R26, [R1+0x24b8] ;  /* 0x0024b800011a7983 */ /* 0x000f280000300a00 */
[----:B------:R-:W4:-:S13]  /*2d5d0*/  LDL.LU.64 R24, [R1+0x24b0] ;  /* 0x0024b00001187983 */ /* 0x000f1a0000300a00 */
[----:B------:R0:W-:Y:S04]  /*2d5e0*/  STL.64 [R1+0x960], R20 ;  /* 0x0009601401007387 */ /* 0x0001e80000100a00 */
[----:B------:R4:W-:Y:S04]  /*2d5f0*/  STL.64 [R1+0x968], R22 ;  /* 0x0009681601007387 */ /* 0x0009e80000100a00 */
[----:B0-----:R-:W4:Y:S02]  /*2d600*/  LDL.LU.64 R20, [R1+0x24a8] ;  /* 0x0024a80001147983 */ /* 0x001f240000300a00 */
[----:B----4-:R-:W-:Y:S02]  /*2d610*/  HMMA.16816.F32 R20, R12, R20, R24 ;  /* 0x000000140c14723c */ /* 0x010fe40000001818 */
[----:B------:R-:W4:Y:S04]  /*2d620*/  LDL.LU.64 R26, [R1+0x24a0] ;  /* 0x0024a000011a7983 */ /* 0x000f280000300a00 */
[----:B------:R-:W4:-:S13]  /*2d630*/  LDL.LU.64 R24, [R1+0x2498] ;  /* 0x0024980001187983 */ /* 0x000f1a0000300a00 */
[----:B------:R-:W-:Y:S04]  /*2d640*/  STL.64 [R1+0x950], R20 ;  /* 0x0009501401007387 */ /* 0x000fe80000100a00 */
[----:B------:R0:W-:Y:S04]  /*2d650*/  STL.64 [R1+0x958], R22 ;  /* 0x0009581601007387 */ /* 0x0001e80000100a00 */
[----:B0-----:R-:W4:Y:S02]  /*2d660*/  LDL.LU.64 R22, [R1+0x2490] ;  /* 0x0024900001167983 */ /* 0x001f240000300a00 */
[----:B----4-:R-:W-:Y:S02]  /*2d670*/  HMMA.16816.F32 R20, R12, R22, R24 ;  /* 0x000000160c14723c */ /* 0x010fe40000001818 */
[----:B------:R-:W4:Y:S04]  /*2d680*/  LDL.LU.64 R26, [R1+0x2488] ;  /* 0x00248800011a7983 */ /* 0x000f280000300a00 */
[----:B------:R-:W3:-:S13]  /*2d690*/  LDL.LU.64 R24, [R1+0x2480] ;  /* 0x0024800001187983 */ /* 0x000eda0000300a00 */
[----:B------:R-:W-:Y:S04]  /*2d6a0*/  STL.64 [R1+0x940], R20 ;  /* 0x0009401401007387 */ /* 0x000fe80000100a00 */
[----:B------:R-:W-:Y:S01]  /*2d6b0*/  STL.64 [R1+0x948], R22 ;  /* 0x0009481601007387 */ /* 0x000fe20000100a00 */
[----:B---3--:R-:W-:Y:S01]  /*2d6c0*/  HMMA.16816.F32 R8, R12, R24, R8 ;  /* 0x000000180c08723c */ /* 0x008fe20000001808 */
[----:B------:R-:W-:Y:S02]  /*2d6d0*/  IMAD.MOV.U32 R16, RZ, RZ, R24 ;  /* 0x000000ffff107224 */ /* 0x000fe400078e0018 */
[----:B------:R-:W-:-:S15]  /*2d6e0*/  IMAD.MOV.U32 R17, RZ, RZ, R25 ;  /* 0x000000ffff117224 */ /* 0x000fde00078e0019 */
[----:B------:R-:W-:Y:S01]  /*2d6f0*/  NOP ;  /* 0x0000000000007918 */ /* 0x000fe20000000000 */
[----:B------:R-:W-:Y:S04]  /*2d700*/  STL.64 [R1+0x930], R8 ;  /* 0x0009300801007387 */ /* 0x000fe80000100a00 */
[----:B------:R-:W-:Y:S04]  /*2d710*/  STL.64 [R1+0x938], R10 ;  /* 0x0009380a01007387 */ /* 0x000fe80000100a00 */
[----:B------:R0:W-:Y:S04]  /*2d720*/  STL.64 [R1+0x23b8], R18 ;  /* 0x0023b81201007387 */ /* 0x0001e80000100a00 */
[----:B0-----:R-:W3:Y:S04]  /*2d730*/  LDL.64 R18, [R1+0x38] ;  /* 0x0000380001127983 */ /* 0x001ee80000100a00 */
[----:B------:R0:W-:Y:S04]  /*2d740*/  STL.64 [R1+0x23b0], R16 ;  /* 0x0023b01001007387 */ /* 0x0001e80000100a00 */
[----:B0-----:R-:W2:Y:S01]  /*2d750*/  LDL.64 R16, [R1+0x48] ;  /* 0x0000480001107983 */ /* 0x001ea20000100a00 */
[----:B----4-:R-:W-:Y:S03]  /*2d760*/  HMMA.16816.F32 R4, R12, R26, R4 ;  /* 0x0000001a0c04723c */ /* 0x010fe60000001804 */
[----:B---3--:R-:W-:Y:S04]  /*2d770*/  STL.64 [R1+0x2468], R18 ;  /* 0x0024681201007387 */ /* 0x008fe80000100a00 */
[----:B--2---:R0:W-:-:S12]  /*2d780*/  STL.64 [R1+0x2460], R16 ;  /* 0x0024601001007387 */ /* 0x0041d80000100a00 */
[----:B------:R-:W-:Y:S04]  /*2d790*/  STL.64 [R1+0x920], R4 ;  /* 0x0009200401007387 */ /* 0x000fe80000100a00 */
[----:B------:R-:W-:Y:S04]  /*2d7a0*/  STL.64 [R1+0x928], R6 ;  /* 0x0009280601007387 */ /* 0x000fe80000100a00 */
[----:B0-----:R-:W2:Y:S04]  /*2d7b0*/  LDL.LU.64 R16, [R1+0x900] ;  /* 0x0009000001107983 */ /* 0x001ea80000300a00 */
[----:B------:R-:W3:Y:S01]  /*2d7c0*/  LDL.LU.64 R18, [R1+0x908] ;  /* 0x0009080001127983 */ /* 0x000ee20000300a00 */
[----:B------:R-:W-:-:S02]  /*2d7d0*/  IMAD.MOV.U32 R9, RZ, RZ, R27 ;  /* 0x000000ffff097224 */ /* 0x000fc400078e001b */
[----:B------:R-:W-:Y:S01]  /*2d7e0*/  IMAD.MOV.U32 R8, RZ, RZ, R26 ;  /* 0x000000ffff087224 */ /* 0x000fe200078e001a */
[----:B---3--:R-:W-:Y:S04]  /*2d7f0*/  STL.64 [R1+0x2478], R18 ;  /* 0x0024781201007387 */ /* 0x008fe80000100a00 */
[----:B--2---:R0:W-:Y:S04]  /*2d800*/  STL.64 [R1+0x2470], R16 ;  /* 0x0024701001007387 */ /* 0x0041e80000100a00 */
[----:B0-----:R-:W2:Y:S04]  /*2d810*/  LDL.LU.64 R16, [R1+0x910] ;  /* 0x0009100001107983 */ /* 0x001ea80000300a00 */
[----:B------:R-:W2:Y:S04]  /*2d820*/  LDL.LU.64 R18, [R1+0x918] ;  /* 0x0009180001127983 */ /* 0x000ea80000300a00 */
[----:B------:R-:W3:Y:S04]  /*2d830*/  LDL.LU.64 R4, [R1+0x8f0] ;  /* 0x0008f00001047983 */ /* 0x000ee80000300a00 */
[----:B------:R-:W3:Y:S04]  /*2d840*/  LDL.LU.64 R6, [R1+0x8f8] ;  /* 0x0008f80001067983 */ /* 0x000ee80000300a00 */
[----:B------:R-:W4:Y:S04]  /*2d850*/  LDL.LU.64 R20, [R1+0x8e0] ;  /* 0x0008e00001147983 */ /* 0x000f280000300a00 */
[----:B------:R-:W4:Y:S04]  /*2d860*/  LDL.LU.64 R22, [R1+0x8e8] ;  /* 0x0008e80001167983 */ /* 0x000f280000300a00 */
[----:B------:R-:W2:Y:S04]  /*2d870*/  LDL R24, [R1+0x30] ;  /* 0x0000300001187983 */ /* 0x000ea80000100800 */
[----:B------:R-:W2:Y:S04]  /*2d880*/  LDL.64 R26, [R1+0x28] ;  /* 0x00002800011a7983 */ /* 0x000ea80000100a00 */
[----:B------:R-:W-:Y:S04]  /*2d890*/  STL [R1+0x238c], R9 ;  /* 0x00238c0901007387 */ /* 0x000fe80000100800 */
[----:B------:R0:W-:Y:S04]  /*2d8a0*/  STL [R1+0x2388], R8 ;  /* 0x0023880801007387 */ /* 0x0001e80000100800 */
[----:B0-----:R-:W2:Y:S02]  /*2d8b0*/  LDL.64 R8, [R1+0x58] ;  /* 0x0000580001087983 */ /* 0x001ea40000100a00 */
[----:B--2---:R-:W-:Y:S01]  /*2d8c0*/  HMMA.16816.F32 R16, R12, R8, R16 ;  /* 0x000000080c10723c */ /* 0x004fe20000001810 */
[----:B------:R-:W-:-:S02]  /*2d8d0*/  IMAD.MOV.U32 R10, RZ, RZ, R8 ;  /* 0x000000ffff0a7224 */ /* 0x000fc400078e0008 */
[----:B------:R-:W-:-:S15]  /*2d8e0*/  IMAD.MOV.U32 R11, RZ, RZ, R9 ;  /* 0x000000ffff0b7224 */ /* 0x000fde00078e0009 */
[----:B------:R-:W-:Y:S01]  /*2d8f0*/  NOP ;  /* 0x0000000000007918 */ /* 0x000fe20000000000 */
[----:B------:R-:W-:Y:S04]  /*2d900*/  STL.64 [R1+0x910], R16 ;  /* 0x0009101001007387 */ /* 0x000fe80000100a00 */
[----:B------:R0:W-:Y:S04]  /*2d910*/  STL.64 [R1+0x918], R18 ;  /* 0x0009181201007387 */ /* 0x0001e80000100a00 */
[----:B0-----:R-:W2:Y:S04]  /*2d920*/  LDL.LU.64 R18, [R1+0x2478] ;  /* 0x0024780001127983 */ /* 0x001ea80000300a00 */
[----:B------:R-:W2:Y:S04]  /*2d930*/  LDL.LU.64 R16, [R1+0x2470] ;  /* 0x0024700001107983 */ /* 0x000ea80000300a00 */
[----:B------:R-:W-:Y:S04]  /*2d940*/  STL [R1+0x2394], R10 ;  /* 0x0023940a01007387 */ /* 0x000fe80000100800 */
[----:B------:R0:W-:Y:S04]  /*2d950*/  STL [R1+0x2390], R11 ;  /* 0x0023900b01007387 */ /* 0x0001e80000100800 */
[----:B0-----:R-:W2:Y:S02]  /*2d960*/  LDL.64 R10, [R1+0x50] ;  /* 0x00005000010a7983 */ /* 0x001ea40000100a00 */
[----:B--2---:R-:W-:-:S15]  /*2d970*/  HMMA.16816.F32 R16, R12, R10, R16 ;  /* 0x0000000a0c10723c */ /* 0x004fde0000001810 */
[----:B------:R-:W-:-:S04]  /*2d980*/  NOP ;  /* 0x0000000000007918 */ /* 0x000fc80000000000 */
[----:B------:R-:W-:Y:S04]  /*2d990*/  STL.64 [R1+0x900], R16 ;  /* 0x0009001001007387 */ /* 0x000fe80000100a00 */
[----:B------:R0:W-:Y:S04]  /*2d9a0*/  STL.64 [R1+0x908], R18 ;  /* 0x0009081201007387 */ /* 0x0001e80000100a00 */
[----:B0-----:R-:W2:Y:S04]  /*2d9b0*/  LDL.LU.64 R18, [R1+0x2468] ;  /* 0x0024680001127983 */ /* 0x001ea80000300a00 */
[----:B------:R-:W3:Y:S01]  /*2d9c0*/  LDL.LU.64 R16, [R1+0x2460] ;  /* 0x0024600001107983 */ /* 0x000ee20000300a00 */
[----:B------:R-:W-:-:S05]  /*2d9d0*/  IMAD.MOV.U32 R9, RZ, RZ, R10 ;  /* 0x000000ffff097224 */ /* 0x000fca00078e000a */
[----:B------:R-:W-:Y:S01]  /*2d9e0*/  STL [R1+0x2398], R9 ;  /* 0x0023980901007387 */ /* 0x000fe20000100800 */
[C---:B----4-:R-:W-:Y:S08]  /*2d9f0*/  HMMA.16816.F32 R20, R12.reuse, R28, R20 ;  /* 0x0000001c0c14723c */ /* 0x050ff00000001814 */
[----:B---3--:R-:W-:-:S15]  /*2da00*/  HMMA.16816.F32 R4, R12, R16, R4 ;  /* 0x000000100c04723c */ /* 0x008fde0000001804 */
[----:B------:R-:W-:-:S04]  /*2da10*/  NOP ;  /* 0x0000000000007918 */ /* 0x000fc80000000000 */
[----:B------:R-:W-:Y:S04]  /*2da20*/  STL.64 [R1+0x8f0], R4 ;  /* 0x0008f00401007387 */ /* 0x000fe80000100a00 */
[----:B------:R0:W-:Y:S04]  /*2da30*/  STL.64 [R1+0x8f8], R6 ;  /* 0x0008f80601007387 */ /* 0x0001e80000100a00 */
[----:B0-----:R-:W3:Y:S04]  /*2da40*/  LDL.LU R6, [R1+0x2458] ;  /* 0x0024580001067983 */ /* 0x001ee80000300800 */
[----:B------:R-:W4:Y:S01]  /*2da50*/  LDL.LU.64 R4, [R1+0x2450] ;  /* 0x0024500001047983 */ /* 0x000f220000300a00 */
[----:B------:R-:W-:-:S02]  /*2da60*/  IMAD.MOV.U32 R8, RZ, RZ, R11 ;  /* 0x000000ffff087224 */ /* 0x000fc400078e000b */
[----:B------:R-:W-:Y:S02]  /*2da70*/  IMAD.MOV.U32 R10, RZ, RZ, R16 ;  /* 0x000000ffff0a7224 */ /* 0x000fe400078e0010 */
[----:B------:R-:W-:Y:S01]  /*2da80*/  IMAD.MOV.U32 R11, RZ, RZ, R17 ;  /* 0x000000ffff0b7224 */ /* 0x000fe200078e0011 */
[----:B------:R0:W-:Y:S01]  /*2da90*/  STL.64 [R1+0x8e0], R20 ;  /* 0x0008e01401007387 */ /* 0x0001e20000100a00 */
[----:B------:R-:W-:-:S03]  /*2daa0*/  IMAD.MOV.U32 R9, RZ, RZ, R29 ;  /* 0x000000ffff097224 */ /* 0x000fc600078e001d */
[----:B------:R1:W-:Y:S01]  /*2dab0*/  STL.64 [R1+0x8e8], R22 ;  /* 0x0008e81601007387 */ /* 0x0003e20000100a00 */
[----:B------:R-:W-:-:S03]  /*2dac0*/  IMAD.MOV.U32 R7, RZ, RZ, R28 ;  /* 0x000000ffff077224 */ /* 0x000fc600078e001c */
[----:B0-----:R-:W2:Y:S04]  /*2dad0*/  LDL.LU.64 R20, [R1+0x8b0] ;  /* 0x0008b00001147983 */ /* 0x001ea80000300a00 */
[----:B-1----:R-:W2:Y:S04]  /*2dae0*/  LDL.LU.64 R22, [R1+0x8b8] ;  /* 0x0008b80001167983 */ /* 0x002ea80000300a00 */
[----:B------:R-:W2:Y:S04]  /*2daf0*/  LDL.64 R28, [R1] ;  /* 0x00000000011c7983 */ /* 0x000ea80000100a00 */
[----:B------:R-:W-:Y:S04]  /*2db00*/  STL.64 [R1+0x23c8], R10 ;  /* 0x0023c80a01007387 */ /* 0x000fe80000100a00 */
[----:B------:R0:W-:Y:S04]  /*2db10*/  STL.64 [R1+0x23c0], R8 ;  /* 0x0023c00801007387 */ /* 0x0001e80000100a00 */
[----:B0-----:R-:W2:Y:S04]  /*2db20*/  LDL.LU.64 R8, [R1+0x8c0] ;  /* 0x0008c00001087983 */ /* 0x001ea80000300a00 */
[----:B------:R-:W2:Y:S04]  /*2db30*/  LDL.LU.64 R10, [R1+0x8c8] ;  /* 0x0008c800010a7983 */ /* 0x000ea80000300a00 */
[----:B---3--:R-:W-:Y:S04]  /*2db40*/  STL.64 [R1+0x23a8], R6 ;  /* 0x0023a80601007387 */ /* 0x008fe80000100a00 */
[----:B----4-:R0:W-:Y:S04]  /*2db50*/  STL.64 [R1+0x23a0], R4 ;  /* 0x0023a00401007387 */ /* 0x0101e80000100a00 */
[----:B0-----:R-:W3:Y:S04]  /*2db60*/  LDL.LU.64 R4, [R1+0x8d0] ;  /* 0x0008d00001047983 */ /* 0x001ee80000300a00 */
[----:B------:R-:W3:Y:S01]  /*2db70*/  LDL.LU.64 R6, [R1+0x8d8] ;  /* 0x0008d80001067983 */ /* 0x000ee20000300a00 */
[----:B------:R-:W-:-:S02]  /*2db80*/  IMAD.MOV.U32 R25, RZ, RZ, R0 ;  /* 0x000000ffff197224 */ /* 0x000fc400078e0000 */
[----:B--2---:R-:W-:Y:S01]  /*2db90*/  IMAD.MOV.U32 R0, RZ, RZ, R19 ;  /* 0x000000ffff007224 */ /* 0x004fe200078e0013 */
[----:B---3--:R-:W-:Y:S01]  /*2dba0*/  HMMA.16816.F32 R4, R12, R18, R4 ;  /* 0x000000120c04723c */ /* 0x008fe20000001804 */
[----:B------:R-:W2:-:S15]  /*2dbb0*/  LDL R18, [R1+0x18] ;  /* 0x0000180001127983 */ /* 0x000e9e0000100800 */
[----:B------:R-:W-:-:S03]  /*2dbc0*/  NOP ;  /* 0x0000000000007918 */ /* 0x000fc60000000000 */
[----:B------:R-:W-:Y:S04]  /*2dbd0*/  STL.64 [R1+0x8d0], R4 ;  /* 0x0008d00401007387 */ /* 0x000fe80000100a00 */
[----:B------:R0:W-:Y:S04]  /*2dbe0*/  STL.64 [R1+0x8d8], R6 ;  /* 0x0008d80601007387 */ /* 0x0001e80000100a00 */
[----:B------:R-:W2:Y:S04]  /*2dbf0*/  LDL R19, [R1+0x1c] ;  /* 0x00001c0001137983 */ /* 0x000ea80000100800 */
[----:B------:R-:W3:Y:S04]  /*2dc00*/  LDL R16, [R1+0x20] ;  /* 0x0000200001107983 */ /* 0x000ee80000100800 */
[----:B------:R-:W3:Y:S04]  /*2dc10*/  LDL R17, [R1+0x24] ;  /* 0x0000240001117983 */ /* 0x000ee80000100800 */
[----:B--2---:R-:W-:Y:S04]  /*2dc20*/  STL.64 [R1+0x2440], R18 ;  /* 0x0024401201007387 */ /* 0x004fe80000100a00 */
[----:B0-----:R-:W2:Y:S04]  /*2dc30*/  LDL.64 R6, [R1+0x10] ;  /* 0x0000100001067983 */ /* 0x001ea80000100a00 */
[----:B--2---:R0:W-:Y:S02]  /*2dc40*/  STL.64 [R1+0x2448], R6 ;  /* 0x0024480601007387 */ /* 0x0041e40000100a00 */
[C---:B0-----:R-:W-:Y:S08]  /*2dc50*/  HMMA.16816.F32 R4, R12.reuse, R24, R8 ;  /* 0x000000180c04723c */ /* 0x041ff00000001808 */
[----:B------:R-:W-:Y:S01]  /*2dc60*/  HMMA.16816.F32 R8, R12, R26, R20 ;  /* 0x0000001a0c08723c */ /* 0x000fe20000001814 */
[----:B------:R0:W-:Y:S02]  /*2dc70*/  STL [R1+0x2268], R0 ;  /* 0x0022680001007387 */ /* 0x0001e40000100800 */
[----:B0-----:R-:W-:-:S08]  /*2dc80*/  IMAD.MOV.U32 R0, RZ, RZ, R26 ;  /* 0x000000ffff007224 */ /* 0x001fd000078e001a */
[----:B------:R0:W-:Y:S04]  /*2dc90*/  STL.64 [R1+0x8c0], R4 ;  /* 0x0008c00401007387 */ /* 0x0001e80000100a00 */
[----:B------:R1:W-:Y:S04]  /*2dca0*/  STL.64 [R1+0x8c8], R6 ;  /* 0x0008c80601007387 */ /* 0x0003e80000100a00 */
[----:B0-----:R-:W3:Y:S04]  /*2dcb0*/  LDL.LU.64 R4, [R1+0x8a0] ;  /* 0x0008a00001047983 */ /* 0x001ee80000300a00 */
[----:B------:R-:W-:Y:S04]  /*2dcc0*/  STL.64 [R1+0x8b0], R8 ;  /* 0x0008b00801007387 */ /* 0x000fe80000100a00 */
[----:B------:R-:W-:Y:S04]  /*2dcd0*/  STL.64 [R1+0x8b8], R10 ;  /* 0x0008b80a01007387 */ /* 0x000fe80000100a00 */
[----:B-1----:R-:W3:Y:S04]  /*2dce0*/  LDL.LU.64 R6, [R1+0x8a8] ;  /* 0x0008a80001067983 */ /* 0x002ee80000300a00 */
[----:B------:R-:W2:Y:S04]  /*2dcf0*/  LDL.LU.64 R24, [R1+0x850] ;  /* 0x0008500001187983 */ /* 0x000ea80000300a00 */
[----:B------:R-:W4:Y:S04]  /*2dd00*/  LDL.LU.64 R26, [R1+0x858] ;  /* 0x00085800011a7983 */ /* 0x000f280000300a00 */
[----:B----4-:R-:W-:Y:S04]  /*2dd10*/  STL.64 [R1+0x2410], R26 ;  /* 0x0024101a01007387 */ /* 0x010fe80000100a00 */
[----:B--2---:R0:W-:Y:S04]  /*2dd20*/  STL.64 [R1+0x2408], R24 ;  /* 0x0024081801007387 */ /* 0x0041e80000100a00 */
[----:B0-----:R-:W2:Y:S04]  /*2dd30*/  LDL.LU.64 R24, [R1+0x860] ;  /* 0x0008600001187983 */ /* 0x001ea80000300a00 */
[----:B------:R-:W4:Y:S04]  /*2dd40*/  LDL.LU.64 R26, [R1+0x868] ;  /* 0x00086800011a7983 */ /* 0x000f280000300a00 */
[----:B----4-:R0:W-:Y:S04]  /*2dd50*/  STL.64 [R1+0x2420], R26 ;  /* 0x0024201a01007387 */ /* 0x0101e80000100a00 */
[----:B0-----:R-:W4:Y:S04]  /*2dd60*/  LDL R26, [R1+0x8] ;  /* 0x00000800011a7983 */ /* 0x001f280000100800 */
[----:B------:R-:W4:Y:S04]  /*2dd70*/  LDL R27, [R1+0xc] ;  /* 0x00000c00011b7983 */ /* 0x000f280000100800 */
[----:B------:R-:W3:Y:S04]  /*2dd80*/  LDL.LU.64 R8, [R1+0x890] ;  /* 0x0008900001087983 */ /* 0x000ee80000300a00 */
[----:B------:R-:W3:Y:S04]  /*2dd90*/  LDL.LU.64 R10, [R1+0x898] ;  /* 0x00089800010a7983 */ /* 0x000ee80000300a00 */
[----:B--2---:R0:W-:Y:S04]  /*2dda0*/  STL.64 [R1+0x2418], R24 ;  /* 0x0024181801007387 */ /* 0x0041e80000100a00 */
[----:B----4-:R1:W-:Y:S04]  /*2ddb0*/  STL.64 [R1+0x2438], R26 ;  /* 0x0024381a01007387 */ /* 0x0103e80000100a00 */
[----:B0-----:R-:W2:Y:S04]  /*2ddc0*/  LDL.LU.64 R24, [R1+0x880] ;  /* 0x0008800001187983 */ /* 0x001ea80000300a00 */
[----:B-1----:R-:W2:Y:S04]  /*2ddd0*/  LDL.LU.64 R26, [R1+0x888] ;  /* 0x00088800011a7983 */ /* 0x002ea80000300a00 */
[----:B------:R-:W4:Y:S04]  /*2dde0*/  LDL.LU.64 R20, [R1+0x830] ;  /* 0x0008300001147983 */ /* 0x000f280000300a00 */
[----:B------:R-:W2:Y:S01]  /*2ddf0*/  LDL.LU.64 R22, [R1+0x838] ;  /* 0x0008380001167983 */ /* 0x000ea20000300a00 */
[C---:B---3--:R-:W-:Y:S03]  /*2de00*/  HMMA.16816.F32 R16, R12.reuse, R16, R4 ;  /* 0x000000100c10723c */ /* 0x048fe60000001804 */
[----:B--2---:R-:W-:Y:S04]  /*2de10*/  STL.64 [R1+0x23e8], R22 ;  /* 0x0023e81601007387 */ /* 0x004fe80000100a00 */
[----:B----4-:R0:W-:Y:S04]  /*2de20*/  STL.64 [R1+0x23e0], R20 ;  /* 0x0023e01401007387 */ /* 0x0101e80000100a00 */
[----:B0-----:R-:W2:Y:S04]  /*2de30*/  LDL.LU.64 R20, [R1+0x840] ;  /* 0x0008400001147983 */ /* 0x001ea80000300a00 */
[----:B------:R-:W3:Y:S04]  /*2de40*/  LDL.LU.64 R22, [R1+0x848] ;  /* 0x0008480001167983 */ /* 0x000ee80000300a00 */
[----:B---3--:R-:W-:Y:S04]  /*2de50*/  STL.64 [R1+0x2430], R22 ;  /* 0x0024301601007387 */ /* 0x008fe80000100a00 */
[----:B--2---:R0:W-:Y:S04]  /*2de60*/  STL.64 [R1+0x2428], R20 ;  /* 0x0024281401007387 */ /* 0x0041e80000100a00 */
[----:B0-----:R-:W2:Y:S04]  /*2de70*/  LDL.LU.64 R20, [R1+0x870] ;  /* 0x0008700001147983 */ /* 0x001ea80000300a00 */
[----:B------:R-:W2:Y:S04]  /*2de80*/  LDL.LU.64 R22, [R1+0x878] ;  /* 0x0008780001167983 */ /* 0x000ea80000300a00 */
[----:B------:R-:W-:Y:S04]  /*2de90*/  STL [R1+0x226c], R0 ;  /* 0x00226c0001007387 */ /* 0x000fe80000100800 */
[----:B------:R-:W3:Y:S04]  /*2dea0*/  LDL.LU.64 R6, [R1+0x2448] ;  /* 0x0024480001067983 */ /* 0x000ee80000300a00 */
[----:B------:R-:W-:Y:S04]  /*2deb0*/  STL.64 [R1+0x8a0], R16 ;  /* 0x0008a01001007387 */ /* 0x000fe80000100a00 */
[----:B------:R0:W-:Y:S04]  /*2dec0*/  STL.64 [R1+0x8a8], R18 ;  /* 0x0008a81201007387 */ /* 0x0001e80000100a00 */
[----:B0-----:R-:W4:Y:S01]  /*2ded0*/  LDL.LU.64 R18, [R1+0x2440] ;  /* 0x0024400001127983 */ /* 0x001f220000300a00 */
[C---:B---3--:R-:W-:Y:S08]  /*2dee0*/  HMMA.16816.F32 R24, R12.reuse, R6, R24 ;  /* 0x000000060c18723c */ /* 0x048ff00000001818 */
[----:B----4-:R-:W-:Y:S01]  /*2def0*/  HMMA.16816.F32 R16, R12, R18, R8 ;  /* 0x000000120c10723c */ /* 0x010fe20000001808 */
[----:B------:R-:W3:Y:S04]  /*2df00*/  LDL.LU.64 R8, [R1+0x820] ;  /* 0x0008200001087983 */ /* 0x000ee80000300a00 */
[----:B------:R-:W3:-:S14]  /*2df10*/  LDL.LU.64 R10, [R1+0x828] ;  /* 0x00082800010a7983 */ /* 0x000edc0000300a00 */
[----:B------:R0:W-:Y:S04]  /*2df20*/  STL.64 [R1+0x890], R16 ;  /* 0x0008901001007387 */ /* 0x0001e80000100a00 */
[----:B------:R1:W-:Y:S04]  /*2df30*/  STL.64 [R1+0x898], R18 ;  /* 0x0008981201007387 */ /* 0x0003e80000100a00 */
[----:B0-----:R-:W4:Y:S04]  /*2df40*/  LDL.LU.64 R16, [R1+0x810] ;  /* 0x0008100001107983 */ /* 0x001f280000300a00 */
[----:B-1----:R-:W4:Y:S04]  /*2df50*/  LDL.LU.64 R18, [R1+0x818] ;  /* 0x0008180001127983 */ /* 0x002f280000300a00 */
[----:B------:R-:W-:Y:S04]  /*2df60*/  STL.64 [R1+0x880], R24 ;  /* 0x0008801801007387 */ /* 0x000fe80000100a00 */
[----:B------:R0:W-:Y:S04]  /*2df70*/  STL.64 [R1+0x888], R26 ;  /* 0x0008881a01007387 */ /* 0x0001e80000100a00 */
[----:B0-----:R-:W2:Y:S01]  /*2df80*/  LDL.LU.64 R26, [R1+0x2438] ;  /* 0x00243800011a7983 */ /* 0x001ea20000300a00 */
[----:B------:R-:W-:-:S03]  /*2df90*/  IMAD.MOV.U32 R0, RZ, RZ, R7 ;  /* 0x000000ffff007224 */ /* 0x000fc600078e0007 */
[----:B------:R-:W3:Y:S04]  /*2dfa0*/  LDL.LU.64 R4, [R1+0x800] ;  /* 0x0008000001047983 */ /* 0x000ee80000300a00 */
[----:B------:R-:W3:Y:S04]  /*2dfb0*/  LDL.LU.64 R6, [R1+0x808] ;  /* 0x0008080001067983 */ /* 0x000ee80000300a00 */
[----:B------:R-:W-:Y:S01]  /*2dfc0*/  STL [R1+0x2270], R0 ;  /* 0x0022700001007387 */ /* 0x000fe20000100800 */
[----:B--2---:R-:W-:Y:S03]  /*2dfd0*/  HMMA.16816.F32 R24, R12, R26, R20 ;  /* 0x0000001a0c18723c */ /* 0x004fe60000001814 */
[----:B------:R-:W2:Y:S04]  /*2dfe0*/  LDL.LU.64 R22, [R1+0x2430] ;  /* 0x0024300001167983 */ /* 0x000ea80000300a00 */
[----:B------:R-:W2:-:S12]  /*2dff0*/  LDL.LU.64 R20, [R1+0x2428] ;  /* 0x0024280001147983 */ /* 0x000e980000300a00 */
[----:B------:R-:W-:Y:S04]  /*2e000*/  STL.64 [R1+0x870], R24 ;  /* 0x0008701801007387 */ /* 0x000fe80000100a00 */
[----:B------:R0:W-:Y:S04]  /*2e010*/  STL.64 [R1+0x878], R26 ;  /* 0x0008781a01007387 */ /* 0x0001e80000100a00 */
[----:B0-----:R-:W2:Y:S04]  /*2e020*/  LDL.LU.64 R26, [R1+0x2420] ;  /* 0x00242000011a7983 */ /* 0x001ea80000300a00 */
[----:B------:R-:W2:Y:S01]  /*2e030*/  LDL.LU.64 R24, [R1+0x2418] ;  /* 0x0024180001187983 */ /* 0x000ea20000300a00 */
[----:B------:R-:W-:Y:S01]  /*2e040*/  IMAD.MOV.U32 R0, RZ, RZ, R28 ;  /* 0x000000ffff007224 */ /* 0x000fe200078e001c */
[----:B--2---:R-:W-:-:S15]  /*2e050*/  HMMA.16816.F32 R24, R12, R28, R24 ;  /* 0x0000001c0c18723c */ /* 0x004fde0000001818 */
[----:B------:R-:W-:-:S04]  /*2e060*/  NOP ;  /* 0x0000000000007918 */ /* 0x000fc80000000000 */
[----:B------:R-:W-:Y:S04]  /*2e070*/  STL.64 [R1+0x860], R24 ;  /* 0x0008601801007387 */ /* 0x000fe80000100a00 */
[----:B------:R0:W-:Y:S04]  /*2e080*/  STL.64 [R1+0x868], R26 ;  /* 0x0008681a01007387 */ /* 0x0001e80000100a00 */
[----:B0-----:R-:W2:Y:S04]  /*2e090*/  LDL.LU.64 R26, [R1+0x2410] ;  /* 0x00241000011a7983 */ /* 0x001ea80000300a00 */
[----:B------:R-:W2:Y:S04]  /*2e0a0*/  LDL.LU.64 R24, [R1+0x2408] ;  /* 0x0024080001187983 */ /* 0x000ea80000300a00 */
[----:B------:R-:W2:Y:S02]  /*2e0b0*/  LDL.LU.64 R28, [R1+0x2400] ;  /* 0x00240000011c7983 */ /* 0x000ea40000300a00 */
[----:B--2---:R-:W-:-:S15]  /*2e0c0*/  HMMA.16816.F32 R24, R12, R28, R24 ;  /* 0x0000001c0c18723c */ /* 0x004fde0000001818 */
[----:B------:R-:W-:-:S04]  /*2e0d0*/  NOP ;  /* 0x0000000000007918 */ /* 0x000fc80000000000 */
[----:B------:R-:W-:Y:S04]  /*2e0e0*/  STL.64 [R1+0x850], R24 ;  /* 0x0008501801007387 */ /* 0x000fe80000100a00 */
[----:B------:R0:W-:Y:S04]  /*2e0f0*/  STL.64 [R1+0x858], R26 ;  /* 0x0008581a01007387 */ /* 0x0001e80000100a00 */
[----:B0-----:R-:W2:Y:S04]  /*2e100*/  LDL.LU.64 R26, [R1+0x23f8] ;  /* 0x0023f800011a7983 */ /* 0x001ea80000300a00 */
[----:B------:R-:W3:Y:S01]  /*2e110*/  LDL.LU.64 R24, [R1+0x23f0] ;  /* 0x0023f00001187983 */ /* 0x000ee20000300a00 */
[----:B--2---:R-:W-:-:S15]  /*2e120*/  HMMA.16816.F32 R20, R12, R26, R20 ;  /* 0x0000001a0c14723c */ /* 0x004fde0000001814 */
[----:B------:R-:W-:-:S04]  /*2e130*/  NOP ;  /* 0x0000000000007918 */ /* 0x000fc80000000000 */
[----:B------:R-:W-:Y:S04]  /*2e140*/  STL.64 [R1+0x840], R20 ;  /* 0x0008401401007387 */ /* 0x000fe80000100a00 */
[----:B------:R0:W-:Y:S04]  /*2e150*/  STL.64 [R1+0x848], R22 ;  /* 0x0008481601007387 */ /* 0x0001e80000100a00 */
[----:B0-----:R-:W3:Y:S04]  /*2e160*/  LDL.LU.64 R22, [R1+0x23e8] ;  /* 0x0023e80001167983 */ /* 0x001ee80000300a00 */
[----:B------:R-:W3:Y:S02]  /*2e170*/  LDL.LU.64 R20, [R1+0x23e0] ;  /* 0x0023e00001147983 */ /* 0x000ee40000300a00 */
[----:B---3--:R-:W-:-:S15]  /*2e180*/  HMMA.16816.F32 R20, R12, R24, R20 ;  /* 0x000000180c14723c */ /* 0x008fde0000001814 */
[----:B------:R-:W-:-:S04]  /*2e190*/  NOP ;  /* 0x0000000000007918 */ /* 0x000fc80000000000 */
[----:B------:R-:W-:Y:S04]  /*2e1a0*/  STL.64 [R1+0x830], R20 ;  /* 0x0008301401007387 */ /* 0x000fe80000100a00 */
[----:B------:R0:W-:Y:S04]  /*2e1b0*/  STL.64 [R1+0x838], R22 ;  /* 0x0008381601007387 */ /* 0x0001e80000100a00 */
[----:B0-----:R-:W2:Y:S04]  /*2e1c0*/  LDL.LU.64 R22, [R1+0x23d8] ;  /* 0x0023d80001167983 */ /* 0x001ea80000300a00 */
[----:B------:R-:W4:Y:S04]  /*2e1d0*/  LDL.LU.64 R20, [R1+0x23d0] ;  /* 0x0023d00001147983 */ /* 0x000f280000300a00 */
[----:B------:R-:W-:Y:S04]  /*2e1e0*/  STL.64 [R1+0x2198], R26 ;  /* 0x0021981a01007387 */ /* 0x000fe80000100a00 */
[----:B------:R0:W-:Y:S04]  /*2e1f0*/  STL.64 [R1+0x2190], R24 ;  /* 0x0021901801007387 */ /* 0x0001e80000100a00 */
[----:B0-----:R-:W3:Y:S04]  /*2e200*/  LDL.LU.64 R24, [R1+0x7f0] ;  /* 0x0007f00001187983 */ /* 0x001ee80000300a00 */
[----:B------:R-:W3:Y:S01]  /*2e210*/  LDL.LU.64 R26, [R1+0x7f8] ;  /* 0x0007f800011a7983 */ /* 0x000ee20000300a00 */
[C---:B--2---:R-:W-:Y:S08]  /*2e220*/  HMMA.16816.F32 R8, R12.reuse, R22, R8 ;  /* 0x000000160c08723c */ /* 0x044ff00000001808 */
[C---:B----4-:R-:W-:Y:S11]  /*2e230*/  HMMA.16816.F32 R16, R12.reuse, R20, R16 ;  /* 0x000000140c10723c */ /* 0x050ff60000001810 */
[----:B------:R-:W-:Y:S04]  /*2e240*/  STL.64 [R1+0x820], R8 ;  /* 0x0008200801007387 */ /* 0x000fe80000100a00 */
[----:B------:R0:W-:Y:S04]  /*2e250*/  STL.64 [R1+0x828], R10 ;  /* 0x0008280a01007387 */ /* 0x0001e80000100a00 */
[----:B0-----:R-:W2:Y:S04]  /*2e260*/  LDL.LU.64 R10, [R1+0x23c8] ;  /* 0x0023c800010a7983 */ /* 0x001ea80000300a00 */
[----:B------:R-:W4:Y:S04]  /*2e270*/  LDL.LU.64 R8, [R1+0x23c0] ;  /* 0x0023c00001087983 */ /* 0x000f280000300a00 */
[----:B------:R-:W-:Y:S04]  /*2e280*/  STL.64 [R1+0x810], R16 ;  /* 0x0008101001007387 */ /* 0x000fe80000100a00 */
[----:B------:R0:W-:Y:S04]  /*2e290*/  STL.64 [R1+0x818], R18 ;  /* 0x0008181201007387 */ /* 0x0001e80000100a00 */
[----:B0-----:R-:W2:Y:S04]  /*2e2a0*/  LDL.LU.64 R18, [R1+0x23b8] ;  /* 0x0023b80001127983 */ /* 0x001ea80000300a00 */
[----:B------:R-:W3:Y:S04]  /*2e2b0*/  LDL.LU.64 R16, [R1+0x23b0] ;  /* 0x0023b00001107983 */ /* 0x000ee80000300a00 */
        /* <DEDUP_REMOVED lines=9> */
[----:B------:R-:W2:Y:S04]  /*2e350*/  LDL.LU.64 R4, [R1+0x23a0] ;  /* 0x0023a00001047983 */ /* 0x000ea80000300a00 */
[----:B------:R-:W-:Y:S04]  /*2e360*/  STL.64 [R1+0x2360], R18 ;  /* 0x0023601201007387 */ /* 0x000fe80000100a00 */
[----:B---3--:R0:W-:Y:S04]  /*2e370*/  STL.64 [R1+0x2358], R16 ;  /* 0x0023581001007387 */ /* 0x0081e80000100a00 */
[----:B0-----:R-:W3:Y:S04]  /*2e380*/  LDL.LU.64 R16, [R1+0x7e0] ;  /* 0x0007e00001107983 */ /* 0x001ee80000300a00 */
[----:B------:R-:W3:Y:S01]  /*2e390*/  LDL.LU.64 R18, [R1+0x7e8] ;  /* 0x0007e80001127983 */ /* 0x000ee20000300a00 */
[----:B------:R-:W-:-:S15]  /*2e3a0*/  HMMA.16816.F32 R24, R12, R2, R24 ;  /* 0x000000020c18723c */ /* 0x000fde0000001818 */
[----:B------:R-:W-:-:S04]  /*2e3b0*/  NOP ;  /* 0x0000000000007918 */ /* 0x000fc80000000000 */
[----:B------:R-:W-:Y:S04]  /*2e3c0*/  STL.64 [R1+0x7f0], R24 ;  /* 0x0007f01801007387 */ /* 0x000fe80000100a00 */
[----:B------:R4:W-:Y:S02]  /*2e3d0*/  STL.64 [R1+0x7f8], R26 ;  /* 0x0007f81a01007387 */ /* 0x0009e40000100a00 */
[----:B----4-:R-:W-:Y:S02]  /*2e3e0*/  IMAD.MOV.U32 R27, RZ, RZ, R9 ;  /* 0x000000ffff1b7224 */ /* 0x010fe400078e0009 */
[----:B------:R-:W-:Y:S02]  /*2e3f0*/  IMAD.MOV.U32 R24, RZ, RZ, R10 ;  /* 0x000000ffff187224 */ /* 0x000fe400078e000a */
[----:B------:R-:W-:-:S02]  /*2e400*/  IMAD.MOV.U32 R25, RZ, RZ, R11 ;  /* 0x000000ffff197224 */ /* 0x000fc400078e000b */
[----:B--2---:R-:W-:Y:S02]  /*2e410*/  IMAD.MOV.U32 R26, RZ, RZ, R7 ;  /* 0x000000ffff1a7224 */ /* 0x004fe400078e0007 */
[----:B------:R-:W2:Y:S04]  /*2e420*/  LDL.LU R7, [R1+0x239c] ;  /* 0x00239c0001077983 */ /* 0x000ea80000300800 */
[----:B------:R-:W4:Y:S04]  /*2e430*/  LDL.LU R9, [R1+0x2398] ;  /* 0x0023980001097983 */ /* 0x000f280000300800 */
[----:B------:R-:W4:Y:S01]  /*2e440*/  LDL.LU R10, [R1+0x2394] ;  /* 0x00239400010a7983 */ /* 0x000f220000300800 */
[----:B---3--:R-:W-:-:S15]  /*2e450*/  HMMA.16816.F32 R16, R12, R4, R16 ;  /* 0x000000040c10723c */ /* 0x008fde0000001810 */
[----:B------:R-:W-:-:S04]  /*2e460*/  NOP ;  /* 0x0000000000007918 */ /* 0x000fc80000000000 */
[----:B------:R-:W-:Y:S04]  /*2e470*/  STL.64 [R1+0x7e0], R16 ;  /* 0x0007e01001007387 */ /* 0x000fe80000100a00 */
[----:B------:R2:W-:Y:S04]  /*2e480*/  STL.64 [R1+0x7e8], R18 ;  /* 0x0007e81201007387 */ /* 0x0005e80000100a00 */
[----:B------:R-:W3:Y:S04]  /*2e490*/  LDL.LU R11, [R1+0x2390] ;  /* 0x00239000010b7983 */ /* 0x000ee80000300800 */
[----:B------:R-:W-:Y:S04]  /*2e4a0*/  STL.64 [R1+0x2280], R26 ;  /* 0x0022801a01007387 */ /* 0x000fe80000100a00 */
[----:B------:R-:W-:Y:S01]  /*2e4b0*/  STL.64 [R1+0x2278], R24 ;  /* 0x0022781801007387 */ /* 0x000fe20000100a00 */
[----:B--2---:R-:W-:Y:S01]  /*2e4c0*/  HMMA.16816.F32 R16, R12, R6, R20 ;  /* 0x000000060c10723c */ /* 0x004fe20000001814 */
[----:B----4-:R-:W-:-:S02]  /*2e4d0*/  IMAD.MOV.U32 R22, RZ, RZ, R9 ;  /* 0x000000ffff167224 */ /* 0x010fc400078e0009 */
[----:B------:R-:W2:Y:S01]  /*2e4e0*/  LDL.LU R9, [R1+0x238c] ;  /* 0x00238c0001097983 */ /* 0x000ea20000300800 */
[----:B------:R-:W-:Y:S02]  /*2e4f0*/  IMAD.MOV.U32 R23, RZ, RZ, R8 ;  /* 0x000000ffff177224 */ /* 0x000fe400078e0008 */
[----:B------:R-:W-:-:S13]  /*2e500*/  IMAD.MOV.U32 R20, RZ, RZ, R10 ;  /* 0x000000ffff147224 */ /* 0x000fda00078e000a */
[----:B------:R0:W-:Y:S04]  /*2e510*/  STL.64 [R1+0x7d0], R16 ;  /* 0x0007d01001007387 */ /* 0x0001e80000100a00 */
[----:B------:R1:W-:Y:S04]  /*2e520*/  STL.64 [R1+0x7d8], R18 ;  /* 0x0007d81201007387 */ /* 0x0003e80000100a00 */
[----:B------:R-:W4:Y:S04]  /*2e530*/  LDL.LU R8, [R1+0x2388] ;  /* 0x0023880001087983 */ /* 0x000f280000300800 */
[----:B------:R-:W2:Y:S01]  /*2e540*/  LDL.LU R10, [R1+0x2384] ;  /* 0x00238400010a7983 */ /* 0x000ea20000300800 */
[----:B---3--:R-:W-:-:S03]  /*2e550*/  IMAD.MOV.U32 R21, RZ, RZ, R11 ;  /* 0x000000ffff157224 */ /* 0x008fc600078e000b */
[----:B------:R-:W3:Y:S04]  /*2e560*/  LDL.LU R11, [R1+0x2380] ;  /* 0x00238000010b7983 */ /* 0x000ee80000300800 */
[----:B0-----:R-:W2:Y:S04]  /*2e570*/  LDL.LU.64 R16, [R1+0x7b0] ;  /* 0x0007b00001107983 */ /* 0x001ea80000300a00 */
[----:B-1----:R-:W2:Y:S04]  /*2e580*/  LDL.LU.64 R18, [R1+0x7b8] ;  /* 0x0007b80001127983 */ /* 0x002ea80000300a00 */
[----:B--2---:R-:W-:Y:S04]  /*2e590*/  STL.64 [R1+0x2370], R18 ;  /* 0x0023701201007387 */ /* 0x004fe80000100a00 */
[----:B------:R0:W-:Y:S04]  /*2e5a0*/  STL.64 [R1+0x2368], R16 ;  /* 0x0023681001007387 */ /* 0x0001e80000100a00 */
[----:B0-----:R-:W2:Y:S04]  /*2e5b0*/  LDL.LU.64 R16, [R1+0x7c0] ;  /* 0x0007c00001107983 */ /* 0x001ea80000300a00 */
[----:B------:R-:W2:Y:S04]  /*2e5c0*/  LDL.LU.64 R18, [R1+0x7c8] ;  /* 0x0007c80001127983 */ /* 0x000ea80000300a00 */
[----:B------:R4:W-:Y:S02]  /*2e5d0*/  STL.64 [R1+0x2290], R22 ;  /* 0x0022901601007387 */ /* 0x0009e40000100a00 */
[----:B----4-:R-:W-:-:S02]  /*2e5e0*/  IMAD.MOV.U32 R22, RZ, RZ, R8 ;  /* 0x000000ffff167224 */ /* 0x010fc400078e0008 */
[----:B------:R-:W-:Y:S01]  /*2e5f0*/  IMAD.MOV.U32 R23, RZ, RZ, R9 ;  /* 0x000000ffff177224 */ /* 0x000fe200078e0009 */
[----:B------:R-:W2:Y:S04]  /*2e600*/  LDL.LU R8, [R1+0x237c] ;  /* 0x00237c0001087983 */ /* 0x000ea80000300800 */
[----:B------:R-:W2:Y:S04]  /*2e610*/  LDL.LU R9, [R1+0x2378] ;  /* 0x0023780001097983 */ /* 0x000ea80000300800 */
[----:B------:R-:W4:Y:S04]  /*2e620*/  LDL.LU.64 R24, [R1+0x590] ;  /* 0x0005900001187983 */ /* 0x000f280000300a00 */
[----:B------:R-:W4:Y:S04]  /*2e630*/  LDL.LU.64 R26, [R1+0x598] ;  /* 0x00059800011a7983 */ /* 0x000f280000300a00 */
[----:B------:R-:W-:Y:S04]  /*2e640*/  STL.64 [R1+0x2288], R20 ;  /* 0x0022881401007387 */ /* 0x000fe80000100a00 */
[----:B------:R0:W-:Y:S04]  /*2e650*/  STL.64 [R1+0x22a8], R22 ;  /* 0x0022a81601007387 */ /* 0x0001e80000100a00 */
[----:B0-----:R-:W3:Y:S04]  /*2e660*/  LDL.LU R22, [R1+0xbf8] ;  /* 0x000bf80001167983 */ /* 0x001ee80000300800 */
[----:B------:R-:W3:Y:S04]  /*2e670*/  LDL.LU R23, [R1+0xbf4] ;  /* 0x000bf40001177983 */ /* 0x000ee80000300800 */
[----:B------:R0:W-:Y:S04]  /*2e680*/  STL.64 [R1+0x2158], R6 ;  /* 0x0021580601007387 */ /* 0x0001e80000100a00 */
[----:B0-----:R-:W3:Y:S04]  /*2e690*/  LDL.LU R6, [R1+0xbfc] ;  /* 0x000bfc0001067983 */ /* 0x001ee80000300800 */
[----:B------:R-:W3:Y:S04]  /*2e6a0*/  LDL.LU R7, [R1+0xc04] ;  /* 0x000c040001077983 */ /* 0x000ee80000300800 */
[----:B------:R0:W-:Y:S04]  /*2e6b0*/  STL.64 [R1+0x2150], R4 ;  /* 0x0021500401007387 */ /* 0x0001e80000100a00 */
[----:B0-----:R-:W3:Y:S04]  /*2e6c0*/  LDL.LU R4, [R1+0xbf0] ;  /* 0x000bf00001047983 */ /* 0x001ee80000300800 */
[----:B------:R-:W3:Y:S01]  /*2e6d0*/  LDL.LU R5, [R1+0xbec] ;  /* 0x000bec0001057983 */ /* 0x000ee20000300800 */
        /* <DEDUP_REMOVED lines=11> */
[----:B------:R-:W3:Y:S01]  /*2e790*/  LDL.LU.64 R16, [R1+0x2358] ;  /* 0x0023580001107983 */ /* 0x000ee20000300a00 */
[----:B------:R-:W-:-:S02]  /*2e7a0*/  IMAD R4, R5, 0x100, R4 ;  /* 0x0000010005047824 */ /* 0x000fc400078e0204 */
[----:B------:R-:W-:Y:S02]  /*2e7b0*/  IMAD R5, R23, 0x100, R22 ;  /* 0x0000010017057824 */ /* 0x000fe400078e0216 */
[----:B---3--:R-:W-:Y:S02]  /*2e7c0*/  IMAD.MOV.U32 R20, RZ, RZ, R16 ;  /* 0x000000ffff147224 */ /* 0x008fe400078e0010 */
[----:B------:R-:W-:Y:S01]  /*2e7d0*/  IMAD.MOV.U32 R21, RZ, RZ, R17 ;  /* 0x000000ffff157224 */ /* 0x000fe200078e0011 */
[----:B------:R-:W4:Y:S04]  /*2e7e0*/  LDL.LU R16, [R1+0x2354] ;  /* 0x0023540001107983 */ /* 0x000f280000300800 */
[----:B------:R-:W4:Y:S04]  /*2e7f0*/  LDL.LU R17, [R1+0x2350] ;  /* 0x0023500001117983 */ /* 0x000f280000300800 */
[----:B------:R0:W-:Y:S04]  /*2e800*/  STL.64 [R1+0x22c0], R20 ;  /* 0x0022c01401007387 */ /* 0x0001e80000100a00 */
[----:B0-----:R-:W3:Y:S04]  /*2e810*/  LDL.LU R20, [R1+0xc00] ;  /* 0x000c000001147983 */ /* 0x001ee80000300800 */
[----:B------:R-:W2:Y:S04]  /*2e820*/  LDL.LU R21, [R1+0xc08] ;  /* 0x000c080001157983 */ /* 0x000ea80000300800 */
[----:B------:R-:W-:Y:S04]  /*2e830*/  STL.64 [R1+0x2138], R10 ;  /* 0x0021380a01007387 */ /* 0x000fe80000100a00 */
[----:B------:R4:W-:Y:S04]  /*2e840*/  STL.64 [R1+0x2130], R8 ;  /* 0x0021300801007387 */ /* 0x0009e80000100a00 */
[----:B------:R-:W2:Y:S04]  /*2e850*/  LDL R22, [R1+0x70] ;  /* 0x0000700001167983 */ /* 0x000ea80000100800 */
[----:B------:R-:W2:Y:S01]  /*2e860*/  LDL R23, [R1+0x74] ;  /* 0x0000740001177983 */ /* 0x000ea20000100800 */
[----:B----4-:R-:W-:Y:S01]  /*2e870*/  HMMA.16816.F32 R8, R12, R16, R24 ;  /* 0x000000100c08723c */ /* 0x010fe20000001818 */
[----:B---3--:R-:W-:-:S02]  /*2e880*/  IMAD R6, R6, 0x100, R20 ;  /* 0x0000010006067824 */ /* 0x008fc400078e0214 */
[----:B--2---:R-:W-:Y:S01]  /*2e890*/  IMAD R7, R7, 0x100, R21 ;  /* 0x0000010007077824 */ /* 0x004fe200078e0215 */
[----:B------:R0:W-:Y:S04]  /*2e8a0*/  STL.64 [R1+0x22d8], R22 ;  /* 0x0022d81601007387 */ /* 0x0001e80000100a00 */
[----:B------:R-:W2:Y:S11]  /*2e8b0*/  LDL R20, [R1+0x78] ;  /* 0x0000780001147983 */ /* 0x000eb60000100800 */
[----:B------:R-:W-:Y:S04]  /*2e8c0*/  STL.64 [R1+0x590], R8 ;  /* 0x0005900801007387 */ /* 0x000fe80000100a00 */
[----:B------:R-:W-:Y:S04]  /*2e8d0*/  STL.64 [R1+0x598], R10 ;  /* 0x0005980a01007387 */ /* 0x000fe80000100a00 */
[----:B------:R-:W2:Y:S04]  /*2e8e0*/  LDL R21, [R1+0x7c] ;  /* 0x00007c0001157983 */ /* 0x000ea80000100800 */
[----:B0-----:R-:W3:Y:S04]  /*2e8f0*/  LDL R22, [R1+0x80] ;  /* 0x0000800001167983 */ /* 0x001ee80000100800 */
[----:B------:R-:W3:Y:S04]  /*2e900*/  LDL R23, [R1+0x84] ;  /* 0x0000840001177983 */ /* 0x000ee80000100800 */
[----:B--2---:R0:W-:Y:S04]  /*2e910*/  STL.64 [R1+0x22f0], R20 ;  /* 0x0022f01401007387 */ /* 0x0041e80000100a00 */
[----:B0-----:R-:W2:Y:S04]  /*2e920*/  LDL R20, [R1+0x88] ;  /* 0x0000880001147983 */ /* 0x001ea80000100800 */
[----:B------:R-:W2:Y:S04]  /*2e930*/  LDL R21, [R1+0x8c] ;  /* 0x00008c0001157983 */ /* 0x000ea80000100800 */
[----:B---3--:R0:W-:Y:S04]  /*2e940*/  STL.64 [R1+0x2308], R22 ;  /* 0x0023081601007387 */ /* 0x0081e80000100a00 */
[----:B0-----:R-:W3:Y:S04]  /*2e950*/  LDL R22, [R1+0x90] ;  /* 0x0000900001167983 */ /* 0x001ee80000100800 */
[----:B------:R-:W3:Y:S04]  /*2e960*/  LDL R23, [R1+0x94] ;  /* 0x0000940001177983 */ /* 0x000ee80000100800 */
[----:B--2---:R0:W-:Y:S04]  /*2e970*/  STL.64 [R1+0x2320], R20 ;  /* 0x0023201401007387 */ /* 0x0041e80000100a00 */
[----:B0-----:R-:W2:Y:S04]  /*2e980*/  LDL R20, [R1+0x98] ;  /* 0x0000980001147983 */ /* 0x001ea80000100800 */
[----:B------:R-:W2:Y:S04]  /*2e990*/  LDL R21, [R1+0x9c] ;  /* 0x00009c0001157983 */ /* 0x000ea80000100800 */
[----:B---3--:R-:W-:Y:S04]  /*2e9a0*/  STL.64 [R1+0x2338], R22 ;  /* 0x0023381601007387 */ /* 0x008fe80000100a00 */
[----:B------:R-:W3:Y:S04]  /*2e9b0*/  LDL.LU.64 R24, [R1+0x720] ;  /* 0x0007200001187983 */ /* 0x000ee80000300a00 */
[----:B------:R-:W4:Y:S04]  /*2e9c0*/  LDL.LU.64 R26, [R1+0x728] ;  /* 0x00072800011a7983 */ /* 0x000f280000300a00 */
[----:B----4-:R-:W-:Y:S04]  /*2e9d0*/  STL.64 [R1+0x22a0], R26 ;  /* 0x0022a01a01007387 */ /* 0x010fe80000100a00 */
[----:B---3--:R0:W-:Y:S04]  /*2e9e0*/  STL.64 [R1+0x2298], R24 ;  /* 0x0022981801007387 */ /* 0x0081e80000100a00 */
[----:B0-----:R-:W3:Y:S04]  /*2e9f0*/  LDL.LU.64 R24, [R1+0x730] ;  /* 0x0007300001187983 */ /* 0x001ee80000300a00 */
        /* <DEDUP_REMOVED lines=24> */
[----:B------:R-:W4:Y:S01]  /*2eb80*/  LDL.LU.64 R26, [R1+0x798] ;  /* 0x00079800011a7983 */ /* 0x000f220000300a00 */
[----:B------:R-:W-:-:S02]  /*2eb90*/  IMAD.MOV.U32 R15, RZ, RZ, R7 ;  /* 0x000000ffff0f7224 */ /* 0x000fc400078e0007 */
[----:B------:R-:W-:Y:S02]  /*2eba0*/  IMAD.MOV.U32 R14, RZ, RZ, R6 ;  /* 0x000000ffff0e7224 */ /* 0x000fe400078e0006 */
[----:B------:R-:W-:Y:S02]  /*2ebb0*/  IMAD.MOV.U32 R13, RZ, RZ, R5 ;  /* 0x000000ffff0d7224 */ /* 0x000fe400078e0005 */
[----:B------:R-:W-:Y:S01]  /*2ebc0*/  IMAD.MOV.U32 R12, RZ, RZ, R4 ;  /* 0x000000ffff0c7224 */ /* 0x000fe200078e0004 */
[----:B----4-:R-:W-:Y:S04]  /*2ebd0*/  STL.64 [R1+0x2348], R26 ;  /* 0x0023481a01007387 */ /* 0x010fe80000100a00 */
[----:B---3--:R0:W-:Y:S04]  /*2ebe0*/  STL.64 [R1+0x2340], R24 ;  /* 0x0023401801007387 */ /* 0x0081e80000100a00 */
[----:B0-----:R-:W2:Y:S04]  /*2ebf0*/  LDL.LU.64 R24, [R1+0x7a0] ;  /* 0x0007a00001187983 */ /* 0x001ea80000300a00 */
[----:B------:R-:W2:Y:S01]  /*2ec00*/  LDL.LU.64 R26, [R1+0x7a8] ;  /* 0x0007a800011a7983 */ /* 0x000ea20000300a00 */
[----:B------:R-:W-:-:S02]  /*2ec10*/  F2FP.F16.E4M3.UNPACK_B R12, R12 ;  /* 0x0000000cff0c723e */ /* 0x000fc400020006ff */
[----:B------:R-:W-:Y:S02]  /*2ec20*/  F2FP.F16.E4M3.UNPACK_B R13, R13 ;  /* 0x0000000dff0d723e */ /* 0x000fe400020006ff */
[----:B------:R-:W-:Y:S02]  /*2ec30*/  F2FP.F16.E4M3.UNPACK_B R14, R14 ;  /* 0x0000000eff0e723e */ /* 0x000fe400020006ff */
[----:B------:R-:W-:Y:S01]  /*2ec40*/  F2FP.F16.E4M3.UNPACK_B R15, R15 ;  /* 0x0000000fff0f723e */ /* 0x000fe200020006ff */
[----:B------:R-:W3:Y:S04]  /*2ec50*/  LDL.LU.64 R8, [R1+0x700] ;  /* 0x0007000001087983 */ /* 0x000ee80000300a00 */
[----:B------:R-:W3:Y:S04]  /*2ec60*/  LDL.LU.64 R10, [R1+0x708] ;  /* 0x00070800010a7983 */ /* 0x000ee80000300a00 */
[----:B------:R-:W4:Y:S04]  /*2ec70*/  LDL.LU.64 R4, [R1+0x6f0] ;  /* 0x0006f00001047983 */ /* 0x000f280000300a00 */
[----:B------:R-:W4:Y:S04]  /*2ec80*/  LDL.LU.64 R6, [R1+0x6f8] ;  /* 0x0006f80001067983 */ /* 0x000f280000300a00 */
[----:B------:R-:W-:Y:S04]  /*2ec90*/  STL.64 [R1+0x2188], R18 ;  /* 0x0021881201007387 */ /* 0x000fe80000100a00 */
[----:B------:R0:W-:Y:S04]  /*2eca0*/  STL.64 [R1+0x2180], R16 ;  /* 0x0021801001007387 */ /* 0x0001e80000100a00 */
[----:B0-----:R-:W3:Y:S04]  /*2ecb0*/  LDL.LU.64 R16, [R1+0x710] ;  /* 0x0007100001107983 */ /* 0x001ee80000300a00 */
[----:B------:R-:W3:Y:S01]  /*2ecc0*/  LDL.LU.64 R18, [R1+0x718] ;  /* 0x0007180001127983 */ /* 0x000ee20000300a00 */
[----:B--2---:R-:W-:Y:S03]  /*2ecd0*/  HMMA.16816.F32 R20, R12, R20, R24 ;  /* 0x000000140c14723c */ /* 0x004fe60000001818 */
[----:B------:R-:W2:Y:S04]  /*2ece0*/  LDL.LU.64 R26, [R1+0x2348] ;  /* 0x00234800011a7983 */ /* 0x000ea80000300a00 */
[----:B------:R-:W2:-:S12]  /*2ecf0*/  LDL.LU.64 R24, [R1+0x2340] ;  /* 0x0023400001187983 */ /* 0x000e980000300a00 */
[----:B------:R-:W-:Y:S04]  /*2ed00*/  STL.64 [R1+0x7a0], R20 ;  /* 0x0007a01401007387 */ /* 0x000fe80000100a00 */
[----:B------:R0:W-:Y:S04]  /*2ed10*/  STL.64 [R1+0x7a8], R22 ;  /* 0x0007a81601007387 */ /* 0x0001e80000100a00 */
[----:B0-----:R-:W2:Y:S02]  /*2ed20*/  LDL.LU.64 R22, [R1+0x2338] ;  /* 0x0023380001167983 */ /* 0x001ea40000300a00 */
[----:B--2---:R-:W-:Y:S02]  /*2ed30*/  HMMA.16816.F32 R20, R12, R22, R24 ;  /* 0x000000160c14723c */ /* 0x004fe40000001818 */
[----:B------:R-:W2:Y:S04]  /*2ed40*/  LDL.LU.64 R26, [R1+0x2330] ;  /* 0x00233000011a7983 */ /* 0x000ea80000300a00 */
[----:B------:R-:W2:-:S13]  /*2ed50*/  LDL.LU.64 R24, [R1+0x2328] ;  /* 0x0023280001187983 */ /* 0x000e9a0000300a00 */
[----:B------:R0:W-:Y:S04]  /*2ed60*/  STL.64 [R1+0x790], R20 ;  /* 0x0007901401007387 */ /* 0x0001e80000100a00 */
[----:B------:R2:W-:Y:S04]  /*2ed70*/  STL.64 [R1+0x798], R22 ;  /* 0x0007981601007387 */ /* 0x0005e80000100a00 */
[----:B0-----:R-:W2:Y:S02]  /*2ed80*/  LDL.LU.64 R20, [R1+0x2320] ;  /* 0x0023200001147983 */ /* 0x001ea40000300a00 */
[----:B--2---:R-:W-:Y:S02]  /*2ed90*/  HMMA.16816.F32 R20, R12, R20, R24 ;  /* 0x000000140c14723c */ /* 0x004fe40000001818 */
[----:B------:R-:W2:Y:S04]  /*2eda0*/  LDL.LU.64 R26, [R1+0x2318] ;  /* 0x00231800011a7983 */ /* 0x000ea80000300a00 */
[----:B------:R-:W2:-:S13]  /*2edb0*/  LDL.LU.64 R24, [R1+0x2310] ;  /* 0x0023100001187983 */ /* 0x000e9a0000300a00 */
        /* <DEDUP_REMOVED lines=30> */
[----:B------:R-:W-:Y:S04]  /*2efa0*/  STL.64 [R1+0x730], R20 ;  /* 0x0007301401007387 */ /* 0x000fe80000100a00 */
[----:B------:R0:W-:Y:S04]  /*2efb0*/  STL.64 [R1+0x738], R22 ;  /* 0x0007381601007387 */ /* 0x0001e80000100a00 */
[----:B0-----:R-:W3:Y:S04]  /*2efc0*/  LDL.LU.64 R22, [R1+0x2290] ;  /* 0x0022900001167983 */ /* 0x001ee80000300a00 */
[----:B------:R-:W2:Y:S02]  /*2efd0*/  LDL.LU.64 R20, [R1+0x2288] ;  /* 0x0022880001147983 */ /* 0x000ea40000300a00 */
[----:B--2---:R-:W-:-:S15]  /*2efe0*/  HMMA.16816.F32 R24, R12, R20, R24 ;  /* 0x000000140c18723c */ /* 0x004fde0000001818 */
[----:B------:R-:W-:-:S04]  /*2eff0*/  NOP ;  /* 0x0000000000007918 */ /* 0x000fc80000000000 */
[----:B------:R-:W-:Y:S04]  /*2f000*/  STL.64 [R1+0x720], R24 ;  /* 0x0007201801007387 */ /* 0x000fe80000100a00 */
[----:B------:R0:W-:Y:S04]  /*2f010*/  STL.64 [R1+0x728], R26 ;  /* 0x0007281a01007387 */ /* 0x0001e80000100a00 */
[----:B0-----:R-:W4:Y:S04]  /*2f020*/  LDL.LU.64 R26, [R1+0x2280] ;  /* 0x00228000011a7983 */ /* 0x001f280000300a00 */
[----:B------:R-:W2:Y:S01]  /*2f030*/  LDL.LU.64 R24, [R1+0x2278] ;  /* 0x0022780001187983 */ /* 0x000ea20000300a00 */
[----:B---3--:R-:W-:-:S15]  /*2f040*/  HMMA.16816.F32 R16, R12, R22, R16 ;  /* 0x000000160c10723c */ /* 0x008fde0000001810 */
[----:B------:R-:W-:-:S04]  /*2f050*/  NOP ;  /* 0x0000000000007918 */ /* 0x000fc80000000000 */
[----:B------:R-:W-:Y:S04]  /*2f060*/  STL.64 [R1+0x710], R16 ;  /* 0x0007101001007387 */ /* 0x000fe80000100a00 */
[----:B------:R-:W-:Y:S01]  /*2f070*/  STL.64 [R1+0x718], R18 ;  /* 0x0007181201007387 */ /* 0x000fe20000100a00 */
[C---:B--2---:R-:W-:Y:S03]  /*2f080*/  HMMA.16816.F32 R8, R12.reuse, R24, R8 ;  /* 0x000000180c08723c */ /* 0x044fe60000001808 */
[----:B------:R-:W2:Y:S05]  /*2f090*/  LDL.LU.64 R24, [R1+0x660] ;  /* 0x0006600001187983 */ /* 0x000eaa0000300a00 */
[----:B----4-:R-:W-:Y:S11]  /*2f0a0*/  HMMA.16816.F32 R4, R12, R26, R4 ;  /* 0x0000001a0c04723c */ /* 0x010ff60000001804 */
[----:B------:R-:W-:Y:S04]  /*2f0b0*/  STL.64 [R1+0x700], R8 ;  /* 0x0007000801007387 */ /* 0x000fe80000100a00 */
[----:B------:R-:W-:Y:S04]  /*2f0c0*/  STL.64 [R1+0x708], R10 ;  /* 0x0007080a01007387 */ /* 0x000fe80000100a00 */
[----:B------:R-:W3:Y:S04]  /*2f0d0*/  LDL.LU.64 R26, [R1+0x668] ;  /* 0x00066800011a7983 */ /* 0x000ee80000300a00 */
[----:B------:R-:W-:Y:S04]  /*2f0e0*/  STL.64 [R1+0x6f0], R4 ;  /* 0x0006f00401007387 */ /* 0x000fe80000100a00 */
[----:B------:R-:W-:Y:S04]  /*2f0f0*/  STL.64 [R1+0x6f8], R6 ;  /* 0x0006f80601007387 */ /* 0x000fe80000100a00 */
[----:B---3--:R0:W-:Y:S02]  /*2f100*/  STL.64 [R1+0x21a8], R26 ;  /* 0x0021a81a01007387 */ /* 0x0081e40000100a00 */
[----:B0-----:R-:W-:-:S02]  /*2f110*/  IMAD.MOV.U32 R26, RZ, RZ, R0 ;  /* 0x000000ffff1a7224 */ /* 0x001fc400078e0000 */
[----:B------:R-:W3:Y:S04]  /*2f120*/  LDL.LU R0, [R1+0x2270] ;  /* 0x0022700001007983 */ /* 0x000ee80000300800 */
[----:B------:R-:W4:Y:S04]  /*2f130*/  LDL R27, [R1+0x4] ;  /* 0x00000400011b7983 */ /* 0x000f280000100800 */
[----:B--2---:R0:W-:Y:S04]  /*2f140*/  STL.64 [R1+0x21a0], R24 ;  /* 0x0021a01801007387 */ /* 0x0041e80000100a00 */
[----:B0-----:R-:W2:Y:S04]  /*2f150*/  LDL R24, [R1+0x8] ;  /* 0x0000080001187983 */ /* 0x001ea80000100800 */
[----:B------:R-:W2:Y:S04]  /*2f160*/  LDL R25, [R1+0xc] ;  /* 0x00000c0001197983 */ /* 0x000ea80000100800 */
[----:B----4-:R0:W-:Y:S04]  /*2f170*/  STL.64 [R1+0x21c0], R26 ;  /* 0x0021c01a01007387 */ /* 0x0101e80000100a00 */
[----:B0-----:R-:W4:Y:S01]  /*2f180*/  LDL R26, [R1+0x10] ;  /* 0x00001000011a7983 */ /* 0x001f220000100800 */
[----:B---3--:R-:W-:-:S03]  /*2f190*/  IMAD.MOV.U32 R27, RZ, RZ, R0 ;  /* 0x000000ffff1b7224 */ /* 0x008fc600078e0000 */
[----:B------:R-:W3:Y:S04]  /*2f1a0*/  LDL.LU R0, [R1+0x226c] ;  /* 0x00226c0001007983 */ /* 0x000ee80000300800 */
[----:B--2---:R0:W-:Y:S04]  /*2f1b0*/  STL.64 [R1+0x21d8], R24 ;  /* 0x0021d81801007387 */ /* 0x0041e80000100a00 */
[----:B0-----:R-:W2:Y:S04]  /*2f1c0*/  LDL R24, [R1+0x18] ;  /* 0x0000180001187983 */ /* 0x001ea80000100800 */
[----:B------:R-:W2:Y:S04]  /*2f1d0*/  LDL R25, [R1+0x1c] ;  /* 0x00001c0001197983 */ /* 0x000ea80000100800 */
[----:B----4-:R0:W-:Y:S04]  /*2f1e0*/  STL.64 [R1+0x21f0], R26 ;  /* 0x0021f01a01007387 */ /* 0x0101e80000100a00 */
[----:B0-----:R-:W4:Y:S04]  /*2f1f0*/  LDL R26, [R1+0x20] ;  /* 0x00002000011a7983 */ /* 0x001f280000100800 */
[----:B------:R-:W4:Y:S04]  /*2f200*/  LDL R27, [R1+0x24] ;  /* 0x00002400011b7983 */ /* 0x000f280000100800 */
[----:B--2---:R3:W-:Y:S02]  /*2f210*/  STL.64 [R1+0x2208], R24 ;  /* 0x0022081801007387 */ /* 0x0047e40000100a00 */
[----:B---3--:R-:W-:-:S02]  /*2f220*/  IMAD.MOV.U32 R24, RZ, RZ, R0 ;  /* 0x000000ffff187224 */ /* 0x008fc400078e0000 */
[----:B------:R-:W2:Y:S04]  /*2f230*/  LDL.LU R0, [R1+0x2268] ;  /* 0x0022680001007983 */ /* 0x000ea80000300800 */
[----:B------:R-:W3:Y:S04]  /*2f240*/  LDL R25, [R1+0x2c] ;  /* 0x00002c0001197983 */ /* 0x000ee80000100800 */
[----:B----4-:R0:W-:Y:S04]  /*2f250*/  STL.64 [R1+0x2220], R26 ;  /* 0x0022201a01007387 */ /* 0x0101e80000100a00 */
[----:B0-----:R-:W4:Y:S04]  /*2f260*/  LDL R26, [R1+0x30] ;  /* 0x00003000011a7983 */ /* 0x001f280000100800 */
[----:B------:R-:W4:Y:S04]  /*2f270*/  LDL R27, [R1+0x34] ;  /* 0x00003400011b7983 */ /* 0x000f280000100800 */
[----:B---3--:R0:W-:Y:S04]  /*2f280*/  STL.64 [R1+0x2238], R24 ;  /* 0x0022381801007387 */ /* 0x0081e80000100a00 */
[----:B0-----:R-:W3:Y:S04]  /*2f290*/  LDL R24, [R1+0x38] ;  /* 0x0000380001187983 */ /* 0x001ee80000100800 */
        /* <DEDUP_REMOVED lines=31> */
[----:B------:R-:W-:-:S03]  /*2f490*/  IMAD.MOV.U32 R25, RZ, RZ, R0 ;  /* 0x000000ffff197224 */ /* 0x000fc600078e0000 */
[----:B----4-:R-:W-:Y:S04]  /*2f4a0*/  STL.64 [R1+0x2260], R18 ;  /* 0x0022601201007387 */ /* 0x010fe80000100a00 */
[----:B--2---:R0:W-:Y:S04]  /*2f4b0*/  STL.64 [R1+0x2258], R16 ;  /* 0x0022581001007387 */ /* 0x0041e80000100a00 */
[----:B0-----:R-:W3:Y:S04]  /*2f4c0*/  LDL.LU.64 R16, [R1+0x6e0] ;  /* 0x0006e00001107983 */ /* 0x001ee80000300a00 */
[----:B------:R-:W3:Y:S04]  /*2f4d0*/  LDL.LU.64 R18, [R1+0x6e8] ;  /* 0x0006e80001127983 */ /* 0x000ee80000300a00 */
[----:B------:R-:W2:Y:S04]  /*2f4e0*/  LDL.LU.64 R20, [R1+0x640] ;  /* 0x0006400001147983 */ /* 0x000ea80000300a00 */
[----:B------:R-:W2:Y:S04]  /*2f4f0*/  LDL.LU.64 R22, [R1+0x648] ;  /* 0x0006480001167983 */ /* 0x000ea80000300a00 */
[----:B------:R-:W4:Y:S04]  /*2f500*/  LDL.LU.64 R8, [R1+0x630] ;  /* 0x0006300001087983 */ /* 0x000f280000300a00 */
[----:B------:R-:W4:Y:S04]  /*2f510*/  LDL.LU.64 R10, [R1+0x638] ;  /* 0x00063800010a7983 */ /* 0x000f280000300a00 */
[----:B------:R-:W2:Y:S04]  /*2f520*/  LDL.LU.64 R4, [R1+0x620] ;  /* 0x0006200001047983 */ /* 0x000ea80000300a00 */
[----:B------:R-:W2:Y:S01]  /*2f530*/  LDL.LU.64 R6, [R1+0x628] ;  /* 0x0006280001067983 */ /* 0x000ea20000300a00 */
[----:B---3--:R-:W-:Y:S03]  /*2f540*/  HMMA.16816.F32 R24, R12, R24, R16 ;  /* 0x000000180c18723c */ /* 0x008fe60000001810 */
[----:B------:R-:W3:Y:S04]  /*2f550*/  LDL.LU.64 R18, [R1+0x2260] ;  /* 0x0022600001127983 */ /* 0x000ee80000300a00 */
[----:B------:R-:W3:-:S12]  /*2f560*/  LDL.LU.64 R16, [R1+0x2258] ;  /* 0x0022580001107983 */ /* 0x000ed80000300a00 */
[----:B------:R-:W-:Y:S04]  /*2f570*/  STL.64 [R1+0x6e0], R24 ;  /* 0x0006e01801007387 */ /* 0x000fe80000100a00 */
[----:B------:R0:W-:Y:S04]  /*2f580*/  STL.64 [R1+0x6e8], R26 ;  /* 0x0006e81a01007387 */ /* 0x0001e80000100a00 */
[----:B0-----:R-:W3:Y:S02]  /*2f590*/  LDL.LU.64 R26, [R1+0x2250] ;  /* 0x00225000011a7983 */ /* 0x001ee40000300a00 */
[----:B---3--:R-:W-:Y:S02]  /*2f5a0*/  HMMA.16816.F32 R24, R12, R26, R16 ;  /* 0x0000001a0c18723c */ /* 0x008fe40000001810 */
[----:B------:R-:W3:Y:S04]  /*2f5b0*/  LDL.LU.64 R18, [R1+0x2248] ;  /* 0x0022480001127983 */ /* 0x000ee80000300a00 */
[----:B------:R-:W3:-:S13]  /*2f5c0*/  LDL.LU.64 R16, [R1+0x2240] ;  /* 0x0022400001107983 */ /* 0x000eda0000300a00 */
[----:B------:R0:W-:Y:S04]  /*2f5d0*/  STL.64 [R1+0x6d0], R24 ;  /* 0x0006d01801007387 */ /* 0x0001e80000100a00 */
[----:B------:R3:W-:Y:S04]  /*2f5e0*/  STL.64 [R1+0x6d8], R26 ;  /* 0x0006d81a01007387 */ /* 0x0007e80000100a00 */
[----:B0-----:R-:W3:Y:S02]  /*2f5f0*/  LDL.LU.64 R24, [R1+0x2238] ;  /* 0x0022380001187983 */ /* 0x001ee40000300a00 */
[----:B---3--:R-:W-:Y:S02]  /*2f600*/  HMMA.16816.F32 R24, R12, R24, R16 ;  /* 0x000000180c18723c */ /* 0x008fe40000001810 */
[----:B------:R-:W3:Y:S04]  /*2f610*/  LDL.LU.64 R18, [R1+0x2230] ;  /* 0x0022300001127983 */ /* 0x000ee80000300a00 */
[----:B------:R-:W3:-:S13]  /*2f620*/  LDL.LU.64 R16, [R1+0x2228] ;  /* 0x0022280001107983 */ /* 0x000eda0000300a00 */
        /* <DEDUP_REMOVED lines=30> */
[----:B------:R-:W-:Y:S04]  /*2f810*/  STL.64 [R1+0x670], R24 ;  /* 0x0006701801007387 */ /* 0x000fe80000100a00 */
[----:B------:R0:W-:Y:S04]  /*2f820*/  STL.64 [R1+0x678], R26 ;  /* 0x0006781a01007387 */ /* 0x0001e80000100a00 */
[----:B0-----:R-:W2:Y:S04]  /*2f830*/  LDL.LU.64 R26, [R1+0x21a8] ;  /* 0x0021a800011a7983 */ /* 0x001ea80000300a00 */
[----:B------:R-:W2:Y:S02]  /*2f840*/  LDL.LU.64 R24, [R1+0x21a0] ;  /* 0x0021a00001187983 */ /* 0x000ea40000300a00 */
[----:B--2---:R-:W-:-:S15]  /*2f850*/  HMMA.16816.F32 R24, R12, R28, R24 ;  /* 0x0000001c0c18723c */ /* 0x004fde0000001818 */
[----:B------:R-:W-:-:S04]  /*2f860*/  NOP ;  /* 0x0000000000007918 */ /* 0x000fc80000000000 */
[----:B------:R-:W-:Y:S04]  /*2f870*/  STL.64 [R1+0x660], R24 ;  /* 0x0006601801007387 */ /* 0x000fe80000100a00 */
[----:B------:R0:W-:Y:S04]  /*2f880*/  STL.64 [R1+0x668], R26 ;  /* 0x0006681a01007387 */ /* 0x0001e80000100a00 */
[----:B0-----:R-:W3:Y:S04]  /*2f890*/  LDL.LU.64 R26, [R1+0x2198] ;  /* 0x00219800011a7983 */ /* 0x001ee80000300a00 */
[----:B------:R-:W2:Y:S04]  /*2f8a0*/  LDL.LU.64 R24, [R1+0x2190] ;  /* 0x0021900001187983 */ /* 0x000ea80000300a00 */
[----:B------:R0:W-:Y:S04]  /*2f8b0*/  STL [R1+0x2108], R29 ;  /* 0x0021081d01007387 */ /* 0x0001e80000100800 */
[----:B0-----:R-:W4:Y:S01]  /*2f8c0*/  LDL.LU R29, [R1+0x1508] ;  /* 0x00150800011d7983 */ /* 0x001f220000300800 */
[C---:B---3--:R-:W-:Y:S08]  /*2f8d0*/  HMMA.16816.F32 R16, R12.reuse, R26, R16 ;  /* 0x0000001a0c10723c */ /* 0x048ff00000001810 */
[C---:B--2---:R-:W-:Y:S11]  /*2f8e0*/  HMMA.16816.F32 R20, R12.reuse, R24, R20 ;  /* 0x000000180c14723c */ /* 0x044ff60000001814 */
[----:B------:R-:W-:Y:S04]  /*2f8f0*/  STL.64 [R1+0x650], R16 ;  /* 0x0006501001007387 */ /* 0x000fe80000100a00 */
[----:B------:R0:W-:Y:S04]  /*2f900*/  STL.64 [R1+0x658], R18 ;  /* 0x0006581201007387 */ /* 0x0001e80000100a00 */
[----:B0-----:R-:W2:Y:S04]  /*2f910*/  LDL.LU.64 R18, [R1+0x2188] ;  /* 0x0021880001127983 */ /* 0x001ea80000300a00 */
[----:B------:R-:W3:Y:S04]  /*2f920*/  LDL.LU.64 R16, [R1+0x2180] ;  /* 0x0021800001107983 */ /* 0x000ee80000300a00 */
[----:B------:R-:W-:Y:S04]  /*2f930*/  STL.64 [R1+0x640], R20 ;  /* 0x0006401401007387 */ /* 0x000fe80000100a00 */
[----:B------:R0:W-:Y:S04]  /*2f940*/  STL.64 [R1+0x648], R22 ;  /* 0x0006481601007387 */ /* 0x0001e80000100a00 */
[----:B0-----:R-:W4:Y:S04]  /*2f950*/  LDL.LU.64 R22, [R1+0x2178] ;  /* 0x0021780001167983 */ /* 0x001f280000300a00 */
[----:B------:R-:W2:Y:S04]  /*2f960*/  LDL.LU.64 R20, [R1+0x2170] ;  /* 0x0021700001147983 */ /* 0x000ea80000300a00 */
[----:B------:R-:W-:Y:S04]  /*2f970*/  STL.64 [R1+0x1fe0], R26 ;  /* 0x001fe01a01007387 */ /* 0x000fe80000100a00 */
[----:B------:R4:W-:Y:S02]  /*2f980*/  STL.64 [R1+0x1fd8], R24 ;  /* 0x001fd81801007387 */ /* 0x0009e40000100a00 */
[C---:B----4-:R-:W-:Y:S08]  /*2f990*/  HMMA.16816.F32 R24, R12.reuse, R22, R8 ;  /* 0x000000160c18723c */ /* 0x050ff00000001808 */
[C---:B--2---:R-:W-:Y:S01]  /*2f9a0*/  HMMA.16816.F32 R8, R12.reuse, R20, R4 ;  /* 0x000000140c08723c */ /* 0x044fe20000001804 */
[----:B------:R-:W2:Y:S10]  /*2f9b0*/  LDL.LU.64 R4, [R1+0x600] ;  /* 0x0006000001047983 */ /* 0x000eb40000300a00 */
[----:B------:R-:W-:Y:S04]  /*2f9c0*/  STL.64 [R1+0x630], R24 ;  /* 0x0006301801007387 */ /* 0x000fe80000100a00 */
[----:B------:R-:W-:Y:S04]  /*2f9d0*/  STL.64 [R1+0x638], R26 ;  /* 0x0006381a01007387 */ /* 0x000fe80000100a00 */
[----:B------:R-:W4:Y:S04]  /*2f9e0*/  LDL.LU.64 R6, [R1+0x608] ;  /* 0x0006080001067983 */ /* 0x000f280000300a00 */
[----:B------:R-:W-:Y:S04]  /*2f9f0*/  STL.64 [R1+0x620], R8 ;  /* 0x0006200801007387 */ /* 0x000fe80000100a00 */
[----:B------:R-:W-:Y:S04]  /*2fa00*/  STL.64 [R1+0x628], R10 ;  /* 0x0006280a01007387 */ /* 0x000fe80000100a00 */
[----:B----4-:R-:W-:Y:S04]  /*2fa10*/  STL.64 [R1+0x2168], R6 ;  /* 0x0021680601007387 */ /* 0x010fe80000100a00 */
[----:B--2---:R0:W-:Y:S04]  /*2fa20*/  STL.64 [R1+0x2160], R4 ;  /* 0x0021600401007387 */ /* 0x0041e80000100a00 */
[----:B0-----:R-:W2:Y:S04]  /*2fa30*/  LDL.LU.64 R4, [R1+0x610] ;  /* 0x0006100001047983 */ /* 0x001ea80000300a00 */
[----:B------:R-:W2:Y:S04]  /*2fa40*/  LDL.LU.64 R6, [R1+0x618] ;  /* 0x0006180001067983 */ /* 0x000ea80000300a00 */
[----:B------:R-:W4:Y:S04]  /*2fa50*/  LDL.LU.64 R8, [R1+0x5e0] ;  /* 0x0005e00001087983 */ /* 0x000f280000300a00 */
[----:B------:R-:W2:Y:S04]  /*2fa60*/  LDL.LU.64 R10, [R1+0x5e8] ;  /* 0x0005e800010a7983 */ /* 0x000ea80000300a00 */
[----:B--2---:R-:W-:Y:S04]  /*2fa70*/  STL.64 [R1+0x2148], R10 ;  /* 0x0021480a01007387 */ /* 0x004fe80000100a00 */
[----:B----4-:R0:W-:Y:S04]  /*2fa80*/  STL.64 [R1+0x2140], R8 ;  /* 0x0021400801007387 */ /* 0x0101e80000100a00 */
[----:B0-----:R-:W2:Y:S04]  /*2fa90*/  LDL.LU.64 R8, [R1+0x5f0] ;  /* 0x0005f00001087983 */ /* 0x001ea80000300a00 */
[----:B------:R-:W2:Y:S04]  /*2faa0*/  LDL.LU.64 R10, [R1+0x5f8] ;  /* 0x0005f800010a7983 */ /* 0x000ea80000300a00 */
[----:B------:R-:W4:Y:S04]  /*2fab0*/  LDL.LU.64 R24, [R1+0x580] ;  /* 0x0005800001187983 */ /* 0x000f280000300a00 */
[----:B------:R-:W2:Y:S01]  /*2fac0*/  LDL.LU.64 R26, [R1+0x588] ;  /* 0x00058800011a7983 */ /* 0x000ea20000300a00 */
[C---:B------:R-:W-:Y:S03]  /*2fad0*/  HMMA.16816.F32 R4, R12.reuse, R18, R4 ;  /* 0x000000120c04723c */ /* 0x040fe60000001804 */
[----:B--2---:R-:W-:Y:S04]  /*2fae0*/  STL.64 [R1+0x2118], R26 ;  /* 0x0021181a01007387 */ /* 0x004fe80000100a00 */
[----:B----4-:R0:W-:Y:S04]  /*2faf0*/  STL.64 [R1+0x2110], R24 ;  /* 0x0021101801007387 */ /* 0x0101e80000100a00 */
[----:B0-----:R-:W2:Y:S04]  /*2fb00*/  LDL.LU.64 R24, [R1+0x5c0] ;  /* 0x0005c00001187983 */ /* 0x001ea80000300a00 */
[----:B------:R-:W4:Y:S04]  /*2fb10*/  LDL.LU.64 R26, [R1+0x5c8] ;  /* 0x0005c800011a7983 */ /* 0x000f280000300a00 */
[----:B----4-:R-:W-:Y:S04]  /*2fb20*/  STL.64 [R1+0x2128], R26 ;  /* 0x0021281a01007387 */ /* 0x010fe80000100a00 */
[----:B--2---:R0:W-:Y:S04]  /*2fb30*/  STL.64 [R1+0x2120], R24 ;  /* 0x0021201801007387 */ /* 0x0041e80000100a00 */
[----:B0-----:R-:W2:Y:S04]  /*2fb40*/  LDL.LU.64 R24, [R1+0x5d0] ;  /* 0x0005d00001187983 */ /* 0x001ea80000300a00 */
[----:B------:R-:W2:Y:S04]  /*2fb50*/  LDL.LU.64 R26, [R1+0x5d8] ;  /* 0x0005d800011a7983 */ /* 0x000ea80000300a00 */
[----:B------:R0:W-:Y:S04]  /*2fb60*/  STL.64 [R1+0x1fc8], R22 ;  /* 0x001fc81601007387 */ /* 0x0001e80000100a00 */
[----:B0-----:R-:W4:Y:S04]  /*2fb70*/  LDL.LU R22, [R1+0x1524] ;  /* 0x0015240001167983 */ /* 0x001f280000300800 */
[----:B------:R-:W4:Y:S04]  /*2fb80*/  LDL.LU R23, [R1+0x1520] ;  /* 0x0015200001177983 */ /* 0x000f280000300800 */
[----:B------:R0:W-:Y:S04]  /*2fb90*/  STL.64 [R1+0x1fc0], R20 ;  /* 0x001fc01401007387 */ /* 0x0001e80000100a00 */
[----:B0-----:R-:W2:Y:S04]  /*2fba0*/  LDL.LU R20, [R1+0x151c] ;  /* 0x00151c0001147983 */ /* 0x001ea80000300800 */
[----:B------:R-:W2:Y:S04]  /*2fbb0*/  LDL.LU R21, [R1+0x1518] ;  /* 0x0015180001157983 */ /* 0x000ea80000300800 */
        /* <DEDUP_REMOVED lines=21> */
[----:B------:R-:W2:Y:S04]  /*2fd10*/  LDL.LU.64 R8, [R1+0x2130] ;  /* 0x0021300001087983 */ /* 0x000ea80000300a00 */
[----:B------:R0:W-:Y:S04]  /*2fd20*/  STL.64 [R1+0x1fa8], R6 ;  /* 0x001fa80601007387 */ /* 0x0001e80000100a00 */
[----:B0-----:R-:W3:Y:S04]  /*2fd30*/  LDL.LU R6, [R1+0x1514] ;  /* 0x0015140001067983 */ /* 0x001ee80000300800 */
[----:B------:R-:W3:Y:S04]  /*2fd40*/  LDL.LU R7, [R1+0x1510] ;  /* 0x0015100001077983 */ /* 0x000ee80000300800 */
[----:B------:R0:W-:Y:S04]  /*2fd50*/  STL.64 [R1+0x1fa0], R4 ;  /* 0x001fa00401007387 */ /* 0x0001e80000100a00 */
[----:B0-----:R-:W3:Y:S01]  /*2fd60*/  LDL.LU R5, [R1+0x150c] ;  /* 0x00150c0001057983 */ /* 0x001ee20000300800 */
[----:B--2---:R-:W-:-:S15]  /*2fd70*/  HMMA.16816.F32 R24, R12, R8, R24 ;  /* 0x000000080c18723c */ /* 0x004fde0000001818 */
[----:B------:R-:W-:-:S04]  /*2fd80*/  NOP ;  /* 0x0000000000007918 */ /* 0x000fc80000000000 */
[----:B------:R-:W-:Y:S04]  /*2fd90*/  STL.64 [R1+0x5d0], R24 ;  /* 0x0005d01801007387 */ /* 0x000fe80000100a00 */
[----:B------:R0:W-:Y:S01]  /*2fda0*/  STL [R1+0x5d8], R26 ;  /* 0x0005d81a01007387 */ /* 0x0001e20000100800 */
[----:B------:R-:W-:-:S03]  /*2fdb0*/  IMAD.MOV.U32 R0, RZ, RZ, R27 ;  /* 0x000000ffff007224 */ /* 0x000fc600078e001b */
[----:B0-----:R-:W2:Y:S04]  /*2fdc0*/  LDL.LU.64 R26, [R1+0x2128] ;  /* 0x00212800011a7983 */ /* 0x001ea80000300a00 */
[----:B------:R-:W2:Y:S04]  /*2fdd0*/  LDL.LU.64 R24, [R1+0x2120] ;  /* 0x0021200001187983 */ /* 0x000ea80000300a00 */
[----:B------:R-:W-:Y:S01]  /*2fde0*/  STL [R1+0x196c], R0 ;  /* 0x00196c0001007387 */ /* 0x000fe20000100800 */
[----:B--2---:R-:W-:-:S15]  /*2fdf0*/  HMMA.16816.F32 R24, R12, R10, R24 ;  /* 0x0000000a0c18723c */ /* 0x004fde0000001818 */
[----:B------:R-:W-:-:S04]  /*2fe00*/  NOP ;  /* 0x0000000000007918 */ /* 0x000fc80000000000 */
[----:B------:R-:W-:Y:S04]  /*2fe10*/  STL.64 [R1+0x5c0], R24 ;  /* 0x0005c01801007387 */ /* 0x000fe80000100a00 */
[----:B------:R0:W-:Y:S04]  /*2fe20*/  STL.64 [R1+0x5c8], R26 ;  /* 0x0005c81a01007387 */ /* 0x0001e80000100a00 */
[----:B0-----:R-:W2:Y:S04]  /*2fe30*/  LDL.LU.64 R26, [R1+0x2118] ;  /* 0x00211800011a7983 */ /* 0x001ea80000300a00 */
[----:B------:R-:W2:Y:S04]  /*2fe40*/  LDL.LU.64 R24, [R1+0x2110] ;  /* 0x0021100001187983 */ /* 0x000ea80000300a00 */
[----:B------:R-:W-:Y:S04]  /*2fe50*/  STL.64 [R1+0x1f88], R10 ;  /* 0x001f880a01007387 */ /* 0x000fe80000100a00 */
[----:B------:R0:W-:Y:S01]  /*2fe60*/  STL.64 [R1+0x1f80], R8 ;  /* 0x001f800801007387 */ /* 0x0001e20000100a00 */
[----:B---3--:R-:W-:-:S02]  /*2fe70*/  IMAD R29, R29, 0x100, R5 ;  /* 0x000001001d1d7824 */ /* 0x008fc400078e0205 */
[----:B0-----:R-:W-:Y:S02]  /*2fe80*/  IMAD R9, R7, 0x100, R6 ;  /* 0x0000010007097824 */ /* 0x001fe400078e0206 */
[----:B----4-:R-:W-:Y:S01]  /*2fe90*/  IMAD R10, R23, 0x100, R22 ;  /* 0x00000100170a7824 */ /* 0x010fe200078e0216 */
[----:B--2---:R-:W-:-:S15]  /*2fea0*/  HMMA.16816.F32 R4, R12, R16, R24 ;  /* 0x000000100c04723c */ /* 0x004fde0000001818 */
[----:B------:R-:W-:-:S04]  /*2feb0*/  NOP ;  /* 0x0000000000007918 */ /* 0x000fc80000000000 */
[----:B------:R0:W-:Y:S04]  /*2fec0*/  STL.64 [R1+0x580], R4 ;  /* 0x0005800401007387 */ /* 0x0001e80000100a00 */
[----:B------:R1:W-:Y:S04]  /*2fed0*/  STL [R1+0x588], R6 ;  /* 0x0005880601007387 */ /* 0x0003e80000100800 */
[----:B------:R-:W2:Y:S04]  /*2fee0*/  LDL.LU R26, [R1+0x48] ;  /* 0x00004800011a7983 */ /* 0x000ea80000300800 */
[----:B------:R-:W2:Y:S04]  /*2fef0*/  LDL.LU R27, [R1+0x4c] ;  /* 0x00004c00011b7983 */ /* 0x000ea80000300800 */
[----:B------:R-:W3:Y:S04]  /*2ff00*/  LDL.LU R22, [R1+0x58] ;  /* 0x0000580001167983 */ /* 0x000ee80000300800 */
[----:B------:R-:W3:Y:S01]  /*2ff10*/  LDL.LU R23, [R1+0x5c] ;  /* 0x00005c0001177983 */ /* 0x000ee20000300800 */
[----:B------:R-:W-:-:S03]  /*2ff20*/  IMAD.MOV.U32 R0, RZ, RZ, R7 ;  /* 0x000000ffff007224 */ /* 0x000fc600078e0007 */
[----:B0-----:R-:W4:Y:S04]  /*2ff30*/  LDL.LU R4, [R1+0x88] ;  /* 0x0000880001047983 */ /* 0x001f280000300800 */
[----:B------:R-:W4:Y:S04]  /*2ff40*/  LDL.LU R5, [R1+0x8c] ;  /* 0x00008c0001057983 */ /* 0x000f280000300800 */
[----:B-1----:R-:W2:Y:S04]  /*2ff50*/  LDL.LU R6, [R1+0x90] ;  /* 0x0000900001067983 */ /* 0x002ea80000300800 */
[----:B------:R-:W4:Y:S04]  /*2ff60*/  LDL.LU R7, [R1+0x94] ;  /* 0x0000940001077983 */ /* 0x000f280000300800 */
[----:B---3--:R0:W-:Y:S04]  /*2ff70*/  STL.64 [R1+0x20a0], R22 ;  /* 0x0020a01601007387 */ /* 0x0081e80000100a00 */
[----:B------:R-:W3:Y:S04]  /*2ff80*/  LDL.LU R24, [R1+0x50] ;  /* 0x0000500001187983 */ /* 0x000ee80000300800 */
[----:B------:R-:W3:Y:S04]  /*2ff90*/  LDL.LU R25, [R1+0x54] ;  /* 0x0000540001197983 */ /* 0x000ee80000300800 */
[----:B--2---:R-:W-:Y:S01]  /*2ffa0*/  STL.64 [R1+0x20b0], R26 ;  /* 0x0020b01a01007387 */ /* 0x004fe20000100a00 */
[----:B------:R-:W-:-:S03]  /*2ffb0*/  IMAD R8, R21, 0x100, R20 ;  /* 0x0000010015087824 */ /* 0x000fc600078e0214 */
[----:B---3--:R-:W-:Y:S04]  /*2ffc0*/  STL.64 [R1+0x20a8], R24 ;  /* 0x0020a81801007387 */ /* 0x008fe80000100a00 */
[----:B------:R-:W2:Y:S04]  /*2ffd0*/  LDL.LU R20, [R1+0x60] ;  /* 0x0000600001147983 */ /* 0x000ea80000300800 */
[----:B------:R-:W2:Y:S04]  /*2ffe0*/  LDL.LU R21, [R1+0x64] ;  /* 0x0000640001157983 */ /* 0x000ea80000300800 */
[----:B0-----:R-:W3:Y:S04]  /*2fff0*/  LDL.LU R22, [R1+0x68] ;  /* 0x0000680001167983 */ /* 0x001ee80000300800 */
[----:B------:R-:W3:Y:S04]  /*30000*/  LDL.LU R23, [R1+0x6c] ;  /* 0x00006c0001177983 */ /* 0x000ee80000300800 */
[----:B--2---:R0:W-:Y:S04]  /*30010*/  STL.64 [R1+0x20b8], R20 ;  /* 0x0020b81401007387 */ /* 0x0041e80000100a00 */
[----:B0-----:R-:W2:Y:S04]  /*30020*/  LDL.LU R20, [R1+0x70] ;  /* 0x0000700001147983 */ /* 0x001ea80000300800 */
[----:B------:R-:W2:Y:S04]  /*30030*/  LDL.LU R21, [R1+0x74] ;  /* 0x0000740001157983 */ /* 0x000ea80000300800 */
[----:B------:R-:W4:Y:S04]  /*30040*/  LDL.LU.64 R24, [R1+0x550] ;  /* 0x0005500001187983 */ /* 0x000f280000300a00 */
[----:B------:R-:W4:Y:S04]  /*30050*/  LDL.LU.64 R26, [R1+0x558] ;  /* 0x00055800011a7983 */ /* 0x000f280000300a00 */
[----:B---3--:R0:W-:Y:S04]  /*30060*/  STL.64 [R1+0x20d8], R22 ;  /* 0x0020d81601007387 */ /* 0x0081e80000100a00 */
[----:B0-----:R-:W3:Y:S04]  /*30070*/  LDL.LU R22, [R1+0x78] ;  /* 0x0000780001167983 */ /* 0x001ee80000300800 */
[----:B------:R-:W3:Y:S01]  /*30080*/  LDL.LU R23, [R1+0x7c] ;  /* 0x00007c0001177983 */ /* 0x000ee20000300800 */
[----:B------:R-:W-:-:S02]  /*30090*/  IMAD.MOV.U32 R13, RZ, RZ, R9 ;  /* 0x000000ffff0d7224 */ /* 0x000fc400078e0009 */
[----:B------:R-:W-:Y:S02]  /*300a0*/  IMAD.MOV.U32 R14, RZ, RZ, R8 ;  /* 0x000000ffff0e7224 */ /* 0x000fe400078e0008 */
[----:B------:R-:W-:Y:S01]  /*300b0*/  IMAD.MOV.U32 R15, RZ, RZ, R10 ;  /* 0x000000ffff0f7224 */ /* 0x000fe200078e000a */
[----:B------:R-:W4:Y:S04]  /*300c0*/  LDL.LU.64 R8, [R1+0x530] ;  /* 0x0005300001087983 */ /* 0x000f280000300a00 */
[----:B------:R-:W4:Y:S04]  /*300d0*/  LDL.LU.64 R10, [R1+0x538] ;  /* 0x00053800010a7983 */ /* 0x000f280000300a00 */
[----:B--2---:R0:W-:Y:S04]  /*300e0*/  STL.64 [R1+0x20d0], R20 ;  /* 0x0020d01401007387 */ /* 0x0041e80000100a00 */
[----:B0-----:R-:W2:Y:S04]  /*300f0*/  LDL.LU R20, [R1+0x80] ;  /* 0x0000800001147983 */ /* 0x001ea80000300800 */
[----:B------:R-:W2:Y:S04]  /*30100*/  LDL.LU R21, [R1+0x84] ;  /* 0x0000840001157983 */ /* 0x000ea80000300800 */
[----:B---3--:R0:W-:Y:S04]  /*30110*/  STL.64 [R1+0x20f0], R22 ;  /* 0x0020f01601007387 */ /* 0x0081e80000100a00 */
[----:B0-----:R-:W3:Y:S04]  /*30120*/  LDL.LU R22, [R1+0x98] ;  /* 0x0000980001167983 */ /* 0x001ee80000300800 */
[----:B------:R-:W3:Y:S04]  /*30130*/  LDL.LU R23, [R1+0x9c] ;  /* 0x00009c0001177983 */ /* 0x000ee80000300800 */
[----:B------:R-:W-:Y:S04]  /*30140*/  STL [R1+0x1f5c], R16 ;  /* 0x001f5c1001007387 */ /* 0x000fe80000100800 */
[----:B------:R0:W-:Y:S04]  /*30150*/  STL [R1+0x1f58], R17 ;  /* 0x001f581101007387 */ /* 0x0001e80000100800 */
[----:B------:R1:W-:Y:S04]  /*30160*/  STL.64 [R1+0x1fd0], R18 ;  /* 0x001fd01201007387 */ /* 0x0003e80000100a00 */
[----:B0-----:R-:W3:Y:S04]  /*30170*/  LDL.LU.64 R16, [R1+0x570] ;  /* 0x0005700001107983 */ /* 0x001ee80000300a00 */
[----:B-1----:R-:W3:Y:S01]  /*30180*/  LDL.LU.64 R18, [R1+0x578] ;  /* 0x0005780001127983 */ /* 0x002ee20000300a00 */
[----:B------:R-:W-:-:S02]  /*30190*/  F2FP.F16.E4M3.UNPACK_B R12, R29 ;  /* 0x0000001dff0c723e */ /* 0x000fc400020006ff */
[----:B------:R-:W-:Y:S02]  /*301a0*/  F2FP.F16.E4M3.UNPACK_B R13, R13 ;  /* 0x0000000dff0d723e */ /* 0x000fe400020006ff */
[----:B------:R-:W-:Y:S02]  /*301b0*/  F2FP.F16.E4M3.UNPACK_B R14, R14 ;  /* 0x0000000eff0e723e */ /* 0x000fe400020006ff */
[----:B------:R-:W-:Y:S01]  /*301c0*/  F2FP.F16.E4M3.UNPACK_B R15, R15 ;  /* 0x0000000fff0f723e */ /* 0x000fe200020006ff */
[----:B------:R-:W-:Y:S04]  /*301d0*/  STL [R1+0x1b48], R0 ;  /* 0x001b480001007387 */ /* 0x000fe80000100800 */
[----:B------:R-:W2:Y:S02]  /*301e0*/  LDL.LU R29, [R1+0x2108] ;  /* 0x00210800011d7983 */ /* 0x000ea40000300800 */
[----:B---3--:R-:W-:-:S15]  /*301f0*/  HMMA.16816.F32 R16, R12, R22, R16 ;  /* 0x000000160c10723c */ /* 0x008fde0000001810 */
[----:B------:R-:W-:-:S04]  /*30200*/  NOP ;  /* 0x0000000000007918 */ /* 0x000fc80000000000 */
[----:B------:R-:W-:Y:S04]  /*30210*/  STL.64 [R1+0x570], R16 ;  /* 0x0005701001007387 */ /* 0x000fe80000100a00 */
[----:B------:R4:W-:Y:S02]  /*30220*/  STL.64 [R1+0x578], R18 ;  /* 0x0005781201007387 */ /* 0x0009e40000100a00 */
[----:B----4-:R-:W-:Y:S02]  /*30230*/  HMMA.16816.F32 R16, R12, R6, R24 ;  /* 0x000000060c10723c */ /* 0x010fe40000001818 */
[----:B------:R-:W3:-:S15]  /*30240*/  LDL.LU R6, [R1+0x8] ;  /* 0x0000080001067983 */ /* 0x000ede0000300800 */
[----:B------:R-:W-:Y:S02]  /*30250*/  NOP ;  /* 0x0000000000007918 */ /* 0x000fe40000000000 */
[----:B------:R-:W-:Y:S04]  /*30260*/  STL.64 [R1+0x550], R16 ;  /* 0x0005501001007387 */ /* 0x000fe80000100a00 */
[----:B------:R-:W-:Y:S04]  /*30270*/  STL.64 [R1+0x558], R18 ;  /* 0x0005581201007387 */ /* 0x000fe80000100a00 */
[----:B------:R-:W3:Y:S04]  /*30280*/  LDL.LU R7, [R1+0xc] ;  /* 0x00000c0001077983 */ /* 0x000ee80000300800 */
[----:B---3--:R0:W-:Y:S04]  /*30290*/  STL.64 [R1+0x2008], R6 ;  /* 0x0020080601007387 */ /* 0x0081e80000100a00 */
[----:B------:R-:W3:Y:S04]  /*302a0*/  LDL.LU.64 R24, [R1+0x490] ;  /* 0x0004900001187983 */ /* 0x000ee80000300a00 */
[----:B------:R-:W4:Y:S01]  /*302b0*/  LDL.LU.64 R26, [R1+0x498] ;  /* 0x00049800011a7983 */ /* 0x000f220000300a00 */
[----:B0-----:R-:W-:-:S15]  /*302c0*/  HMMA.16816.F32 R4, R12, R4, R8 ;  /* 0x000000040c04723c */ /* 0x001fde0000001808 */
[----:B------:R-:W-:-:S04]  /*302d0*/  NOP ;  /* 0x0000000000007918 */ /* 0x000fc80000000000 */
[----:B------:R-:W-:Y:S04]  /*302e0*/  STL.64 [R1+0x530], R4 ;  /* 0x0005300401007387 */ /* 0x000fe80000100a00 */
[----:B------:R-:W-:Y:S04]  /*302f0*/  STL.64 [R1+0x538], R6 ;  /* 0x0005380601007387 */ /* 0x000fe80000100a00 */
        /* <DEDUP_REMOVED lines=10> */
[----:B0-----:R-:W2:Y:S04]  /*303a0*/  LDL.LU.64 R24, [R1+0x510] ;  /* 0x0005100001187983 */ /* 0x001ea80000300a00 */
[----:B------:R-:W2:Y:S04]  /*303b0*/  LDL.LU.64 R26, [R1+0x518] ;  /* 0x00051800011a7983 */ /* 0x000ea80000300a00 */
[----:B------:R-:W3:Y:S04]  /*303c0*/  LDL.LU.64 R16, [R1+0x450] ;  /* 0x0004500001107983 */ /* 0x000ee80000300a00 */
[----:B------:R-:W3:Y:S04]  /*303d0*/  LDL.LU.64 R18, [R1+0x458] ;  /* 0x0004580001127983 */ /* 0x000ee80000300a00 */
[----:B------:R-:W4:Y:S04]  /*303e0*/  LDL.LU R4, [R1+0x10] ;  /* 0x0000100001047983 */ /* 0x000f280000300800 */
[----:B------:R-:W4:Y:S04]  /*303f0*/  LDL.LU R5, [R1+0x14] ;  /* 0x0000140001057983 */ /* 0x000f280000300800 */
[----:B------:R-:W3:Y:S04]  /*30400*/  LDL.LU.64 R8, [R1+0x430] ;  /* 0x0004300001087983 */ /* 0x000ee80000300a00 */
[----:B------:R-:W3:Y:S01]  /*30410*/  LDL.LU.64 R10, [R1+0x438] ;  /* 0x00043800010a7983 */ /* 0x000ee20000300a00 */
[C---:B--2---:R-:W-:Y:S03]  /*30420*/  HMMA.16816.F32 R20, R12.reuse, R20, R24 ;  /* 0x000000140c14723c */ /* 0x044fe60000001818 */
[----:B----4-:R0:W-:Y:S04]  /*30430*/  STL.64 [R1+0x2020], R4 ;  /* 0x0020200401007387 */ /* 0x0101e80000100a00 */
[----:B0-----:R-:W2:Y:S04]  /*30440*/  LDL.LU.64 R4, [R1+0x4d0] ;  /* 0x0004d00001047983 */ /* 0x001ea80000300a00 */
[----:B------:R-:W2:Y:S04]  /*30450*/  LDL.LU.64 R6, [R1+0x4d8] ;  /* 0x0004d80001067983 */ /* 0x000ea80000300a00 */
[----:B------:R-:W4:Y:S04]  /*30460*/  LDL.LU.64 R26, [R1+0x2100] ;  /* 0x00210000011a7983 */ /* 0x000f280000300a00 */
[----:B------:R-:W4:Y:S04]  /*30470*/  LDL.LU.64 R24, [R1+0x20f8] ;  /* 0x0020f80001187983 */ /* 0x000f280000300a00 */
[----:B------:R-:W-:Y:S04]  /*30480*/  STL.64 [R1+0x510], R20 ;  /* 0x0005101401007387 */ /* 0x000fe80000100a00 */
[----:B------:R0:W-:Y:S04]  /*30490*/  STL.64 [R1+0x518], R22 ;  /* 0x0005181601007387 */ /* 0x0001e80000100a00 */
[----:B0-----:R-:W4:Y:S02]  /*304a0*/  LDL.LU.64 R22, [R1+0x20f0] ;  /* 0x0020f00001167983 */ /* 0x001f240000300a00 */
[----:B----4-:R-:W-:Y:S02]  /*304b0*/  HMMA.16816.F32 R20, R12, R22, R24 ;  /* 0x000000160c14723c */ /* 0x010fe40000001818 */
[----:B------:R-:W4:Y:S04]  /*304c0*/  LDL.LU.64 R26, [R1+0x20e8] ;  /* 0x0020e800011a7983 */ /* 0x000f280000300a00 */
[----:B------:R-:W4:-:S13]  /*304d0*/  LDL.LU.64 R24, [R1+0x20e0] ;  /* 0x0020e00001187983 */ /* 0x000f1a0000300a00 */
[----:B------:R-:W-:Y:S04]  /*304e0*/  STL.64 [R1+0x4f0], R20 ;  /* 0x0004f01401007387 */ /* 0x000fe80000100a00 */
[----:B------:R0:W-:Y:S04]  /*304f0*/  STL.64 [R1+0x4f8], R22 ;  /* 0x0004f81601007387 */ /* 0x0001e80000100a00 */
[----:B0-----:R-:W4:Y:S04]  /*30500*/  LDL.LU.64 R22, [R1+0x20d8] ;  /* 0x0020d80001167983 */ /* 0x001f280000300a00 */
[----:B------:R-:W2:Y:S02]  /*30510*/  LDL.LU.64 R20, [R1+0x20d0] ;  /* 0x0020d00001147983 */ /* 0x000ea40000300a00 */
[----:B--2---:R-:W-:-:S15]  /*30520*/  HMMA.16816.F32 R4, R12, R20, R4 ;  /* 0x000000140c04723c */ /* 0x004fde0000001804 */
[----:B------:R-:W-:-:S04]  /*30530*/  NOP ;  /* 0x0000000000007918 */ /* 0x000fc80000000000 */
[----:B------:R-:W-:Y:S04]  /*30540*/  STL.64 [R1+0x4d0], R4 ;  /* 0x0004d00401007387 */ /* 0x000fe80000100a00 */
[----:B------:R0:W-:Y:S04]  /*30550*/  STL.64 [R1+0x4d8], R6 ;  /* 0x0004d80601007387 */ /* 0x0001e80000100a00 */
[----:B0-----:R-:W2:Y:S04]  /*30560*/  LDL.LU R6, [R1+0x18] ;  /* 0x0000180001067983 */ /* 0x001ea80000300800 */
[----:B------:R-:W2:Y:S01]  /*30570*/  LDL.LU R7, [R1+0x1c] ;  /* 0x00001c0001077983 */ /* 0x000ea20000300800 */
[C---:B----4-:R-:W-:Y:S03]  /*30580*/  HMMA.16816.F32 R20, R12.reuse, R22, R24 ;  /* 0x000000160c14723c */ /* 0x050fe60000001818 */
[----:B--2---:R0:W-:Y:S04]  /*30590*/  STL.64 [R1+0x2038], R6 ;  /* 0x0020380601007387 */ /* 0x0041e80000100a00 */
[----:B------:R-:W2:Y:S04]  /*305a0*/  LDL.LU.64 R4, [R1+0x470] ;  /* 0x0004700001047983 */ /* 0x000ea80000300a00 */
[----:B0-----:R-:W2:Y:S04]  /*305b0*/  LDL.LU.64 R6, [R1+0x478] ;  /* 0x0004780001067983 */ /* 0x001ea80000300a00 */
[----:B------:R-:W4:Y:S04]  /*305c0*/  LDL.LU.64 R26, [R1+0x20c8] ;  /* 0x0020c800011a7983 */ /* 0x000f280000300a00 */
[----:B------:R-:W4:Y:S04]  /*305d0*/  LDL.LU.64 R24, [R1+0x20c0] ;  /* 0x0020c00001187983 */ /* 0x000f280000300a00 */
[----:B------:R0:W-:Y:S04]  /*305e0*/  STL.64 [R1+0x4b0], R20 ;  /* 0x0004b01401007387 */ /* 0x0001e80000100a00 */
[----:B------:R4:W-:Y:S04]  /*305f0*/  STL.64 [R1+0x4b8], R22 ;  /* 0x0004b81601007387 */ /* 0x0009e80000100a00 */
[----:B0-----:R-:W4:Y:S02]  /*30600*/  LDL.LU.64 R20, [R1+0x20b8] ;  /* 0x0020b80001147983 */ /* 0x001f240000300a00 */
[----:B----4-:R-:W-:Y:S02]  /*30610*/  HMMA.16816.F32 R20, R12, R20, R24 ;  /* 0x000000140c14723c */ /* 0x010fe40000001818 */
[----:B------:R-:W4:Y:S04]  /*30620*/  LDL.LU.64 R26, [R1+0x20b0] ;  /* 0x0020b000011a7983 */ /* 0x000f280000300a00 */
[----:B------:R-:W3:-:S13]  /*30630*/  LDL.LU.64 R24, [R1+0x20a8] ;  /* 0x0020a80001187983 */ /* 0x000eda0000300a00 */
[----:B------:R-:W-:Y:S04]  /*30640*/  STL.64 [R1+0x490], R20 ;  /* 0x0004901401007387 */ /* 0x000fe80000100a00 */
[----:B------:R0:W-:Y:S04]  /*30650*/  STL.64 [R1+0x498], R22 ;  /* 0x0004981601007387 */ /* 0x0001e80000100a00 */
[----:B0-----:R-:W2:Y:S02]  /*30660*/  LDL.LU.64 R22, [R1+0x20a0] ;  /* 0x0020a00001167983 */ /* 0x001ea40000300a00 */
[----:B--2---:R-:W-:Y:S02]  /*30670*/  HMMA.16816.F32 R20, R12, R22, R4 ;  /* 0x000000160c14723c */ /* 0x004fe40000001804 */
[----:B------:R-:W2:-:S15]  /*30680*/  LDL.LU R4, [R1+0x20] ;  /* 0x0000200001047983 */ /* 0x000e9e0000300800 */
[----:B------:R-:W-:Y:S02]  /*30690*/  NOP ;  /* 0x0000000000007918 */ /* 0x000fe40000000000 */
[----:B------:R-:W-:Y:S04]  /*306a0*/  STL.64 [R1+0x470], R20 ;  /* 0x0004701401007387 */ /* 0x000fe80000100a00 */
[----:B------:R0:W-:Y:S04]  /*306b0*/  STL.64 [R1+0x478], R22 ;  /* 0x0004781601007387 */ /* 0x0001e80000100a00 */
[----:B------:R-:W2:Y:S04]  /*306c0*/  LDL.LU R5, [R1+0x24] ;  /* 0x0000240001057983 */ /* 0x000ea80000300800 */
[----:B--2---:R3:W-:Y:S04]  /*306d0*/  STL.64 [R1+0x2050], R4 ;  /* 0x0020500401007387 */ /* 0x0047e80000100a00 */
[----:B0-----:R-:W2:Y:S01]  /*306e0*/  LDL.LU R22, [R1+0x28] ;  /* 0x0000280001167983 */ /* 0x001ea20000300800 */
[----:B---3--:R-:W-:-:S15]  /*306f0*/  HMMA.16816.F32 R4, R12, R24, R16 ;  /* 0x000000180c04723c */ /* 0x008fde0000001810 */
[----:B------:R-:W-:-:S04]  /*30700*/  NOP ;  /* 0x0000000000007918 */ /* 0x000fc80000000000 */
[----:B------:R-:W-:Y:S04]  /*30710*/  STL.64 [R1+0x450], R4 ;  /* 0x0004500401007387 */ /* 0x000fe80000100a00 */
[----:B------:R4:W-:Y:S04]  /*30720*/  STL.64 [R1+0x458], R6 ;  /* 0x0004580601007387 */ /* 0x0009e80000100a00 */
[----:B------:R-:W2:Y:S01]  /*30730*/  LDL.LU R23, [R1+0x2c] ;  /* 0x00002c0001177983 */ /* 0x000ea20000300800 */
[----:B----4-:R-:W-:Y:S03]  /*30740*/  HMMA.16816.F32 R4, R12, R26, R8 ;  /* 0x0000001a0c04723c */ /* 0x010fe60000001808 */
[----:B--2---:R0:W-:Y:S04]  /*30750*/  STL.64 [R1+0x2058], R22 ;  /* 0x0020581601007387 */ /* 0x0041e80000100a00 */
[----:B------:R-:W2:-:S12]  /*30760*/  LDL.LU R20, [R1+0x30] ;  /* 0x0000300001147983 */ /* 0x000e980000300800 */
[----:B------:R-:W-:Y:S04]  /*30770*/  STL.64 [R1+0x430], R4 ;  /* 0x0004300401007387 */ /* 0x000fe80000100a00 */
[----:B------:R-:W-:Y:S04]  /*30780*/  STL.64 [R1+0x438], R6 ;  /* 0x0004380601007387 */ /* 0x000fe80000100a00 */
[----:B------:R-:W2:Y:S04]  /*30790*/  LDL.LU R21, [R1+0x34] ;  /* 0x0000340001157983 */ /* 0x000ea80000300800 */
[----:B0-----:R-:W3:Y:S04]  /*307a0*/  LDL.LU R22, [R1+0x38] ;  /* 0x0000380001167983 */ /* 0x001ee80000300800 */
[----:B------:R-:W3:Y:S04]  /*307b0*/  LDL.LU R23, [R1+0x3c] ;  /* 0x00003c0001177983 */ /* 0x000ee80000300800 */
[----:B--2---:R-:W-:Y:S04]  /*307c0*/  STL.64 [R1+0x2070], R20 ;  /* 0x0020701401007387 */ /* 0x004fe80000100a00 */
[----:B---3--:R-:W-:Y:S04]  /*307d0*/  STL.64 [R1+0x2088], R22 ;  /* 0x0020881601007387 */ /* 0x008fe80000100a00 */
[----:B------:R-:W2:Y:S04]  /*307e0*/  LDL.LU.64 R24, [R1+0x2f0] ;  /* 0x0002f00001187983 */ /* 0x000ea80000300a00 */
[----:B------:R-:W3:Y:S04]  /*307f0*/  LDL.LU.64 R26, [R1+0x2f8] ;  /* 0x0002f800011a7983 */ /* 0x000ee80000300a00 */
[----:B---3--:R0:W-:Y:S04]  /*30800*/  STL.64 [R1+0x1ff0], R26 ;  /* 0x001ff01a01007387 */ /* 0x0081e80000100a00 */
[----:B0-----:R-:W3:Y:S04]  /*30810*/  LDL.LU R26, [R1] ;  /* 0x00000000011a7983 */ /* 0x001ee80000300800 */
[----:B------:R-:W3:Y:S04]  /*30820*/  LDL.LU R27, [R1+0x4] ;  /* 0x00000400011b7983 */ /* 0x000ee80000300800 */
[----:B------:R-:W4:Y:S04]  /*30830*/  LDL.LU R20, [R1+0x40] ;  /* 0x0000400001147983 */ /* 0x000f280000300800 */
[----:B------:R-:W4:Y:S04]  /*30840*/  LDL.LU R21, [R1+0x44] ;  /* 0x0000440001157983 */ /* 0x000f280000300800 */
[----:B------:R-:W2:Y:S04]  /*30850*/  LDL.LU.64 R4, [R1+0x3b0] ;  /* 0x0003b00001047983 */ /* 0x000ea80000300a00 */
[----:B------:R-:W2:Y:S04]  /*30860*/  LDL.LU.64 R6, [R1+0x3b8] ;  /* 0x0003b80001067983 */ /* 0x000ea80000300a00 */
[----:B--2---:R-:W-:Y:S04]  /*30870*/  STL.64 [R1+0x2068], R6 ;  /* 0x0020680601007387 */ /* 0x004fe80000100a00 */
[----:B------:R0:W-:Y:S04]  /*30880*/  STL.64 [R1+0x2060], R4 ;  /* 0x0020600401007387 */ /* 0x0001e80000100a00 */
[----:B0-----:R-:W2:Y:S04]  /*30890*/  LDL.LU.64 R4, [R1+0x3d0] ;  /* 0x0003d00001047983 */ /* 0x001ea80000300a00 */
[----:B------:R-:W2:Y:S04]  /*308a0*/  LDL.LU.64 R6, [R1+0x3d8] ;  /* 0x0003d80001067983 */ /* 0x000ea80000300a00 */
[----:B--2---:R-:W-:Y:S04]  /*308b0*/  STL.64 [R1+0x2080], R6 ;  /* 0x0020800601007387 */ /* 0x004fe80000100a00 */
[----:B------:R0:W-:Y:S04]  /*308c0*/  STL.64 [R1+0x2078], R4 ;  /* 0x0020780401007387 */ /* 0x0001e80000100a00 */
[----:B0-----:R-:W2:Y:S04]  /*308d0*/  LDL.LU.64 R4, [R1+0x3f0] ;  /* 0x0003f00001047983 */ /* 0x001ea80000300a00 */
[----:B------:R-:W2:Y:S04]  /*308e0*/  LDL.LU.64 R6, [R1+0x3f8] ;  /* 0x0003f80001067983 */ /* 0x000ea80000300a00 */
[----:B--2---:R-:W-:Y:S04]  /*308f0*/  STL.64 [R1+0x2098], R6 ;  /* 0x0020980601007387 */ /* 0x004fe80000100a00 */
[----:B------:R0:W-:Y:S04]  /*30900*/  STL.64 [R1+0x2090], R4 ;  /* 0x0020900401007387 */ /* 0x0001e80000100a00 */
[----:B0-----:R-:W4:Y:S04]  /*30910*/  LDL.LU.64 R4, [R1+0x410] ;  /* 0x0004100001047983 */ /* 0x001f280000300a00 */
[----:B------:R-:W4:Y:S04]  /*30920*/  LDL.LU.64 R6, [R1+0x418] ;  /* 0x0004180001067983 */ /* 0x000f280000300a00 */
        /* <DEDUP_REMOVED lines=9> */
[----:B------:R-:W2:Y:S01]  /*309c0*/  LDL.LU.64 R10, [R1+0x378] ;  /* 0x00037800010a7983 */ /* 0x000ea20000300a00 */
[C---:B----4-:R-:W-:Y:S03]  /*309d0*/  HMMA.16816.F32 R20, R12.reuse, R20, R4 ;  /* 0x000000140c14723c */ /* 0x050fe60000001804 */
[----:B--2---:R-:W-:Y:S04]  /*309e0*/  STL.64 [R1+0x2048], R10 ;  /* 0x0020480a01007387 */ /* 0x004fe80000100a00 */
[----:B------:R0:W-:Y:S04]  /*309f0*/  STL.64 [R1+0x2040], R8 ;  /* 0x0020400801007387 */ /* 0x0001e80000100a00 */
[----:B0-----:R-:W2:Y:S04]  /*30a00*/  LDL.LU.64 R8, [R1+0x390] ;  /* 0x0003900001087983 */ /* 0x001ea80000300a00 */
[----:B------:R-:W2:Y:S04]  /*30a10*/  LDL.LU.64 R10, [R1+0x398] ;  /* 0x00039800010a7983 */ /* 0x000ea80000300a00 */
[----:B------:R-:W-:Y:S04]  /*30a20*/  STL.64 [R1+0x1fe8], R24 ;  /* 0x001fe81801007387 */ /* 0x000fe80000100a00 */
[----:B------:R-:W4:Y:S04]  /*30a30*/  LDL.LU.64 R16, [R1+0x2d0] ;  /* 0x0002d00001107983 */ /* 0x000f280000300a00 */
[----:B------:R-:W2:Y:S04]  /*30a40*/  LDL.LU.64 R18, [R1+0x2d8] ;  /* 0x0002d80001127983 */ /* 0x000ea80000300a00 */
[----:B--2---:R-:W-:Y:S04]  /*30a50*/  STL.64 [R1+0x2000], R18 ;  /* 0x0020001201007387 */ /* 0x004fe80000100a00 */
[----:B----4-:R0:W-:Y:S04]  /*30a60*/  STL.64 [R1+0x1ff8], R16 ;  /* 0x001ff81001007387 */ /* 0x0101e80000100a00 */
[----:B0-----:R-:W3:Y:S04]  /*30a70*/  LDL.LU.64 R16, [R1+0x310] ;  /* 0x0003100001107983 */ /* 0x001ee80000300a00 */
[----:B------:R-:W3:Y:S04]  /*30a80*/  LDL.LU.64 R18, [R1+0x318] ;  /* 0x0003180001127983 */ /* 0x000ee80000300a00 */
[----:B------:R-:W2:Y:S04]  /*30a90*/  LDL.LU.64 R6, [R1+0x2098] ;  /* 0x0020980001067983 */ /* 0x000ea80000300a00 */
[----:B------:R-:W2:Y:S04]  /*30aa0*/  LDL.LU.64 R4, [R1+0x2090] ;  /* 0x0020900001047983 */ /* 0x000ea80000300a00 */
        /* <DEDUP_REMOVED lines=16> */
[----:B------:R-:W2:-:S15]  /*30bb0*/  LDL.LU.64 R4, [R1+0x2050] ;  /* 0x0020500001047983 */ /* 0x000e9e0000300a00 */
[----:B------:R-:W-:Y:S02]  /*30bc0*/  NOP ;  /* 0x0000000000007918 */ /* 0x000fe40000000000 */
[----:B------:R0:W-:Y:S04]  /*30bd0*/  STL.64 [R1+0x3b0], R20 ;  /* 0x0003b01401007387 */ /* 0x0001e80000100a00 */
[----:B------:R1:W-:Y:S04]  /*30be0*/  STL.64 [R1+0x3b8], R22 ;  /* 0x0003b81601007387 */ /* 0x0003e80000100a00 */
[----:B0-----:R-:W4:Y:S04]  /*30bf0*/  LDL.LU.64 R20, [R1+0x2b0] ;  /* 0x0002b00001147983 */ /* 0x001f280000300a00 */
[----:B-1----:R-:W4:Y:S01]  /*30c00*/  LDL.LU.64 R22, [R1+0x2b8] ;  /* 0x0002b80001167983 */ /* 0x002f220000300a00 */
        /* <DEDUP_REMOVED lines=17> */
[----:B0-----:R-:W2:Y:S01]  /*30d20*/  LDL.LU.64 R6, [R1+0x2008] ;  /* 0x0020080001067983 */ /* 0x001ea20000300a00 */
[C---:B---3--:R-:W-:Y:S08]  /*30d30*/  HMMA.16816.F32 R24, R12.reuse, R26, R16 ;  /* 0x0000001a0c18723c */ /* 0x048ff00000001810 */
[----:B--2---:R-:W-:Y:S01]  /*30d40*/  HMMA.16816.F32 R4, R12, R6, R8 ;  /* 0x000000060c04723c */ /* 0x004fe20000001808 */
[----:B------:R-:W2:Y:S04]  /*30d50*/  LDL.LU.64 R8, [R1+0x290] ;  /* 0x0002900001087983 */ /* 0x000ea80000300a00 */
[----:B------:R-:W2:-:S14]  /*30d60*/  LDL.LU.64 R10, [R1+0x298] ;  /* 0x00029800010a7983 */ /* 0x000e9c0000300a00 */
[----:B------:R0:W-:Y:S04]  /*30d70*/  STL.64 [R1+0x330], R4 ;  /* 0x0003300401007387 */ /* 0x0001e80000100a00 */
[----:B------:R1:W-:Y:S04]  /*30d80*/  STL.64 [R1+0x338], R6 ;  /* 0x0003380601007387 */ /* 0x0003e80000100a00 */
[----:B0-----:R-:W3:Y:S04]  /*30d90*/  LDL.LU.64 R4, [R1+0x270] ;  /* 0x0002700001047983 */ /* 0x001ee80000300a00 */
[----:B-1----:R-:W3:Y:S04]  /*30da0*/  LDL.LU.64 R6, [R1+0x278] ;  /* 0x0002780001067983 */ /* 0x002ee80000300a00 */
[----:B------:R-:W2:Y:S04]  /*30db0*/  LDL.LU.64 R18, [R1+0x2000] ;  /* 0x0020000001127983 */ /* 0x000ea80000300a00 */
[----:B------:R-:W2:Y:S04]  /*30dc0*/  LDL.LU.64 R16, [R1+0x1ff8] ;  /* 0x001ff80001107983 */ /* 0x000ea80000300a00 */
        /* <DEDUP_REMOVED lines=9> */
[----:B------:R-:W4:Y:S01]  /*30e60*/  LDL.LU.64 R24, [R1+0x1fd8] ;  /* 0x001fd80001187983 */ /* 0x000f220000300a00 */
[C---:B--2---:R-:W-:Y:S08]  /*30e70*/  HMMA.16816.F32 R16, R12.reuse, R26, R16 ;  /* 0x0000001a0c10723c */ /* 0x044ff00000001810 */
[C---:B----4-:R-:W-:Y:S11]  /*30e80*/  HMMA.16816.F32 R24, R12.reuse, R24, R20 ;  /* 0x000000180c18723c */ /* 0x050ff60000001814 */
[----:B------:R-:W-:Y:S04]  /*30e90*/  STL.64 [R1+0x2d0], R16 ;  /* 0x0002d01001007387 */ /* 0x000fe80000100a00 */
[----:B------:R0:W-:Y:S04]  /*30ea0*/  STL.64 [R1+0x2d8], R18 ;  /* 0x0002d81201007387 */ /* 0x0001e80000100a00 */
[----:B0-----:R-:W2:Y:S04]  /*30eb0*/  LDL.LU.64 R18, [R1+0x1fd0] ;  /* 0x001fd00001127983 */ /* 0x001ea80000300a00 */
[----:B------:R-:W4:Y:S04]  /*30ec0*/  LDL.LU R16, [R1+0x152c] ;  /* 0x00152c0001107983 */ /* 0x000f280000300800 */
[----:B------:R-:W2:Y:S04]  /*30ed0*/  LDL.LU R17, [R1+0x1534] ;  /* 0x0015340001117983 */ /* 0x000ea80000300800 */
[----:B------:R-:W2:Y:S04]  /*30ee0*/  LDL.LU R0, [R1+0xb8] ;  /* 0x0000b80001007983 */ /* 0x000ea80000300800 */
[----:B------:R-:W2:Y:S04]  /*30ef0*/  LDL.LU R28, [R1+0xbc] ;  /* 0x0000bc00011c7983 */ /* 0x000ea80000300800 */
[----:B------:R-:W2:Y:S04]  /*30f00*/  LDL.LU R29, [R1+0xc0] ;  /* 0x0000c000011d7983 */ /* 0x000ea80000300800 */
[----:B------:R-:W2:Y:S04]  /*30f10*/  LDL.LU.64 R22, [R1+0x1fc8] ;  /* 0x001fc80001167983 */ /* 0x000ea80000300a00 */
[----:B------:R-:W3:Y:S04]  /*30f20*/  LDL.LU.64 R20, [R1+0x1fc0] ;  /* 0x001fc00001147983 */ /* 0x000ee80000300a00 */
[----:B------:R0:W-:Y:S04]  /*30f30*/  STL.64 [R1+0x2b0], R24 ;  /* 0x0002b01801007387 */ /* 0x0001e80000100a00 */
[----:B------:R1:W-:Y:S04]  /*30f40*/  STL.64 [R1+0x2b8], R26 ;  /* 0x0002b81a01007387 */ /* 0x0003e80000100a00 */
[----:B0-----:R-:W2:Y:S04]  /*30f50*/  LDL.LU R24, [R1+0x200] ;  /* 0x0002000001187983 */ /* 0x001ea80000300800 */
[----:B------:R-:W2:Y:S04]  /*30f60*/  LDL.LU R25, [R1+0x204] ;  /* 0x0002040001197983 */ /* 0x000ea80000300800 */
[----:B-1----:R-:W2:Y:S04]  /*30f70*/  LDL.LU R26, [R1+0x208] ;  /* 0x00020800011a7983 */ /* 0x002ea80000300800 */
[----:B------:R-:W2:Y:S04]  /*30f80*/  LDL.LU R27, [R1+0x20c] ;  /* 0x00020c00011b7983 */ /* 0x000ea80000300800 */
[----:B--2---:R-:W-:Y:S04]  /*30f90*/  STL.64 [R1+0x1f68], R26 ;  /* 0x001f681a01007387 */ /* 0x004fe80000100a00 */
[----:B------:R0:W-:Y:S02]  /*30fa0*/  STL.64 [R1+0x1f60], R24 ;  /* 0x001f601801007387 */ /* 0x0001e40000100a00 */
[C---:B0-----:R-:W-:Y:S08]  /*30fb0*/  HMMA.16816.F32 R24, R12.reuse, R22, R8 ;  /* 0x000000160c18723c */ /* 0x041ff00000001808 */
[C---:B---3--:R-:W-:Y:S01]  /*30fc0*/  HMMA.16816.F32 R8, R12.reuse, R20, R4 ;  /* 0x000000140c08723c */ /* 0x048fe20000001804 */
[----:B------:R-:W2:Y:S10]  /*30fd0*/  LDL.LU.64 R4, [R1+0x230] ;  /* 0x0002300001047983 */ /* 0x000eb40000300a00 */
[----:B------:R-:W-:Y:S04]  /*30fe0*/  STL.64 [R1+0x290], R24 ;  /* 0x0002901801007387 */ /* 0x000fe80000100a00 */
[----:B------:R-:W-:Y:S04]  /*30ff0*/  STL.64 [R1+0x298], R26 ;  /* 0x0002981a01007387 */ /* 0x000fe80000100a00 */
[----:B------:R-:W3:Y:S04]  /*31000*/  LDL.LU.64 R6, [R1+0x238] ;  /* 0x0002380001067983 */ /* 0x000ee80000300a00 */
[----:B------:R-:W-:Y:S04]  /*31010*/  STL.64 [R1+0x270], R8 ;  /* 0x0002700801007387 */ /* 0x000fe80000100a00 */
[----:B------:R-:W-:Y:S04]  /*31020*/  STL.64 [R1+0x278], R10 ;  /* 0x0002780a01007387 */ /* 0x000fe80000100a00 */
[----:B---3--:R-:W-:Y:S04]  /*31030*/  STL.64 [R1+0x1fb8], R6 ;  /* 0x001fb80601007387 */ /* 0x008fe80000100a00 */
[----:B--2---:R0:W-:Y:S04]  /*31040*/  STL.64 [R1+0x1fb0], R4 ;  /* 0x001fb00401007387 */ /* 0x0041e80000100a00 */
[----:B0-----:R-:W2:Y:S04]  /*31050*/  LDL.LU.64 R4, [R1+0x250] ;  /* 0x0002500001047983 */ /* 0x001ea80000300a00 */
[----:B------:R-:W2:Y:S04]  /*31060*/  LDL.LU.64 R6, [R1+0x258] ;  /* 0x0002580001067983 */ /* 0x000ea80000300a00 */
[----:B------:R-:W3:Y:S04]  /*31070*/  LDL.LU.64 R8, [R1+0x1f0] ;  /* 0x0001f00001087983 */ /* 0x000ee80000300a00 */
[----:B------:R-:W2:Y:S04]  /*31080*/  LDL.LU.64 R10, [R1+0x1f8] ;  /* 0x0001f800010a7983 */ /* 0x000ea80000300a00 */
[----:B--2---:R-:W-:Y:S04]  /*31090*/  STL.64 [R1+0x1f98], R10 ;  /* 0x001f980a01007387 */ /* 0x004fe80000100a00 */
[----:B---3--:R0:W-:Y:S04]  /*310a0*/  STL.64 [R1+0x1f90], R8 ;  /* 0x001f900801007387 */ /* 0x0081e80000100a00 */
[----:B0-----:R-:W2:Y:S04]  /*310b0*/  LDL.LU.64 R8, [R1+0x210] ;  /* 0x0002100001087983 */ /* 0x001ea80000300a00 */
[----:B------:R-:W2:Y:S04]  /*310c0*/  LDL.LU.64 R10, [R1+0x218] ;  /* 0x00021800010a7983 */ /* 0x000ea80000300a00 */
[----:B------:R-:W3:Y:S04]  /*310d0*/  LDL.LU.64 R24, [R1+0x160] ;  /* 0x0001600001187983 */ /* 0x000ee80000300a00 */
[----:B------:R-:W2:Y:S01]  /*310e0*/  LDL.LU.64 R26, [R1+0x168] ;  /* 0x00016800011a7983 */ /* 0x000ea20000300a00 */
[C---:B------:R-:W-:Y:S03]  /*310f0*/  HMMA.16816.F32 R4, R12.reuse, R18, R4 ;  /* 0x000000120c04723c */ /* 0x040fe60000001804 */
[----:B--2---:R-:W-:Y:S04]  /*31100*/  STL.64 [R1+0x1f78], R26 ;  /* 0x001f781a01007387 */ /* 0x004fe80000100a00 */
[----:B---3--:R0:W-:Y:S04]  /*31110*/  STL.64 [R1+0x1f70], R24 ;  /* 0x001f701801007387 */ /* 0x0081e80000100a00 */
[----:B0-----:R-:W2:Y:S04]  /*31120*/  LDL.LU.64 R24, [R1+0x180] ;  /* 0x0001800001187983 */ /* 0x001ea80000300a00 */
[----:B------:R-:W2:Y:S04]  /*31130*/  LDL.LU.64 R26, [R1+0x188] ;  /* 0x00018800011a7983 */ /* 0x000ea80000300a00 */
[----:B------:R-:W3:Y:S04]  /*31140*/  LDL.LU R20, [R1+0x190] ;  /* 0x0001900001147983 */ /* 0x000ee80000300800 */
[----:B------:R-:W3:Y:S04]  /*31150*/  LDL.LU R21, [R1+0x194] ;  /* 0x0001940001157983 */ /* 0x000ee80000300800 */
[----:B------:R-:W3:Y:S04]  /*31160*/  LDL.LU R22, [R1+0x198] ;  /* 0x0001980001167983 */ /* 0x000ee80000300800 */
[----:B------:R-:W3:Y:S04]  /*31170*/  LDL.LU R23, [R1+0x19c] ;  /* 0x00019c0001177983 */ /* 0x000ee80000300800 */
[----:B------:R-:W-:Y:S04]  /*31180*/  STL.64 [R1+0x250], R4 ;  /* 0x0002500401007387 */ /* 0x000fe80000100a00 */
[----:B------:R0:W-:Y:S04]  /*31190*/  STL.64 [R1+0x258], R6 ;  /* 0x0002580601007387 */ /* 0x0001e80000100a00 */
[----:B0-----:R-:W2:Y:S04]  /*311a0*/  LDL.LU.64 R6, [R1+0x1fb8] ;  /* 0x001fb80001067983 */ /* 0x001ea80000300a00 */
[----:B------:R-:W2:Y:S04]  /*311b0*/  LDL.LU.64 R4, [R1+0x1fb0] ;  /* 0x001fb00001047983 */ /* 0x000ea80000300a00 */
[----:B------:R-:W3:Y:S04]  /*311c0*/  LDL.LU R18, [R1+0xb0] ;  /* 0x0000b00001127983 */ /* 0x000ee80000300800 */
[----:B------:R-:W3:Y:S01]  /*311d0*/  LDL.LU R19, [R1+0xb4] ;  /* 0x0000b40001137983 */ /* 0x000ee20000300800 */
[----:B--2---:R-:W-:-:S15]  /*311e0*/  HMMA.16816.F32 R4, R12, R2, R4 ;  /* 0x000000020c04723c */ /* 0x004fde0000001804 */
[----:B------:R-:W-:-:S04]  /*311f0*/  NOP ;  /* 0x0000000000007918 */ /* 0x000fc80000000000 */
[----:B------:R-:W-:Y:S04]  /*31200*/  STL.64 [R1+0x230], R4 ;  /* 0x0002300401007387 */ /* 0x000fe80000100a00 */
[----:B------:R0:W-:Y:S04]  /*31210*/  STL.64 [R1+0x238], R6 ;  /* 0x0002380601007387 */ /* 0x0001e80000100a00 */
[----:B0-----:R-:W2:Y:S04]  /*31220*/  LDL.LU.64 R6, [R1+0x1fa8] ;  /* 0x001fa80001067983 */ /* 0x001ea80000300a00 */
[----:B------:R-:W2:Y:S04]  /*31230*/  LDL.LU.64 R4, [R1+0x1fa0] ;  /* 0x001fa00001047983 */ /* 0x000ea80000300a00 */
[----:B------:R-:W4:Y:S04]  /*31240*/  LDL.LU R2, [R1+0x1528] ;  /* 0x0015280001027983 */ /* 0x000f280000300800 */
[----:B------:R-:W3:Y:S01]  /*31250*/  LDL.LU R3, [R1+0x1530] ;  /* 0x0015300001037983 */ /* 0x000ee20000300800 */
[----:B--2---:R-:W-:-:S15]  /*31260*/  HMMA.16816.F32 R8, R12, R4, R8 ;  /* 0x000000040c08723c */ /* 0x004fde0000001808 */
[----:B------:R-:W-:-:S04]  /*31270*/  NOP ;  /* 0x0000000000007918 */ /* 0x000fc80000000000 */
        /* <DEDUP_REMOVED lines=19> */
[----:B------:R-:W2:Y:S01]  /*313b0*/  LDL.LU.64 R24, [R1+0x1f70] ;  /* 0x001f700001187983 */ /* 0x000ea20000300a00 */
[----:B----4-:R-:W-:-:S02]  /*313c0*/  IMAD R2, R2, 0x100, R16 ;  /* 0x0000010002027824 */ /* 0x010fc400078e0210 */
[----:B---3--:R-:W-:Y:S01]  /*313d0*/  IMAD R3, R3, 0x100, R17 ;  /* 0x0000010003037824 */ /* 0x008fe200078e0211 */
[----:B--2---:R-:W-:Y:S01]  /*313e0*/  HMMA.16816.F32 R8, R12, R10, R24 ;  /* 0x0000000a0c08723c */ /* 0x004fe20000001818 */
[----:B------:R-:W2:Y:S04]  /*313f0*/  LDL.LU.64 R26, [R1+0x1f68] ;  /* 0x001f6800011a7983 */ /* 0x000ea80000300a00 */
[----:B------:R-:W2:-:S14]  /*31400*/  LDL.LU.64 R24, [R1+0x1f60] ;  /* 0x001f600001187983 */ /* 0x000e9c0000300a00 */
[----:B------:R0:W-:Y:S04]  /*31410*/  STL.64 [R1+0x160], R8 ;  /* 0x0001600801007387 */ /* 0x0001e80000100a00 */
[----:B------:R1:W-:Y:S04]  /*31420*/  STL.64 [R1+0x168], R10 ;  /* 0x0001680a01007387 */ /* 0x0003e80000100a00 */
[----:B0-----:R-:W3:Y:S04]  /*31430*/  LDL.LU.64 R8, [R1+0x130] ;  /* 0x0001300001087983 */ /* 0x001ee80000300a00 */
[----:B-1----:R-:W3:Y:S04]  /*31440*/  LDL.LU.64 R10, [R1+0x138] ;  /* 0x00013800010a7983 */ /* 0x002ee80000300a00 */
[----:B------:R-:W3:Y:S04]  /*31450*/  LDL.LU R16, [R1+0x1f5c] ;  /* 0x001f5c0001107983 */ /* 0x000ee80000300800 */
[----:B------:R-:W3:Y:S01]  /*31460*/  LDL.LU R17, [R1+0x1f58] ;  /* 0x001f580001117983 */ /* 0x000ee20000300800 */
[----:B------:R-:W-:-:S02]  /*31470*/  IMAD R4, R4, 0x100, R6 ;  /* 0x0000010004047824 */ /* 0x000fc400078e0206 */
[----:B------:R-:W-:Y:S01]  /*31480*/  IMAD R5, R5, 0x100, R7 ;  /* 0x0000010005057824 */ /* 0x000fe200078e0207 */
[----:B------:R-:W-:Y:S02]  /*31490*/  F2FP.F16.E4M3.UNPACK_B R6, R0.H1 ;  /* 0x00000000ff06723e */ /* 0x000fe400030006ff */
[----:B------:R-:W-:Y:S01]  /*314a0*/  F2FP.F16.E4M3.UNPACK_B R7, R28.H1 ;  /* 0x0000001cff07723e */ /* 0x000fe200030006ff */
[----:B---3--:R-:W-:Y:S01]  /*314b0*/  HMMA.16816.F32 R8, R12, R16, R8 ;  /* 0x000000100c08723c */ /* 0x008fe20000001808 */
[----:B------:R-:W-:Y:S02]  /*314c0*/  F2FP.F16.E4M3.UNPACK_B R12, R2 ;  /* 0x00000002ff0c723e */ /* 0x000fe400020006ff */
[----:B------:R-:W-:Y:S02]  /*314d0*/  F2FP.F16.E4M3.UNPACK_B R13, R3 ;  /* 0x00000003ff0d723e */ /* 0x000fe400020006ff */
[----:B------:R-:W-:Y:S02]  /*314e0*/  F2FP.F16.E4M3.UNPACK_B R14, R4 ;  /* 0x00000004ff0e723e */ /* 0x000fe400020006ff */
[----:B------:R-:W-:-:S12]  /*314f0*/  F2FP.F16.E4M3.UNPACK_B R15, R5 ;  /* 0x00000005ff0f723e */ /* 0x000fd800020006ff */
[----:B------:R0:W-:Y:S04]  /*31500*/  STL.64 [R1+0x130], R8 ;  /* 0x0001300801007387 */ /* 0x0001e80000100a00 */
[----:B------:R-:W-:Y:S01]  /*31510*/  STL.64 [R1+0x138], R10 ;  /* 0x0001380a01007387 */ /* 0x000fe20000100a00 */
[----:B0-----:R-:W-:Y:S02]  /*31520*/  F2FP.F16.E4M3.UNPACK_B R8, R18.H1 ;  /* 0x00000012ff08723e */ /* 0x001fe400030006ff */
[----:B------:R-:W-:-:S07]  /*31530*/  F2FP.F16.E4M3.UNPACK_B R9, R19.H1 ;  /* 0x00000013ff09723e */ /* 0x000fce00030006ff */
[----:B------:R-:W-:Y:S01]  /*31540*/  HMMA.16816.F32 R16, R12, R8, R20 ;  /* 0x000000080c10723c */ /* 0x000fe20000001814 */
[----:B------:R2:W-:Y:S01]  /*31550*/  STL.64 [R1+0x98], R8 ;  /* 0x0000980801007387 */ /* 0x0005e20000100a00 */
[----:B------:R-:W-:-:S06]  /*31560*/  IMAD.MOV.U32 R0, RZ, RZ, R9 ;  /* 0x000000ffff007224 */ /* 0x000fcc00078e0009 */
[----:B--2---:R-:W-:Y:S01]  /*31570*/  HMMA.16816.F32 R8, R12, R6, R24 ;  /* 0x000000060c08723c */ /* 0x004fe20000001818 */
[----:B------:R0:W-:Y:S10]  /*31580*/  STL [R1+0x1dbc], R0 ;  /* 0x001dbc0001007387 */ /* 0x0001f40000100800 */
[----:B------:R-:W-:Y:S04]  /*31590*/  STL.64 [R1+0x190], R16 ;  /* 0x0001901001007387 */ /* 0x000fe80000100a00 */
[----:B------:R-:W-:Y:S04]  /*315a0*/  STL.64 [R1+0x198], R18 ;  /* 0x0001981201007387 */ /* 0x000fe80000100a00 */
[----:B------:R-:W-:Y:S01]  /*315b0*/  STL [R1+0x90], R6 ;  /* 0x0000900601007387 */ /* 0x000fe20000100800 */
[----:B0-----:R-:W-:-:S03]  /*315c0*/  F2FP.F16.E4M3.UNPACK_B R0, R29.H1 ;  /* 0x0000001dff00723e */ /* 0x001fc600030006ff */
[----:B------:R-:W-:Y:S04]  /*315d0*/  STL [R1+0x94], R7 ;  /* 0x0000940701007387 */ /* 0x000fe80000100800 */
[----:B------:R-:W-:Y:S04]  /*315e0*/  STL [R1+0x88], R0 ;  /* 0x0000880001007387 */ /* 0x000fe80000100800 */
[----:B------:R-:W2:Y:S04]  /*315f0*/  LDL.LU R24, [R1+0x2e0] ;  /* 0x0002e00001187983 */ /* 0x000ea80000300800 */
[----:B------:R-:W-:Y:S04]  /*31600*/  STL.64 [R1+0x200], R8 ;  /* 0x0002000801007387 */ /* 0x000fe80000100a00 */
[----:B------:R-:W-:Y:S04]  /*31610*/  STL.64 [R1+0x208], R10 ;  /* 0x0002080a01007387 */ /* 0x000fe80000100a00 */
[----:B------:R-:W2:Y:S04]  /*31620*/  LDL.LU R25, [R1+0x2e4] ;  /* 0x0002e40001197983 */ /* 0x000ea80000300800 */
[----:B------:R-:W3:Y:S04]  /*31630*/  LDL.LU R26, [R1+0x2e8] ;  /* 0x0002e800011a7983 */ /* 0x000ee80000300800 */
[----:B------:R-:W3:Y:S04]  /*31640*/  LDL.LU R27, [R1+0x2ec] ;  /* 0x0002ec00011b7983 */ /* 0x000ee80000300800 */
[----:B---3--:R-:W-:Y:S04]  /*31650*/  STL.64 [R1+0x1f08], R26 ;  /* 0x001f081a01007387 */ /* 0x008fe80000100a00 */
[----:B--2---:R0:W-:Y:S04]  /*31660*/  STL.64 [R1+0x1f00], R24 ;  /* 0x001f001801007387 */ /* 0x0041e80000100a00 */
[----:B0-----:R-:W2:Y:S04]  /*31670*/  LDL.LU R24, [R1+0x280] ;  /* 0x0002800001187983 */ /* 0x001ea80000300800 */
[----:B------:R-:W2:Y:S04]  /*31680*/  LDL.LU R25, [R1+0x284] ;  /* 0x0002840001197983 */ /* 0x000ea80000300800 */
[----:B------:R-:W3:Y:S04]  /*31690*/  LDL.LU R26, [R1+0x288] ;  /* 0x00028800011a7983 */ /* 0x000ee80000300800 */
[----:B------:R-:W3:Y:S04]  /*316a0*/  LDL.LU R27, [R1+0x28c] ;  /* 0x00028c00011b7983 */ /* 0x000ee80000300800 */
[----:B------:R-:W4:Y:S04]  /*316b0*/  LDL.LU R3, [R1+0xd4] ;  /* 0x0000d40001037983 */ /* 0x000f280000300800 */
[----:B------:R-:W4:Y:S04]  /*316c0*/  LDL.LU R4, [R1+0xd8] ;  /* 0x0000d80001047983 */ /* 0x000f280000300800 */
[----:B---3--:R-:W-:Y:S04]  /*316d0*/  STL.64 [R1+0x1f18], R26 ;  /* 0x001f181a01007387 */ /* 0x008fe80000100a00 */
[----:B--2---:R0:W-:Y:S04]  /*316e0*/  STL.64 [R1+0x1f10], R24 ;  /* 0x001f101801007387 */ /* 0x0041e80000100a00 */
[----:B0-----:R-:W2:Y:S04]  /*316f0*/  LDL.LU R24, [R1+0x260] ;  /* 0x0002600001187983 */ /* 0x001ea80000300800 */
[----:B------:R-:W2:Y:S04]  /*31700*/  LDL.LU R25, [R1+0x264] ;  /* 0x0002640001197983 */ /* 0x000ea80000300800 */
[----:B------:R-:W3:Y:S04]  /*31710*/  LDL.LU R26, [R1+0x268] ;  /* 0x00026800011a7983 */ /* 0x000ee80000300800 */
[----:B------:R-:W3:Y:S04]  /*31720*/  LDL.LU R27, [R1+0x26c] ;  /* 0x00026c00011b7983 */ /* 0x000ee80000300800 */
[----:B------:R-:W4:Y:S01]  /*31730*/  LDL.LU R2, [R1+0xd0] ;  /* 0x0000d00001027983 */ /* 0x000f220000300800 */
[----:B------:R-:W-:-:S03]  /*31740*/  IMAD.MOV.U32 R0, RZ, RZ, R7 ;  /* 0x000000ffff007224 */ /* 0x000fc600078e0007 */
[----:B----4-:R0:W-:Y:S04]  /*31750*/  STL.64 [R1+0x1f40], R2 ;  /* 0x001f400201007387 */ /* 0x0101e80000100a00 */
[----:B0-----:R-:W4:Y:S04]  /*31760*/  LDL.LU R3, [R1+0xc4] ;  /* 0x0000c40001037983 */ /* 0x001f280000300800 */
[----:B------:R-:W4:Y:S04]  /*31770*/  LDL R2, [R1+0x88] ;  /* 0x0000880001027983 */ /* 0x000f280000100800 */
[----:B---3--:R0:W-:Y:S04]  /*31780*/  STL.64 [R1+0x1f28], R26 ;  /* 0x001f281a01007387 */ /* 0x0081e80000100a00 */
[----:B0-----:R-:W3:Y:S04]  /*31790*/  LDL.LU R26, [R1+0xc8] ;  /* 0x0000c800011a7983 */ /* 0x001ee80000300800 */
[----:B------:R-:W3:Y:S04]  /*317a0*/  LDL.LU R27, [R1+0xcc] ;  /* 0x0000cc00011b7983 */ /* 0x000ee80000300800 */
[----:B--2---:R-:W-:Y:S04]  /*317b0*/  STL.64 [R1+0x1f20], R24 ;  /* 0x001f201801007387 */ /* 0x004fe80000100a00 */
[----:B------:R-:W2:Y:S04]  /*317c0*/  LDL.LU R16, [R1+0xdc] ;  /* 0x0000dc0001107983 */ /* 0x000ea80000300800 */
[----:B------:R-:W2:Y:S04]  /*317d0*/  LDL.LU R17, [R1+0xe0] ;  /* 0x0000e00001117983 */ /* 0x000ea80000300800 */
[----:B------:R-:W2:Y:S04]  /*317e0*/  LDL.LU R6, [R1+0xe4] ;  /* 0x0000e40001067983 */ /* 0x000ea80000300800 */
[----:B------:R-:W2:Y:S04]  /*317f0*/  LDL.LU R7, [R1+0xe8] ;  /* 0x0000e80001077983 */ /* 0x000ea80000300800 */
[----:B--2---:R-:W-:Y:S04]  /*31800*/  STL.64 [R1+0x1f38], R6 ;  /* 0x001f380601007387 */ /* 0x004fe80000100a00 */
[----:B------:R0:W-:Y:S04]  /*31810*/  STL [R1+0x1f30], R4 ;  /* 0x001f300401007387 */ /* 0x0001e80000100800 */
[----:B0-----:R-:W2:Y:S04]  /*31820*/  LDL.LU R4, [R1+0x240] ;  /* 0x0002400001047983 */ /* 0x001ea80000300800 */
[----:B------:R-:W2:Y:S04]  /*31830*/  LDL.LU R5, [R1+0x244] ;  /* 0x0002440001057983 */ /* 0x000ea80000300800 */
[----:B------:R-:W2:Y:S04]  /*31840*/  LDL.LU R6, [R1+0x248] ;  /* 0x0002480001067983 */ /* 0x000ea80000300800 */
[----:B------:R-:W2:Y:S01]  /*31850*/  LDL.LU R7, [R1+0x24c] ;  /* 0x00024c0001077983 */ /* 0x000ea20000300800 */
[----:B----4-:R-:W-:-:S03]  /*31860*/  F2FP.F16.E4M3.UNPACK_B R3, R3.H1 ;  /* 0x00000003ff03723e */ /* 0x010fc600030006ff */
[----:B--2---:R-:W-:Y:S04]  /*31870*/  STL.64 [R1+0x1f50], R6 ;  /* 0x001f500601007387 */ /* 0x004fe80000100a00 */
[----:B------:R0:W-:Y:S04]  /*31880*/  STL.64 [R1+0x1f48], R4 ;  /* 0x001f480401007387 */ /* 0x0001e80000100a00 */
[----:B0-----:R-:W2:Y:S04]  /*31890*/  LDL.LU R4, [R1+0x220] ;  /* 0x0002200001047983 */ /* 0x001ea80000300800 */
[----:B------:R-:W2:Y:S04]  /*318a0*/  LDL.LU R5, [R1+0x224] ;  /* 0x0002240001057983 */ /* 0x000ea80000300800 */
[----:B------:R-:W2:Y:S04]  /*318b0*/  LDL.LU R6, [R1+0x228] ;  /* 0x0002280001067983 */ /* 0x000ea80000300800 */
[----:B------:R-:W2:Y:S04]  /*318c0*/  LDL.LU R7, [R1+0x22c] ;  /* 0x00022c0001077983 */ /* 0x000ea80000300800 */
[----:B------:R-:W4:Y:S04]  /*318d0*/  LDL.LU R8, [R1+0x2a0] ;  /* 0x0002a00001087983 */ /* 0x000f280000300800 */
[----:B------:R-:W4:Y:S04]  /*318e0*/  LDL.LU R9, [R1+0x2a4] ;  /* 0x0002a40001097983 */ /* 0x000f280000300800 */
[----:B------:R-:W4:Y:S04]  /*318f0*/  LDL.LU R10, [R1+0x2a8] ;  /* 0x0002a800010a7983 */ /* 0x000f280000300800 */
[----:B------:R-:W4:Y:S04]  /*31900*/  LDL.LU R11, [R1+0x2ac] ;  /* 0x0002ac00010b7983 */ /* 0x000f280000300800 */
[----:B------:R-:W3:Y:S04]  /*31910*/  LDL.LU R18, [R1+0xec] ;  /* 0x0000ec0001127983 */ /* 0x000ee80000300800 */
[----:B------:R-:W3:Y:S04]  /*31920*/  LDL.LU R19, [R1+0xf0] ;  /* 0x0000f00001137983 */ /* 0x000ee80000300800 */
[----:B------:R-:W3:Y:S04]  /*31930*/  LDL.LU R20, [R1+0x2c0] ;  /* 0x0002c00001147983 */ /* 0x000ee80000300800 */
[----:B------:R-:W3:Y:S04]  /*31940*/  LDL.LU R21, [R1+0x2c4] ;  /* 0x0002c40001157983 */ /* 0x000ee80000300800 */
[----:B------:R-:W3:Y:S04]  /*31950*/  LDL.LU R22, [R1+0x2c8] ;  /* 0x0002c80001167983 */ /* 0x000ee80000300800 */
[----:B------:R-:W3:Y:S04]  /*31960*/  LDL.LU R23, [R1+0x2cc] ;  /* 0x0002cc0001177983 */ /* 0x000ee80000300800 */
[----:B------:R-:W4:Y:S04]  /*31970*/  LDL.LU R28, [R1+0xf4] ;  /* 0x0000f400011c7983 */ /* 0x000f280000300800 */
[----:B------:R-:W4:Y:S04]  /*31980*/  LDL.LU R29, [R1+0xf8] ;  /* 0x0000f800011d7983 */ /* 0x000f280000300800 */
[----:B------:R-:W-:Y:S04]  /*31990*/  STL [R1+0x1dc0], R0 ;  /* 0x001dc00001007387 */ /* 0x000fe80000100800 */
[----:B------:R-:W-:Y:S01]  /*319a0*/  STL [R1+0x8c], R3 ;  /* 0x00008c0301007387 */ /* 0x000fe20000100800 */
[----:B--2---:R-:W-:-:S15]  /*319b0*/  HMMA.16816.F32 R4, R12, R2, R4 ;  /* 0x000000020c04723c */ /* 0x004fde0000001804 */
[----:B------:R-:W-:-:S04]  /*319c0*/  NOP ;  /* 0x0000000000007918 */ /* 0x000fc80000000000 */
[----:B------:R-:W-:Y:S04]  /*319d0*/  STL.64 [R1+0x220], R4 ;  /* 0x0002200401007387 */ /* 0x000fe80000100a00 */
[----:B------:R0:W-:Y:S04]  /*319e0*/  STL.64 [R1+0x228], R6 ;  /* 0x0002280601007387 */ /* 0x0001e80000100a00 */
[----:B0-----:R-:W2:Y:S04]  /*319f0*/  LDL.LU.64 R6, [R1+0x1f50] ;  /* 0x001f500001067983 */ /* 0x001ea80000300a00 */
[----:B------:R-:W2:Y:S01]  /*31a00*/  LDL.LU.64 R4, [R1+0x1f48] ;  /* 0x001f480001047983 */ /* 0x000ea20000300a00 */
[----:B------:R-:W-:Y:S01]  /*31a10*/  IMAD.MOV.U32 R0, RZ, RZ, R3 ;  /* 0x000000ffff007224 */ /* 0x000fe200078e0003 */
[----:B---3--:R-:W-:-:S02]  /*31a20*/  F2FP.F16.E4M3.UNPACK_B R24, R26.H1 ;  /* 0x0000001aff18723e */ /* 0x008fc400030006ff */
[----:B------:R-:W-:Y:S01]  /*31a30*/  F2FP.F16.E4M3.UNPACK_B R25, R27.H1 ;  /* 0x0000001bff19723e */ /* 0x000fe200030006ff */
[----:B------:R-:W3:Y:S04]  /*31a40*/  LDL.LU.64 R2, [R1+0x1f40] ;  /* 0x001f400001027983 */ /* 0x000ee80000300a00 */
[----:B------:R-:W-:Y:S04]  /*31a50*/  STL [R1+0x1dc4], R0 ;  /* 0x001dc40001007387 */ /* 0x000fe80000100800 */
[----:B------:R-:W-:Y:S04]  /*31a60*/  STL [R1+0x80], R24 ;  /* 0x0000801801007387 */ /* 0x000fe80000100800 */
[----:B------:R2:W-:Y:S02]  /*31a70*/  STL [R1+0x84], R25 ;  /* 0x0000841901007387 */ /* 0x0005e40000100800 */
[----:B--2---:R-:W-:Y:S02]  /*31a80*/  HMMA.16816.F32 R24, R12, R24, R4 ;  /* 0x000000180c18723c */ /* 0x004fe40000001804 */
[----:B------:R-:W2:Y:S04]  /*31a90*/  LDL.LU.64 R6, [R1+0x1f38] ;  /* 0x001f380001067983 */ /* 0x000ea80000300a00 */
[----:B------:R-:W2:-:S13]  /*31aa0*/  LDL.LU R4, [R1+0x1f30] ;  /* 0x001f300001047983 */ /* 0x000e9a0000300800 */
[----:B------:R-:W-:Y:S04]  /*31ab0*/  STL.64 [R1+0x240], R24 ;  /* 0x0002401801007387 */ /* 0x000fe80000100a00 */
[----:B------:R0:W-:Y:S04]  /*31ac0*/  STL.64 [R1+0x248], R26 ;  /* 0x0002481a01007387 */ /* 0x0001e80000100a00 */
[----:B0-----:R-:W2:Y:S04]  /*31ad0*/  LDL.LU.64 R26, [R1+0x1f28] ;  /* 0x001f2800011a7983 */ /* 0x001ea80000300a00 */
[----:B------:R-:W2:Y:S01]  /*31ae0*/  LDL.LU.64 R24, [R1+0x1f20] ;  /* 0x001f200001187983 */ /* 0x000ea20000300a00 */
[----:B---3--:R-:W-:-:S02]  /*31af0*/  F2FP.F16.E4M3.UNPACK_B R2, R2.H1 ;  /* 0x00000002ff02723e */ /* 0x008fc400030006ff */
[----:B------:R-:W-:-:S05]  /*31b00*/  F2FP.F16.E4M3.UNPACK_B R3, R3.H1 ;  /* 0x00000003ff03723e */ /* 0x000fca00030006ff */
[----:B------:R-:W-:Y:S02]  /*31b10*/  STL.64 [R1+0x78], R2 ;  /* 0x0000780201007387 */ /* 0x000fe40000100a00 */
[----:B--2---:R-:W-:-:S15]  /*31b20*/  HMMA.16816.F32 R24, R12, R2, R24 ;  /* 0x000000020c18723c */ /* 0x004fde0000001818 */
[----:B------:R-:W-:-:S04]  /*31b30*/  NOP ;  /* 0x0000000000007918 */ /* 0x000fc80000000000 */
[----:B------:R-:W-:Y:S04]  /*31b40*/  STL.64 [R1+0x260], R24 ;  /* 0x0002601801007387 */ /* 0x000fe80000100a00 */
[----:B------:R0:W-:Y:S04]  /*31b50*/  STL.64 [R1+0x268], R26 ;  /* 0x0002681a01007387 */ /* 0x0001e80000100a00 */
[----:B0-----:R-:W2:Y:S04]  /*31b60*/  LDL.LU.64 R26, [R1+0x1f18] ;  /* 0x001f1800011a7983 */ /* 0x001ea80000300a00 */
[----:B------:R-:W2:Y:S01]  /*31b70*/  LDL.LU.64 R24, [R1+0x1f10] ;  /* 0x001f100001187983 */ /* 0x000ea20000300a00 */
[----:B------:R-:W-:-:S02]  /*31b80*/  F2FP.F16.E4M3.UNPACK_B R4, R4.H1 ;  /* 0x00000004ff04723e */ /* 0x000fc400030006ff */
[----:B------:R-:W-:Y:S01]  /*31b90*/  F2FP.F16.E4M3.UNPACK_B R5, R16.H1 ;  /* 0x00000010ff05723e */ /* 0x000fe200030006ff */
[----:B------:R-:W-:-:S05]  /*31ba0*/  IMAD.MOV.U32 R0, RZ, RZ, R3 ;  /* 0x000000ffff007224 */ /* 0x000fca00078e0003 */
[----:B------:R-:W-:Y:S04]  /*31bb0*/  STL [R1+0x1dc8], R0 ;  /* 0x001dc80001007387 */ /* 0x000fe80000100800 */
[----:B------:R-:W-:Y:S04]  /*31bc0*/  STL [R1+0x70], R4 ;  /* 0x0000700401007387 */ /* 0x000fe80000100800 */
[----:B------:R-:W-:Y:S01]  /*31bd0*/  STL [R1+0x74], R5 ;  /* 0x0000740501007387 */ /* 0x000fe20000100800 */
[----:B------:R-:W-:Y:S01]  /*31be0*/  F2FP.F16.E4M3.UNPACK_B R2, R17.H1 ;  /* 0x00000011ff02723e */ /* 0x000fe200030006ff */
[----:B--2---:R-:W-:-:S15]  /*31bf0*/  HMMA.16816.F32 R24, R12, R4, R24 ;  /* 0x000000040c18723c */ /* 0x004fde0000001818 */
[----:B------:R-:W-:-:S04]  /*31c00*/  NOP ;  /* 0x0000000000007918 */ /* 0x000fc80000000000 */
[----:B------:R-:W-:Y:S04]  /*31c10*/  STL.64 [R1+0x280], R24 ;  /* 0x0002801801007387 */ /* 0x000fe80000100a00 */
[----:B------:R0:W-:Y:S04]  /*31c20*/  STL.64 [R1+0x288], R26 ;  /* 0x0002881a01007387 */ /* 0x0001e80000100a00 */
[----:B0-----:R-:W2:Y:S04]  /*31c30*/  LDL.LU.64 R26, [R1+0x1f08] ;  /* 0x001f0800011a7983 */ /* 0x001ea80000300a00 */
[----:B------:R-:W2:Y:S01]  /*31c40*/  LDL.LU.64 R24, [R1+0x1f00] ;  /* 0x001f000001187983 */ /* 0x000ea20000300a00 */
[----:B------:R-:W-:-:S07]  /*31c50*/  F2FP.F16.E4M3.UNPACK_B R3, R6.H1 ;  /* 0x00000006ff03723e */ /* 0x000fce00030006ff */
[----:B----4-:R-:W-:Y:S01]  /*31c60*/  HMMA.16816.F32 R8, R12, R2, R8 ;  /* 0x000000020c08723c */ /* 0x010fe20000001808 */
[----:B------:R-:W-:Y:S01]  /*31c70*/  IMAD.MOV.U32 R0, RZ, RZ, R5 ;  /* 0x000000ffff007224 */ /* 0x000fe200078e0005 */
[----:B------:R-:W-:Y:S02]  /*31c80*/  F2FP.F16.E4M3.UNPACK_B R4, R7.H1 ;  /* 0x00000007ff04723e */ /* 0x000fe400030006ff */
[----:B------:R-:W-:Y:S02]  /*31c90*/  F2FP.F16.E4M3.UNPACK_B R5, R18.H1 ;  /* 0x00000012ff05723e */ /* 0x000fe400030006ff */
[----:B------:R0:W-:Y:S04]  /*31ca0*/  STL [R1+0x1dcc], R0 ;  /* 0x001dcc0001007387 */ /* 0x0001e80000100800 */
[----:B------:R1:W-:Y:S04]  /*31cb0*/  STL [R1+0x68], R2 ;  /* 0x0000680201007387 */ /* 0x0003e80000100800 */
[----:B------:R3:W-:Y:S01]  /*31cc0*/  STL [R1+0x6c], R3 ;  /* 0x00006c0301007387 */ /* 0x0007e20000100800 */
[----:B0-----:R-:W-:Y:S01]  /*31cd0*/  IMAD.MOV.U32 R0, RZ, RZ, R3 ;  /* 0x000000ffff007224 */ /* 0x001fe200078e0003 */
[----:B-1----:R-:W-:-:S02]  /*31ce0*/  F2FP.F16.E4M3.UNPACK_B R2, R19.H1 ;  /* 0x00000013ff02723e */ /* 0x002fc400030006ff */
[----:B---3--:R-:W-:Y:S02]  /*31cf0*/  F2FP.F16.E4M3.UNPACK_B R3, R28.H1 ;  /* 0x0000001cff03723e */ /* 0x008fe400030006ff */
[----:B------:R-:W-:Y:S04]  /*31d00*/  STL [R1+0x1dd0], R0 ;  /* 0x001dd00001007387 */ /* 0x000fe80000100800 */
[----:B------:R-:W-:Y:S04]  /*31d10*/  STL.64 [R1+0x2a0], R8 ;  /* 0x0002a00801007387 */ /* 0x000fe80000100a00 */
[----:B------:R0:W-:Y:S02]  /*31d20*/  STL.64 [R1+0x2a8], R10 ;  /* 0x0002a80a01007387 */ /* 0x0001e40000100a00 */
[----:B0-----:R-:W-:Y:S01]  /*31d30*/  HMMA.16816.F32 R8, R12, R4, R20 ;  /* 0x000000040c08723c */ /* 0x001fe20000001814 */
[----:B------:R-:W-:Y:S01]  /*31d40*/  IMAD.MOV.U32 R0, RZ, RZ, R5 ;  /* 0x000000ffff007224 */ /* 0x000fe200078e0005 */
[----:B------:R-:W-:Y:S04]  /*31d50*/  STL [R1+0x60], R4 ;  /* 0x0000600401007387 */ /* 0x000fe80000100800 */
[----:B------:R-:W-:Y:S04]  /*31d60*/  STL [R1+0x64], R5 ;  /* 0x0000640501007387 */ /* 0x000fe80000100800 */
[----:B------:R-:W-:Y:S01]  /*31d70*/  STL [R1+0x1dd4], R0 ;  /* 0x001dd40001007387 */ /* 0x000fe20000100800 */
[----:B------:R-:W-:-:S08]  /*31d80*/  F2FP.F16.E4M3.UNPACK_B R6, R29.H1 ;  /* 0x0000001dff06723e */ /* 0x000fd000030006ff */
[----:B------:R0:W-:Y:S04]  /*31d90*/  STL.64 [R1+0x2c0], R8 ;  /* 0x0002c00801007387 */ /* 0x0001e80000100a00 */
[----:B------:R1:W-:Y:S04]  /*31da0*/  STL.64 [R1+0x2c8], R10 ;  /* 0x0002c80a01007387 */ /* 0x0003e80000100a00 */
[----:B------:R-:W-:Y:S04]  /*31db0*/  STL [R1+0x58], R2 ;  /* 0x0000580201007387 */ /* 0x000fe80000100800 */
[----:B------:R-:W-:Y:S04]  /*31dc0*/  STL [R1+0x5c], R3 ;  /* 0x00005c0301007387 */ /* 0x000fe80000100800 */
[----:B0-----:R-:W3:Y:S01]  /*31dd0*/  LDL.LU R8, [R1+0x380] ;  /* 0x0003800001087983 */ /* 0x001ee20000300800 */
[----:B--2---:R-:W-:-:S15]  /*31de0*/  HMMA.16816.F32 R16, R12, R2, R24 ;  /* 0x000000020c10723c */ /* 0x004fde0000001818 */
[----:B------:R-:W-:-:S04]  /*31df0*/  NOP ;  /* 0x0000000000007918 */ /* 0x000fc80000000000 */
[----:B------:R-:W-:Y:S04]  /*31e00*/  STL.64 [R1+0x2e0], R16 ;  /* 0x0002e01001007387 */ /* 0x000fe80000100a00 */
[----:B------:R-:W-:Y:S04]  /*31e10*/  STL.64 [R1+0x2e8], R18 ;  /* 0x0002e81201007387 */ /* 0x000fe80000100a00 */
[----:B------:R-:W-:Y:S04]  /*31e20*/  STL [R1+0x50], R6 ;  /* 0x0000500601007387 */ /* 0x000fe80000100800 */
[----:B------:R-:W3:Y:S04]  /*31e30*/  LDL.LU R9, [R1+0x384] ;  /* 0x0003840001097983 */ /* 0x000ee80000300800 */
[----:B-1----:R-:W2:Y:S04]  /*31e40*/  LDL.LU R10, [R1+0x388] ;  /* 0x00038800010a7983 */ /* 0x002ea80000300800 */
[----:B------:R-:W2:Y:S01]  /*31e50*/  LDL.LU R11, [R1+0x38c] ;  /* 0x00038c00010b7983 */ /* 0x000ea20000300800 */
[----:B------:R-:W-:-:S03]  /*31e60*/  IMAD.MOV.U32 R0, RZ, RZ, R3 ;  /* 0x000000ffff007224 */ /* 0x000fc600078e0003 */
[----:B--2---:R-:W-:Y:S04]  /*31e70*/  STL.64 [R1+0x1eb0], R10 ;  /* 0x001eb00a01007387 */ /* 0x004fe80000100a00 */
[----:B---3--:R0:W-:Y:S04]  /*31e80*/  STL.64 [R1+0x1ea8], R8 ;  /* 0x001ea80801007387 */ /* 0x0081e80000100a00 */
[----:B0-----:R-:W2:Y:S04]  /*31e90*/  LDL.LU R8, [R1+0x360] ;  /* 0x0003600001087983 */ /* 0x001ea80000300800 */
[----:B------:R-:W2:Y:S04]  /*31ea0*/  LDL.LU R9, [R1+0x364] ;  /* 0x0003640001097983 */ /* 0x000ea80000300800 */
[----:B------:R-:W3:Y:S04]  /*31eb0*/  LDL.LU R10, [R1+0x368] ;  /* 0x00036800010a7983 */ /* 0x000ee80000300800 */
[----:B------:R-:W3:Y:S04]  /*31ec0*/  LDL.LU R11, [R1+0x36c] ;  /* 0x00036c00010b7983 */ /* 0x000ee80000300800 */
[----:B------:R-:W4:Y:S04]  /*31ed0*/  LDL.LU R5, [R1+0x104] ;  /* 0x0001040001057983 */ /* 0x000f280000300800 */
[----:B------:R-:W2:Y:S04]  /*31ee0*/  LDL.LU R2, [R1+0x108] ;  /* 0x0001080001027983 */ /* 0x000ea80000300800 */
[----:B------:R-:W2:Y:S04]  /*31ef0*/  LDL.LU R3, [R1+0x10c] ;  /* 0x00010c0001037983 */ /* 0x000ea80000300800 */
[----:B------:R-:W2:Y:S04]  /*31f00*/  LDL.LU R4, [R1+0x110] ;  /* 0x0001100001047983 */ /* 0x000ea80000300800 */
[----:B--2---:R-:W-:Y:S04]  /*31f10*/  STL [R1+0x1ec8], R4 ;  /* 0x001ec80401007387 */ /* 0x004fe80000100800 */
[----:B---3--:R-:W-:Y:S04]  /*31f20*/  STL.64 [R1+0x1ec0], R10 ;  /* 0x001ec00a01007387 */ /* 0x008fe80000100a00 */
[----:B------:R0:W-:Y:S04]  /*31f30*/  STL.64 [R1+0x1eb8], R8 ;  /* 0x001eb80801007387 */ /* 0x0001e80000100a00 */
[----:B0-----:R-:W2:Y:S04]  /*31f40*/  LDL.LU R8, [R1+0x340] ;  /* 0x0003400001087983 */ /* 0x001ea80000300800 */
[----:B------:R-:W2:Y:S04]  /*31f50*/  LDL.LU R9, [R1+0x344] ;  /* 0x0003440001097983 */ /* 0x000ea80000300800 */
[----:B------:R-:W3:Y:S04]  /*31f60*/  LDL.LU R10, [R1+0x348] ;  /* 0x00034800010a7983 */ /* 0x000ee80000300800 */
[----:B------:R-:W3:Y:S04]  /*31f70*/  LDL.LU R11, [R1+0x34c] ;  /* 0x00034c00010b7983 */ /* 0x000ee80000300800 */
[----:B------:R-:W2:Y:S04]  /*31f80*/  LDL.LU R4, [R1+0x100] ;  /* 0x0001000001047983 */ /* 0x000ea80000300800 */
[----:B---3--:R-:W-:Y:S04]  /*31f90*/  STL.64 [R1+0x1ed8], R10 ;  /* 0x001ed80a01007387 */ /* 0x008fe80000100a00 */
[----:B--2---:R0:W-:Y:S04]  /*31fa0*/  STL.64 [R1+0x1ed0], R8 ;  /* 0x001ed00801007387 */ /* 0x0041e80000100a00 */
[----:B0-----:R-:W2:Y:S04]  /*31fb0*/  LDL.LU R8, [R1+0x320] ;  /* 0x0003200001087983 */ /* 0x001ea80000300800 */
[----:B------:R-:W2:Y:S04]  /*31fc0*/  LDL.LU R9, [R1+0x324] ;  /* 0x0003240001097983 */ /* 0x000ea80000300800 */
[----:B------:R-:W3:Y:S04]  /*31fd0*/  LDL.LU R10, [R1+0x328] ;  /* 0x00032800010a7983 */ /* 0x000ee80000300800 */
[----:B------:R-:W3:Y:S04]  /*31fe0*/  LDL.LU R11, [R1+0x32c] ;  /* 0x00032c00010b7983 */ /* 0x000ee80000300800 */
[----:B---3--:R0:W-:Y:S04]  /*31ff0*/  STL.64 [R1+0x1ee8], R10 ;  /* 0x001ee80a01007387 */ /* 0x0081e80000100a00 */
[----:B0-----:R-:W3:Y:S04]  /*32000*/  LDL.LU R11, [R1+0xfc] ;  /* 0x0000fc00010b7983 */ /* 0x001ee80000300800 */
[----:B--2---:R-:W-:Y:S04]  /*32010*/  STL.64 [R1+0x1ee0], R8 ;  /* 0x001ee00801007387 */ /* 0x004fe80000100a00 */
[----:B------:R-:W2:Y:S01]  /*32020*/  LDL.LU R16, [R1+0x114] ;  /* 0x0001140001107983 */ /* 0x000ea20000300800 */
[----:B------:R-:W-:-:S03]  /*32030*/  IMAD.MOV.U32 R10, RZ, RZ, R6 ;  /* 0x000000ffff0a7224 */ /* 0x000fc600078e0006 */
[----:B------:R-:W2:Y:S04]  /*32040*/  LDL.LU R17, [R1+0x118] ;  /* 0x0001180001117983 */ /* 0x000ea80000300800 */
[----:B------:R-:W2:Y:S04]  /*32050*/  LDL.LU R6, [R1+0x11c] ;  /* 0x00011c0001067983 */ /* 0x000ea80000300800 */
[----:B------:R-:W2:Y:S04]  /*32060*/  LDL.LU R7, [R1+0x120] ;  /* 0x0001200001077983 */ /* 0x000ea80000300800 */
[----:B------:R-:W2:Y:S04]  /*32070*/  LDL.LU R18, [R1+0x124] ;  /* 0x0001240001127983 */ /* 0x000ea80000300800 */
[----:B------:R-:W2:Y:S04]  /*32080*/  LDL.LU R19, [R1+0x128] ;  /* 0x0001280001137983 */ /* 0x000ea80000300800 */
        /* <DEDUP_REMOVED lines=10> */
[----:B------:R-:W4:Y:S04]  /*32130*/  LDL.LU R28, [R1+0x12c] ;  /* 0x00012c00011c7983 */ /* 0x000f280000300800 */
[----:B------:R-:W4:Y:S01]  /*32140*/  LDL.LU R29, [R1+0x140] ;  /* 0x00014000011d7983 */ /* 0x000f220000300800 */
[----:B---3--:R-:W-:-:S03]  /*32150*/  F2FP.F16.E4M3.UNPACK_B R11, R11.H1 ;  /* 0x0000000bff0b723e */ /* 0x008fc600030006ff */
[----:B------:R-:W3:Y:S04]  /*32160*/  LDL.LU R24, [R1+0x3c0] ;  /* 0x0003c00001187983 */ /* 0x000ee80000300800 */
[----:B------:R-:W3:Y:S04]  /*32170*/  LDL.LU R25, [R1+0x3c4] ;  /* 0x0003c40001197983 */ /* 0x000ee80000300800 */
[----:B------:R-:W3:Y:S04]  /*32180*/  LDL.LU R26, [R1+0x3c8] ;  /* 0x0003c800011a7983 */ /* 0x000ee80000300800 */
[----:B------:R-:W3:Y:S04]  /*32190*/  LDL.LU R27, [R1+0x3cc] ;  /* 0x0003cc00011b7983 */ /* 0x000ee80000300800 */
[----:B------:R-:W-:Y:S04]  /*321a0*/  STL [R1+0x1dd8], R0 ;  /* 0x001dd80001007387 */ /* 0x000fe80000100800 */
[----:B------:R2:W-:Y:S02]  /*321b0*/  STL [R1+0x54], R11 ;  /* 0x0000540b01007387 */ /* 0x0005e40000100800 */
[----:B--2---:R-:W-:Y:S02]  /*321c0*/  HMMA.16816.F32 R8, R12, R10, R16 ;  /* 0x0000000a0c08723c */ /* 0x004fe40000001810 */
[----:B------:R-:W2:Y:S04]  /*321d0*/  LDL.LU.64 R18, [R1+0x1ef8] ;  /* 0x001ef80001127983 */ /* 0x000ea80000300a00 */
[----:B------:R-:W2:-:S13]  /*321e0*/  LDL.LU.64 R16, [R1+0x1ef0] ;  /* 0x001ef00001107983 */ /* 0x000e9a0000300a00 */
[----:B------:R-:W-:Y:S04]  /*321f0*/  STL.64 [R1+0x300], R8 ;  /* 0x0003000801007387 */ /* 0x000fe80000100a00 */
[----:B------:R0:W-:Y:S04]  /*32200*/  STL.64 [R1+0x308], R10 ;  /* 0x0003080a01007387 */ /* 0x0001e80000100a00 */
[----:B0-----:R-:W2:Y:S04]  /*32210*/  LDL.LU.64 R10, [R1+0x1ee8] ;  /* 0x001ee800010a7983 */ /* 0x001ea80000300a00 */
[----:B------:R-:W2:Y:S01]  /*32220*/  LDL.LU.64 R8, [R1+0x1ee0] ;  /* 0x001ee00001087983 */ /* 0x000ea20000300a00 */
[----:B------:R-:W-:-:S02]  /*32230*/  F2FP.F16.E4M3.UNPACK_B R4, R4.H1 ;  /* 0x00000004ff04723e */ /* 0x000fc400030006ff */
[----:B----4-:R-:W-:-:S05]  /*32240*/  F2FP.F16.E4M3.UNPACK_B R5, R5.H1 ;  /* 0x00000005ff05723e */ /* 0x010fca00030006ff */
        /* <DEDUP_REMOVED lines=9> */
[----:B------:R-:W-:Y:S01]  /*322e0*/  IMAD.MOV.U32 R0, RZ, RZ, R5 ;  /* 0x000000ffff007224 */ /* 0x000fe200078e0005 */
[----:B------:R-:W4:Y:S04]  /*322f0*/  LDL.LU R4, [R1+0x1ec8] ;  /* 0x001ec80001047983 */ /* 0x000f280000300800 */
[----:B------:R-:W-:Y:S04]  /*32300*/  STL [R1+0x1ddc], R0 ;  /* 0x001ddc0001007387 */ /* 0x000fe80000100800 */
        /* <DEDUP_REMOVED lines=8> */
[----:B----4-:R-:W-:-:S02]  /*32390*/  F2FP.F16.E4M3.UNPACK_B R4, R4.H1 ;  /* 0x00000004ff04723e */ /* 0x010fc400030006ff */
[----:B------:R-:W-:Y:S01]  /*323a0*/  F2FP.F16.E4M3.UNPACK_B R5, R16.H1 ;  /* 0x00000010ff05723e */ /* 0x000fe200030006ff */
[----:B------:R-:W-:-:S05]  /*323b0*/  IMAD.MOV.U32 R0, RZ, RZ, R3 ;  /* 0x000000ffff007224 */ /* 0x000fca00078e0003 */
        /* <DEDUP_REMOVED lines=12> */
[----:B------:R-:W-:Y:S02]  /*32480*/  F2FP.F16.E4M3.UNPACK_B R4, R7.H1 ;  /* 0x00000007ff04723e */ /* 0x000fe400030006ff */
[----:B------:R-:W-:Y:S02]  /*32490*/  F2FP.F16.E4M3.UNPACK_B R5, R18.H1 ;  /* 0x00000012ff05723e */ /* 0x000fe400030006ff */
[----:B------:R0:W-:Y:S04]  /*324a0*/  STL [R1+0x1de4], R0 ;  /* 0x001de40001007387 */ /* 0x0001e80000100800 */
[----:B------:R1:W-:Y:S04]  /*324b0*/  STL [R1+0x30], R2 ;  /* 0x0000300201007387 */ /* 0x0003e80000100800 */
[----:B------:R4:W-:Y:S01]  /*324c0*/  STL [R1+0x34], R3 ;  /* 0x0000340301007387 */ /* 0x0009e20000100800 */
[----:B0-----:R-:W-:Y:S01]  /*324d0*/  IMAD.MOV.U32 R0, RZ, RZ, R5 ;  /* 0x000000ffff007224 */ /* 0x001fe200078e0005 */
[----:B--2---:R-:W-:Y:S01]  /*324e0*/  HMMA.16816.F32 R8, R12, R2, R8 ;  /* 0x000000020c08723c */ /* 0x004fe20000001808 */
[----:B-1----:R-:W-:-:S02]  /*324f0*/  F2FP.F16.E4M3.UNPACK_B R2, R19.H1 ;  /* 0x00000013ff02723e */ /* 0x002fc400030006ff */
[----:B----4-:R-:W-:-:S15]  /*32500*/  F2FP.F16.E4M3.UNPACK_B R3, R28.H1 ;  /* 0x0000001cff03723e */ /* 0x010fde00030006ff */
[----:B------:R-:W-:Y:S01]  /*32510*/  NOP ;  /* 0x0000000000007918 */ /* 0x000fe20000000000 */
[----:B------:R-:W-:Y:S04]  /*32520*/  STL.64 [R1+0x380], R8 ;  /* 0x0003800801007387 */ /* 0x000fe80000100a00 */
[----:B------:R0:W-:Y:S04]  /*32530*/  STL.64 [R1+0x388], R10 ;  /* 0x0003880a01007387 */ /* 0x0001e80000100a00 */
[----:B------:R3:W-:Y:S01]  /*32540*/  STL.64 [R1+0x28], R4 ;  /* 0x0000280401007387 */ /* 0x0007e20000100a00 */
[C---:B0-----:R-:W-:Y:S08]  /*32550*/  HMMA.16816.F32 R8, R12.reuse, R4, R20 ;  /* 0x000000040c08723c */ /* 0x041ff00000001814 */
[----:B---3--:R-:W-:Y:S01]  /*32560*/  HMMA.16816.F32 R4, R12, R2, R24 ;  /* 0x000000020c04723c */ /* 0x008fe20000001818 */
[----:B------:R0:W-:Y:S02]  /*32570*/  STL [R1+0x1de8], R0 ;  /* 0x001de80001007387 */ /* 0x0001e40000100800 */
[----:B0-----:R-:W-:-:S08]  /*32580*/  F2FP.F16.E4M3.UNPACK_B R0, R29.H1 ;  /* 0x0000001dff00723e */ /* 0x001fd000030006ff */
[----:B------:R0:W-:Y:S04]  /*32590*/  STL.64 [R1+0x3a0], R8 ;  /* 0x0003a00801007387 */ /* 0x0001e80000100a00 */
[----:B------:R1:W-:Y:S04]  /*325a0*/  STL.64 [R1+0x3a8], R10 ;  /* 0x0003a80a01007387 */ /* 0x0003e80000100a00 */
[----:B------:R-:W-:Y:S04]  /*325b0*/  STL [R1+0x20], R2 ;  /* 0x0000200201007387 */ /* 0x000fe80000100800 */
[----:B------:R-:W-:Y:S04]  /*325c0*/  STL [R1+0x24], R3 ;  /* 0x0000240301007387 */ /* 0x000fe80000100800 */
[----:B------:R-:W-:Y:S04]  /*325d0*/  STL [R1+0x18], R0 ;  /* 0x0000180001007387 */ /* 0x000fe80000100800 */
[----:B0-----:R-:W2:Y:S04]  /*325e0*/  LDL.LU R8, [R1+0x4c0] ;  /* 0x0004c00001087983 */ /* 0x001ea80000300800 */
[----:B------:R0:W-:Y:S04]  /*325f0*/  STL.64 [R1+0x3c0], R4 ;  /* 0x0003c00401007387 */ /* 0x0001e80000100a00 */
[----:B------:R3:W-:Y:S04]  /*32600*/  STL.64 [R1+0x3c8], R6 ;  /* 0x0003c80601007387 */ /* 0x0007e80000100a00 */
[----:B------:R-:W2:Y:S04]  /*32610*/  LDL.LU R9, [R1+0x4c4] ;  /* 0x0004c40001097983 */ /* 0x000ea80000300800 */
[----:B-1----:R-:W4:Y:S04]  /*32620*/  LDL.LU R10, [R1+0x4c8] ;  /* 0x0004c800010a7983 */ /* 0x002f280000300800 */
[----:B------:R-:W4:Y:S04]  /*32630*/  LDL.LU R11, [R1+0x4cc] ;  /* 0x0004cc00010b7983 */ /* 0x000f280000300800 */
[----:B----4-:R-:W-:Y:S04]  /*32640*/  STL.64 [R1+0x1e48], R10 ;  /* 0x001e480a01007387 */ /* 0x010fe80000100a00 */
[----:B--2---:R-:W-:Y:S04]  /*32650*/  STL.64 [R1+0x1e40], R8 ;  /* 0x001e400801007387 */ /* 0x004fe80000100a00 */
[----:B0-----:R-:W2:Y:S04]  /*32660*/  LDL.LU R4, [R1+0x480] ;  /* 0x0004800001047983 */ /* 0x001ea80000300800 */
[----:B------:R-:W2:Y:S04]  /*32670*/  LDL.LU R5, [R1+0x484] ;  /* 0x0004840001057983 */ /* 0x000ea80000300800 */
[----:B---3--:R-:W3:Y:S04]  /*32680*/  LDL.LU R6, [R1+0x488] ;  /* 0x0004880001067983 */ /* 0x008ee80000300800 */
[----:B------:R-:W3:Y:S04]  /*32690*/  LDL.LU R7, [R1+0x48c] ;  /* 0x00048c0001077983 */ /* 0x000ee80000300800 */
[----:B---3--:R-:W-:Y:S04]  /*326a0*/  STL.64 [R1+0x1e58], R6 ;  /* 0x001e580601007387 */ /* 0x008fe80000100a00 */
[----:B--2---:R0:W-:Y:S04]  /*326b0*/  STL.64 [R1+0x1e50], R4 ;  /* 0x001e500401007387 */ /* 0x0041e80000100a00 */
[----:B0-----:R-:W2:Y:S04]  /*326c0*/  LDL.LU R4, [R1+0x440] ;  /* 0x0004400001047983 */ /* 0x001ea80000300800 */
[----:B------:R-:W2:Y:S01]  /*326d0*/  LDL.LU R5, [R1+0x444] ;  /* 0x0004440001057983 */ /* 0x000ea20000300800 */
[----:B------:R-:W-:-:S03]  /*326e0*/  IMAD.MOV.U32 R0, RZ, RZ, R3 ;  /* 0x000000ffff007224 */ /* 0x000fc600078e0003 */
[----:B--2---:R0:W-:Y:S04]  /*326f0*/  STL.64 [R1+0x1e60], R4 ;  /* 0x001e600401007387 */ /* 0x0041e80000100a00 */
[----:B------:R-:W2:Y:S04]  /*32700*/  LDL.LU R6, [R1+0x448] ;  /* 0x0004480001067983 */ /* 0x000ea80000300800 */
[----:B------:R-:W2:Y:S04]  /*32710*/  LDL.LU R7, [R1+0x44c] ;  /* 0x00044c0001077983 */ /* 0x000ea80000300800 */
        /* <DEDUP_REMOVED lines=12> */
[----:B--2---:R-:W-:Y:S04]  /*327e0*/  STL.64 [R1+0x1ea0], R6 ;  /* 0x001ea00601007387 */ /* 0x004fe80000100a00 */
[----:B---3--:R0:W-:Y:S04]  /*327f0*/  STL.64 [R1+0x1e98], R4 ;  /* 0x001e980401007387 */ /* 0x0081e80000100a00 */
[----:B0-----:R-:W2:Y:S04]  /*32800*/  LDL.LU R4, [R1+0x3e0] ;  /* 0x0003e00001047983 */ /* 0x001ea80000300800 */
[----:B------:R-:W2:Y:S04]  /*32810*/  LDL.LU R5, [R1+0x3e4] ;  /* 0x0003e40001057983 */ /* 0x000ea80000300800 */
[----:B------:R-:W2:Y:S04]  /*32820*/  LDL.LU R6, [R1+0x3e8] ;  /* 0x0003e80001067983 */ /* 0x000ea80000300800 */
[----:B------:R-:W2:Y:S04]  /*32830*/  LDL.LU R7, [R1+0x3ec] ;  /* 0x0003ec0001077983 */ /* 0x000ea80000300800 */
[----:B------:R-:W-:Y:S04]  /*32840*/  STL.64 [R1+0x1e70], R10 ;  /* 0x001e700a01007387 */ /* 0x000fe80000100a00 */
[----:B------:R0:W-:Y:S04]  /*32850*/  STL.64 [R1+0x1e68], R8 ;  /* 0x001e680801007387 */ /* 0x0001e80000100a00 */
[----:B0-----:R-:W3:Y:S04]  /*32860*/  LDL.LU R8, [R1+0x420] ;  /* 0x0004200001087983 */ /* 0x001ee80000300800 */
[----:B------:R-:W3:Y:S04]  /*32870*/  LDL.LU R9, [R1+0x424] ;  /* 0x0004240001097983 */ /* 0x000ee80000300800 */
[----:B------:R-:W2:Y:S04]  /*32880*/  LDL.LU R10, [R1+0x428] ;  /* 0x00042800010a7983 */ /* 0x000ea80000300800 */
[----:B------:R-:W2:Y:S04]  /*32890*/  LDL.LU R11, [R1+0x42c] ;  /* 0x00042c00010b7983 */ /* 0x000ea80000300800 */
[----:B--2---:R0:W-:Y:S04]  /*328a0*/  STL.64 [R1+0x1e80], R10 ;  /* 0x001e800a01007387 */ /* 0x0041e80000100a00 */
[----:B0-----:R-:W2:Y:S04]  /*328b0*/  LDL.LU R11, [R1+0x144] ;  /* 0x00014400010b7983 */ /* 0x001ea80000300800 */
[----:B------:R-:W4:Y:S04]  /*328c0*/  LDL R10, [R1+0x18] ;  /* 0x00001800010a7983 */ /* 0x000f280000100800 */
[----:B---3--:R0:W-:Y:S04]  /*328d0*/  STL.64 [R1+0x1e78], R8 ;  /* 0x001e780801007387 */ /* 0x0081e80000100a00 */
[----:B0-----:R-:W3:Y:S04]  /*328e0*/  LDL.LU R9, [R1+0x148] ;  /* 0x0001480001097983 */ /* 0x001ee80000300800 */
[----:B------:R-:W3:Y:S04]  /*328f0*/  LDL.LU R27, [R1+0x17c] ;  /* 0x00017c00011b7983 */ /* 0x000ee80000300800 */
[----:B------:R-:W3:Y:S04]  /*32900*/  LDL.LU R24, [R1+0x1a0] ;  /* 0x0001a00001187983 */ /* 0x000ee80000300800 */
[----:B------:R-:W3:Y:S01]  /*32910*/  LDL.LU R25, [R1+0x1a4] ;  /* 0x0001a40001197983 */ /* 0x000ee20000300800 */
[----:B--2---:R-:W-:-:S07]  /*32920*/  F2FP.F16.E4M3.UNPACK_B R11, R11.H1 ;  /* 0x0000000bff0b723e */ /* 0x004fce00030006ff */
[----:B----4-:R-:W-:Y:S01]  /*32930*/  HMMA.16816.F32 R4, R12, R10, R4 ;  /* 0x0000000a0c04723c */ /* 0x010fe20000001804 */
[----:B---3--:R-:W-:Y:S04]  /*32940*/  STL.64 [R1+0x1e90], R26 ;  /* 0x001e901a01007387 */ /* 0x008fe80000100a00 */
[----:B------:R0:W-:Y:S04]  /*32950*/  STL.64 [R1+0x1e88], R24 ;  /* 0x001e881801007387 */ /* 0x0001e80000100a00 */
[----:B0-----:R-:W2:Y:S04]  /*32960*/  LDL.LU R24, [R1+0x400] ;  /* 0x0004000001187983 */ /* 0x001ea80000300800 */
[----:B------:R-:W2:Y:S04]  /*32970*/  LDL.LU R25, [R1+0x404] ;  /* 0x0004040001197983 */ /* 0x000ea80000300800 */
[----:B------:R-:W2:Y:S04]  /*32980*/  LDL.LU R26, [R1+0x408] ;  /* 0x00040800011a7983 */ /* 0x000ea80000300800 */
[----:B------:R-:W2:Y:S04]  /*32990*/  LDL.LU R27, [R1+0x40c] ;  /* 0x00040c00011b7983 */ /* 0x000ea80000300800 */
[----:B------:R-:W3:Y:S04]  /*329a0*/  LDL.LU R22, [R1+0x1a8] ;  /* 0x0001a80001167983 */ /* 0x000ee80000300800 */
[----:B------:R-:W4:Y:S04]  /*329b0*/  LDL.LU R16, [R1+0x4a0] ;  /* 0x0004a00001107983 */ /* 0x000f280000300800 */
[----:B------:R-:W4:Y:S04]  /*329c0*/  LDL.LU R17, [R1+0x4a4] ;  /* 0x0004a40001117983 */ /* 0x000f280000300800 */
[----:B------:R-:W4:Y:S04]  /*329d0*/  LDL.LU R18, [R1+0x4a8] ;  /* 0x0004a80001127983 */ /* 0x000f280000300800 */
[----:B------:R-:W4:Y:S04]  /*329e0*/  LDL.LU R19, [R1+0x4ac] ;  /* 0x0004ac0001137983 */ /* 0x000f280000300800 */
[----:B------:R-:W2:Y:S04]  /*329f0*/  LDL.LU R23, [R1+0x1ac] ;  /* 0x0001ac0001177983 */ /* 0x000ea80000300800 */
[----:B------:R-:W2:Y:S04]  /*32a00*/  LDL.LU R21, [R1+0x1b0] ;  /* 0x0001b00001157983 */ /* 0x000ea80000300800 */
[----:B------:R-:W-:Y:S04]  /*32a10*/  STL [R1+0x1dec], R0 ;  /* 0x001dec0001007387 */ /* 0x000fe80000100800 */
[----:B------:R-:W-:Y:S04]  /*32a20*/  STL [R1+0x1c], R11 ;  /* 0x00001c0b01007387 */ /* 0x000fe80000100800 */
[----:B------:R-:W-:Y:S04]  /*32a30*/  STL.64 [R1+0x3e0], R4 ;  /* 0x0003e00401007387 */ /* 0x000fe80000100a00 */
[----:B------:R0:W-:Y:S04]  /*32a40*/  STL.64 [R1+0x3e8], R6 ;  /* 0x0003e80601007387 */ /* 0x0001e80000100a00 */
[----:B0-----:R-:W2:Y:S04]  /*32a50*/  LDL.LU.64 R6, [R1+0x1ea0] ;  /* 0x001ea00001067983 */ /* 0x001ea80000300a00 */
[----:B------:R-:W2:Y:S01]  /*32a60*/  LDL.LU.64 R4, [R1+0x1e98] ;  /* 0x001e980001047983 */ /* 0x000ea20000300a00 */
[----:B------:R-:W-:Y:S01]  /*32a70*/  F2FP.F16.E4M3.UNPACK_B R8, R9.H1 ;  /* 0x00000009ff08723e */ /* 0x000fe200030006ff */
[----:B------:R-:W-:-:S05]  /*32a80*/  IMAD.MOV.U32 R0, RZ, RZ, R11 ;  /* 0x000000ffff007224 */ /* 0x000fca00078e000b */
[----:B------:R-:W-:Y:S04]  /*32a90*/  STL [R1+0x1df0], R0 ;  /* 0x001df00001007387 */ /* 0x000fe80000100800 */
[----:B------:R-:W-:Y:S01]  /*32aa0*/  STL [R1+0x10], R8 ;  /* 0x0000100801007387 */ /* 0x000fe20000100800 */
[----:B--2---:R-:W-:-:S05]  /*32ab0*/  F2FP.F16.E4M3.UNPACK_B R9, R4.H1 ;  /* 0x00000004ff09723e */ /* 0x004fca00030006ff */
[----:B------:R0:W-:Y:S02]  /*32ac0*/  STL [R1+0x14], R9 ;  /* 0x0000140901007387 */ /* 0x0001e40000100800 */
[----:B0-----:R-:W-:Y:S02]  /*32ad0*/  HMMA.16816.F32 R8, R12, R8, R24 ;  /* 0x000000080c08723c */ /* 0x001fe40000001818 */
[----:B------:R-:W2:Y:S04]  /*32ae0*/  LDL.LU.64 R26, [R1+0x1e90] ;  /* 0x001e9000011a7983 */ /* 0x000ea80000300a00 */
[----:B------:R-:W2:-:S13]  /*32af0*/  LDL.LU.64 R24, [R1+0x1e88] ;  /* 0x001e880001187983 */ /* 0x000e9a0000300a00 */
[----:B------:R-:W-:Y:S04]  /*32b00*/  STL.64 [R1+0x400], R8 ;  /* 0x0004000801007387 */ /* 0x000fe80000100a00 */
[----:B------:R0:W-:Y:S04]  /*32b10*/  STL.64 [R1+0x408], R10 ;  /* 0x0004080a01007387 */ /* 0x0001e80000100a00 */
[----:B0-----:R-:W2:Y:S04]  /*32b20*/  LDL.LU.64 R10, [R1+0x1e80] ;  /* 0x001e8000010a7983 */ /* 0x001ea80000300a00 */
[----:B------:R-:W2:Y:S01]  /*32b30*/  LDL.LU.64 R8, [R1+0x1e78] ;  /* 0x001e780001087983 */ /* 0x000ea20000300a00 */
[----:B------:R-:W-:-:S02]  /*32b40*/  F2FP.F16.E4M3.UNPACK_B R4, R5.H1 ;  /* 0x00000005ff04723e */ /* 0x000fc400030006ff */
[----:B------:R-:W-:-:S05]  /*32b50*/  F2FP.F16.E4M3.UNPACK_B R5, R3.H1 ;  /* 0x00000003ff05723e */ /* 0x000fca00030006ff */
[----:B------:R-:W-:Y:S01]  /*32b60*/  STL.64 [R1+0x8], R4 ;  /* 0x0000080401007387 */ /* 0x000fe20000100a00 */
[----:B------:R-:W-:Y:S01]  /*32b70*/  IMAD.MOV.U32 R0, RZ, RZ, R5 ;  /* 0x000000ffff007224 */ /* 0x000fe200078e0005 */
[----:B--2---:R-:W-:-:S15]  /*32b80*/  HMMA.16816.F32 R8, R12, R4, R8 ;  /* 0x000000040c08723c */ /* 0x004fde0000001808 */
[----:B------:R-:W-:-:S04]  /*32b90*/  NOP ;  /* 0x0000000000007918 */ /* 0x000fc80000000000 */
[----:B------:R-:W-:Y:S04]  /*32ba0*/  STL.64 [R1+0x420], R8 ;  /* 0x0004200801007387 */ /* 0x000fe80000100a00 */
[----:B------:R0:W-:Y:S04]  /*32bb0*/  STL.64 [R1+0x428], R10 ;  /* 0x0004280a01007387 */ /* 0x0001e80000100a00 */
[----:B0-----:R-:W2:Y:S04]  /*32bc0*/  LDL.LU.64 R10, [R1+0x1e70] ;  /* 0x001e7000010a7983 */ /* 0x001ea80000300a00 */
[----:B------:R-:W2:Y:S04]  /*32bd0*/  LDL.LU.64 R8, [R1+0x1e68] ;  /* 0x001e680001087983 */ /* 0x000ea80000300a00 */
[----:B------:R-:W2:Y:S01]  /*32be0*/  LDL.LU.64 R4, [R1+0x1e60] ;  /* 0x001e600001047983 */ /* 0x000ea20000300a00 */
[----:B------:R-:W-:-:S02]  /*32bf0*/  F2FP.F16.E4M3.UNPACK_B R2, R2.H1 ;  /* 0x00000002ff02723e */ /* 0x000fc400030006ff */
[----:B------:R-:W-:Y:S01]  /*32c00*/  F2FP.F16.E4M3.UNPACK_B R3, R20.H1 ;  /* 0x00000014ff03723e */ /* 0x000fe200030006ff */
[----:B------:R-:W-:Y:S04]  /*32c10*/  STL [R1+0x1df4], R0 ;  /* 0x001df40001007387 */ /* 0x000fe80000100800 */
[----:B------:R-:W-:Y:S01]  /*32c20*/  STL [R1], R2 ;  /* 0x0000000201007387 */ /* 0x000fe20000100800 */
[----:B------:R-:W-:Y:S02]  /*32c30*/  F2FP.F16.E4M3.UNPACK_B R28, R28.H1 ;  /* 0x0000001cff1c723e */ /* 0x000fe400030006ff */
[----:B------:R-:W-:Y:S01]  /*32c40*/  F2FP.F16.E4M3.UNPACK_B R29, R29.H1 ;  /* 0x0000001dff1d723e */ /* 0x000fe200030006ff */
[----:B------:R-:W-:Y:S01]  /*32c50*/  STL [R1+0x4], R3 ;  /* 0x0000040301007387 */ /* 0x000fe20000100800 */
[C---:B--2---:R-:W-:Y:S08]  /*32c60*/  HMMA.16816.F32 R4, R12.reuse, R2, R4 ;  /* 0x000000020c04723c */ /* 0x044ff00000001804 */
[----:B------:R-:W-:Y:S11]  /*32c70*/  HMMA.16816.F32 R8, R12, R28, R8 ;  /* 0x0000001c0c08723c */ /* 0x000ff60000001808 */
[----:B------:R-:W-:Y:S04]  /*32c80*/  STL.64 [R1+0x440], R4 ;  /* 0x0004400401007387 */ /* 0x000fe80000100a00 */
[----:B------:R0:W-:Y:S04]  /*32c90*/  STL.64 [R1+0x448], R6 ;  /* 0x0004480601007387 */ /* 0x0001e80000100a00 */
[----:B0-----:R-:W2:Y:S04]  /*32ca0*/  LDL.LU.64 R6, [R1+0x1e58] ;  /* 0x001e580001067983 */ /* 0x001ea80000300a00 */
[----:B------:R-:W2:Y:S04]  /*32cb0*/  LDL.LU.64 R4, [R1+0x1e50] ;  /* 0x001e500001047983 */ /* 0x000ea80000300a00 */
[----:B------:R-:W-:Y:S04]  /*32cc0*/  STL.64 [R1+0x460], R8 ;  /* 0x0004600801007387 */ /* 0x000fe80000100a00 */
[----:B------:R0:W-:Y:S04]  /*32cd0*/  STL.64 [R1+0x468], R10 ;  /* 0x0004680a01007387 */ /* 0x0001e80000100a00 */
[----:B0-----:R-:W4:Y:S04]  /*32ce0*/  LDL.LU.64 R10, [R1+0x1e48] ;  /* 0x001e4800010a7983 */ /* 0x001f280000300a00 */
[----:B------:R-:W4:Y:S01]  /*32cf0*/  LDL.LU.64 R8, [R1+0x1e40] ;  /* 0x001e400001087983 */ /* 0x000f220000300a00 */
[----:B------:R-:W-:-:S02]  /*32d00*/  F2FP.F16.E4M3.UNPACK_B R26, R26.H1 ;  /* 0x0000001aff1a723e */ /* 0x000fc400030006ff */
[----:B------:R-:W-:Y:S02]  /*32d10*/  F2FP.F16.E4M3.UNPACK_B R27, R27.H1 ;  /* 0x0000001bff1b723e */ /* 0x000fe400030006ff */
[----:B------:R-:W-:Y:S02]  /*32d20*/  F2FP.F16.E4M3.UNPACK_B R24, R24.H1 ;  /* 0x00000018ff18723e */ /* 0x000fe400030006ff */
[----:B------:R-:W-:Y:S01]  /*32d30*/  F2FP.F16.E4M3.UNPACK_B R25, R25.H1 ;  /* 0x00000019ff19723e */ /* 0x000fe200030006ff */
[----:B------:R-:W-:Y:S04]  /*32d40*/  STL [R1+0x1da4], R28 ;  /* 0x001da41c01007387 */ /* 0x000fe80000100800 */
[----:B------:R-:W-:Y:S01]  /*32d50*/  STL [R1+0x1da0], R29 ;  /* 0x001da01d01007387 */ /* 0x000fe20000100800 */
[----:B---3--:R-:W-:-:S02]  /*32d60*/  F2FP.F16.E4M3.UNPACK_B R22, R22.H1 ;  /* 0x00000016ff16723e */ /* 0x008fc400030006ff */
[----:B------:R-:W-:Y:S01]  /*32d70*/  F2FP.F16.E4M3.UNPACK_B R23, R23.H1 ;  /* 0x00000017ff17723e */ /* 0x000fe200030006ff */
[----:B--2---:R-:W-:-:S15]  /*32d80*/  HMMA.16816.F32 R4, R12, R26, R4 ;  /* 0x0000001a0c04723c */ /* 0x004fde0000001804 */
[----:B------:R-:W-:-:S04]  /*32d90*/  NOP ;  /* 0x0000000000007918 */ /* 0x000fc80000000000 */
[----:B------:R-:W-:Y:S04]  /*32da0*/  STL.64 [R1+0x480], R4 ;  /* 0x0004800401007387 */ /* 0x000fe80000100a00 */
[----:B------:R0:W-:Y:S01]  /*32db0*/  STL.64 [R1+0x488], R6 ;  /* 0x0004880601007387 */ /* 0x0001e20000100a00 */
[C---:B----4-:R-:W-:Y:S08]  /*32dc0*/  HMMA.16816.F32 R8, R12.reuse, R22, R8 ;  /* 0x000000160c08723c */ /* 0x050ff00000001808 */
[----:B0-----:R-:W-:Y:S01]  /*32dd0*/  HMMA.16816.F32 R4, R12, R24, R16 ;  /* 0x000000180c04723c */ /* 0x001fe20000001810 */
[----:B------:R-:W-:Y:S04]  /*32de0*/  STL.64 [R1+0x1bf0], R26 ;  /* 0x001bf01a01007387 */ /* 0x000fe80000100a00 */
[----:B------:R-:W-:-:S14]  /*32df0*/  STL.64 [R1+0x1be8], R24 ;  /* 0x001be81801007387 */ /* 0x000fdc0000100a00 */
[----:B------:R0:W-:Y:S04]  /*32e00*/  STL.64 [R1+0x4a0], R4 ;  /* 0x0004a00401007387 */ /* 0x0001e80000100a00 */
[----:B------:R1:W-:Y:S04]  /*32e10*/  STL.64 [R1+0x4a8], R6 ;  /* 0x0004a80601007387 */ /* 0x0003e80000100a00 */
[----:B0-----:R-:W2:Y:S04]  /*32e20*/  LDL.LU R5, [R1+0x1cc] ;  /* 0x0001cc0001057983 */ /* 0x001ea80000300800 */
[----:B-1----:R-:W3:Y:S04]  /*32e30*/  LDL.LU R6, [R1+0x1d0] ;  /* 0x0001d00001067983 */ /* 0x002ee80000300800 */
[----:B------:R0:W-:Y:S04]  /*32e40*/  STL.64 [R1+0x4c0], R8 ;  /* 0x0004c00801007387 */ /* 0x0001e80000100a00 */
[----:B------:R1:W-:Y:S04]  /*32e50*/  STL.64 [R1+0x4c8], R10 ;  /* 0x0004c80a01007387 */ /* 0x0003e80000100a00 */
[----:B------:R-:W3:Y:S04]  /*32e60*/  LDL.LU R7, [R1+0x1d4] ;  /* 0x0001d40001077983 */ /* 0x000ee80000300800 */
[----:B0-----:R-:W4:Y:S04]  /*32e70*/  LDL.LU R8, [R1+0x1d8] ;  /* 0x0001d80001087983 */ /* 0x001f280000300800 */
[----:B------:R-:W4:Y:S04]  /*32e80*/  LDL.LU R9, [R1+0x1dc] ;  /* 0x0001dc0001097983 */ /* 0x000f280000300800 */
[----:B-1----:R-:W2:Y:S04]  /*32e90*/  LDL.LU R10, [R1+0x1e0] ;  /* 0x0001e000010a7983 */ /* 0x002ea80000300800 */
[----:B------:R-:W2:Y:S01]  /*32ea0*/  LDL.LU R11, [R1+0x1e4] ;  /* 0x0001e400010b7983 */ /* 0x000ea20000300800 */
[----:B------:R-:W-:Y:S01]  /*32eb0*/  F2FP.F16.E4M3.UNPACK_B R20, R21.H1 ;  /* 0x00000015ff14723e */ /* 0x000fe200030006ff */
[----:B------:R-:W-:-:S02]  /*32ec0*/  IMAD.MOV.U32 R0, RZ, RZ, R3 ;  /* 0x000000ffff007224 */ /* 0x000fc400078e0003 */
[----:B--2---:R-:W-:Y:S04]  /*32ed0*/  STL.64 [R1+0x1e08], R10 ;  /* 0x001e080a01007387 */ /* 0x004fe80000100a00 */
[----:B----4-:R0:W-:Y:S04]  /*32ee0*/  STL.64 [R1+0x1e00], R8 ;  /* 0x001e000801007387 */ /* 0x0101e80000100a00 */
[----:B0-----:R-:W2:Y:S04]  /*32ef0*/  LDL.LU R8, [R1+0x540] ;  /* 0x0005400001087983 */ /* 0x001ea80000300800 */
[----:B------:R-:W2:Y:S04]  /*32f00*/  LDL.LU R9, [R1+0x544] ;  /* 0x0005440001097983 */ /* 0x000ea80000300800 */
[----:B------:R-:W4:Y:S04]  /*32f10*/  LDL.LU R10, [R1+0x548] ;  /* 0x00054800010a7983 */ /* 0x000f280000300800 */
[----:B------:R-:W4:Y:S04]  /*32f20*/  LDL.LU R11, [R1+0x54c] ;  /* 0x00054c00010b7983 */ /* 0x000f280000300800 */
[----:B------:R-:W2:Y:S04]  /*32f30*/  LDL.LU R21, [R1+0x1b4] ;  /* 0x0001b40001157983 */ /* 0x000ea80000300800 */
[----:B------:R-:W2:Y:S04]  /*32f40*/  LDL.LU R18, [R1+0x1b8] ;  /* 0x0001b80001127983 */ /* 0x000ea80000300800 */
[----:B------:R-:W2:Y:S04]  /*32f50*/  LDL.LU R19, [R1+0x1bc] ;  /* 0x0001bc0001137983 */ /* 0x000ea80000300800 */
[----:B------:R-:W2:Y:S04]  /*32f60*/  LDL.LU R2, [R1+0x1c0] ;  /* 0x0001c00001027983 */ /* 0x000ea80000300800 */
[----:B------:R-:W2:Y:S04]  /*32f70*/  LDL.LU R3, [R1+0x1c4] ;  /* 0x0001c40001037983 */ /* 0x000ea80000300800 */
[----:B------:R-:W2:Y:S04]  /*32f80*/  LDL.LU R4, [R1+0x1c8] ;  /* 0x0001c80001047983 */ /* 0x000ea80000300800 */
[----:B---3--:R-:W-:Y:S04]  /*32f90*/  STL.64 [R1+0x1e28], R6 ;  /* 0x001e280601007387 */ /* 0x008fe80000100a00 */
[----:B--2---:R0:W-:Y:S04]  /*32fa0*/  STL.64 [R1+0x1e20], R4 ;  /* 0x001e200401007387 */ /* 0x0041e80000100a00 */
[----:B0-----:R-:W2:Y:S04]  /*32fb0*/  LDL.LU R4, [R1+0x500] ;  /* 0x0005000001047983 */ /* 0x001ea80000300800 */
[----:B------:R-:W2:Y:S04]  /*32fc0*/  LDL.LU R5, [R1+0x504] ;  /* 0x0005040001057983 */ /* 0x000ea80000300800 */
[----:B------:R-:W3:Y:S04]  /*32fd0*/  LDL.LU R6, [R1+0x508] ;  /* 0x0005080001067983 */ /* 0x000ee80000300800 */
[----:B------:R-:W3:Y:S01]  /*32fe0*/  LDL.LU R7, [R1+0x50c] ;  /* 0x00050c0001077983 */ /* 0x000ee20000300800 */
[----:B------:R-:W-:-:S03]  /*32ff0*/  F2FP.F16.E4M3.UNPACK_B R21, R21.H1 ;  /* 0x00000015ff15723e */ /* 0x000fc600030006ff */
[----:B---3--:R-:W-:Y:S04]  /*33000*/  STL.64 [R1+0x1e38], R6 ;  /* 0x001e380601007387 */ /* 0x008fe80000100a00 */
[----:B--2---:R0:W-:Y:S04]  /*33010*/  STL.64 [R1+0x1e30], R4 ;  /* 0x001e300401007387 */ /* 0x0041e80000100a00 */
[----:B0-----:R-:W2:Y:S04]  /*33020*/  LDL.LU R4, [R1+0x4e0] ;  /* 0x0004e00001047983 */ /* 0x001ea80000300800 */
[----:B------:R-:W2:Y:S04]  /*33030*/  LDL.LU R5, [R1+0x4e4] ;  /* 0x0004e40001057983 */ /* 0x000ea80000300800 */
[----:B------:R-:W2:Y:S04]  /*33040*/  LDL.LU R6, [R1+0x4e8] ;  /* 0x0004e80001067983 */ /* 0x000ea80000300800 */
[----:B------:R-:W2:Y:S04]  /*33050*/  LDL.LU R7, [R1+0x4ec] ;  /* 0x0004ec0001077983 */ /* 0x000ea80000300800 */
[----:B----4-:R-:W-:Y:S04]  /*33060*/  STL.64 [R1+0x1e18], R10 ;  /* 0x001e180a01007387 */ /* 0x010fe80000100a00 */
[----:B------:R0:W-:Y:S04]  /*33070*/  STL.64 [R1+0x1e10], R8 ;  /* 0x001e100801007387 */ /* 0x0001e80000100a00 */
[----:B0-----:R-:W3:Y:S04]  /*33080*/  LDL.LU R8, [R1+0x520] ;  /* 0x0005200001087983 */ /* 0x001ee80000300800 */
[----:B------:R-:W3:Y:S04]  /*33090*/  LDL.LU R9, [R1+0x524] ;  /* 0x0005240001097983 */ /* 0x000ee80000300800 */
[----:B------:R-:W3:Y:S04]  /*330a0*/  LDL.LU R10, [R1+0x528] ;  /* 0x00052800010a7983 */ /* 0x000ee80000300800 */
[----:B------:R-:W3:Y:S04]  /*330b0*/  LDL.LU R11, [R1+0x52c] ;  /* 0x00052c00010b7983 */ /* 0x000ee80000300800 */
[----:B------:R-:W4:Y:S04]  /*330c0*/  LDL.LU R16, [R1+0x1e8] ;  /* 0x0001e80001107983 */ /* 0x000f280000300800 */
[----:B------:R-:W3:Y:S04]  /*330d0*/  LDL.LU R17, [R1+0x1ec] ;  /* 0x0001ec0001117983 */ /* 0x000ee80000300800 */
[----:B------:R-:W3:Y:S04]  /*330e0*/  LDL.LU R26, [R1+0x154c] ;  /* 0x00154c00011a7983 */ /* 0x000ee80000300800 */
[----:B------:R-:W3:Y:S04]  /*330f0*/  LDL.LU R28, [R1+0x1548] ;  /* 0x00154800011c7983 */ /* 0x000ee80000300800 */
[----:B------:R-:W3:Y:S01]  /*33100*/  LDL.LU R27, [R1+0x1554] ;  /* 0x00155400011b7983 */ /* 0x000ee20000300800 */
[----:B--2---:R-:W-:Y:S03]  /*33110*/  HMMA.16816.F32 R4, R12, R20, R4 ;  /* 0x000000140c04723c */ /* 0x004fe60000001804 */
[----:B---3--:R0:W-:Y:S04]  /*33120*/  STL.64 [R1+0x1df8], R26 ;  /* 0x001df81a01007387 */ /* 0x0081e80000100a00 */
[----:B------:R-:W2:Y:S04]  /*33130*/  LDL.LU R24, [R1+0x560] ;  /* 0x0005600001187983 */ /* 0x000ea80000300800 */
[----:B------:R-:W2:Y:S04]  /*33140*/  LDL.LU R25, [R1+0x564] ;  /* 0x0005640001197983 */ /* 0x000ea80000300800 */
[----:B0-----:R-:W2:Y:S04]  /*33150*/  LDL.LU R26, [R1+0x568] ;  /* 0x00056800011a7983 */ /* 0x001ea80000300800 */
[----:B------:R-:W2:Y:S04]  /*33160*/  LDL.LU R27, [R1+0x56c] ;  /* 0x00056c00011b7983 */ /* 0x000ea80000300800 */
[----:B------:R-:W3:Y:S04]  /*33170*/  LDL.LU R29, [R1+0x1550] ;  /* 0x00155000011d7983 */ /* 0x000ee80000300800 */
[----:B------:R-:W-:Y:S04]  /*33180*/  STL.64 [R1+0x4e0], R4 ;  /* 0x0004e00401007387 */ /* 0x000fe80000100a00 */
[----:B------:R0:W-:Y:S04]  /*33190*/  STL.64 [R1+0x4e8], R6 ;  /* 0x0004e80601007387 */ /* 0x0001e80000100a00 */
[----:B0-----:R-:W2:Y:S04]  /*331a0*/  LDL.LU.64 R6, [R1+0x1e38] ;  /* 0x001e380001067983 */ /* 0x001ea80000300a00 */
[----:B------:R-:W2:Y:S01]  /*331b0*/  LDL.LU.64 R4, [R1+0x1e30] ;  /* 0x001e300001047983 */ /* 0x000ea20000300a00 */
[----:B------:R-:W-:-:S02]  /*331c0*/  F2FP.F16.E4M3.UNPACK_B R18, R18.H1 ;  /* 0x00000012ff12723e */ /* 0x000fc400030006ff */
[----:B------:R-:W-:Y:S02]  /*331d0*/  F2FP.F16.E4M3.UNPACK_B R19, R19.H1 ;  /* 0x00000013ff13723e */ /* 0x000fe400030006ff */
[----:B------:R-:W-:Y:S02]  /*331e0*/  F2FP.F16.E4M3.UNPACK_B R2, R2.H1 ;  /* 0x00000002ff02723e */ /* 0x000fe400030006ff */
[----:B------:R-:W-:Y:S01]  /*331f0*/  F2FP.F16.E4M3.UNPACK_B R3, R3.H1 ;  /* 0x00000003ff03723e */ /* 0x000fe200030006ff */
[----:B------:R-:W-:Y:S06]  /*33200*/  STL.64 [R1+0x1bd0], R22 ;  /* 0x001bd01601007387 */ /* 0x000fec0000100a00 */
[C---:B------:R-:W-:Y:S01]  /*33210*/  HMMA.16816.F32 R8, R12.reuse, R2, R8 ;  /* 0x000000020c08723c */ /* 0x040fe20000001808 */
[----:B------:R0:W-:Y:S04]  /*33220*/  STL.64 [R1+0x1bc8], R20 ;  /* 0x001bc81401007387 */ /* 0x0001e80000100a00 */
[----:B0-----:R-:W3:Y:S04]  /*33230*/  LDL.LU R20, [R1+0x9a0] ;  /* 0x0009a00001147983 */ /* 0x001ee80000300800 */
[----:B------:R-:W3:Y:S04]  /*33240*/  LDL.LU R21, [R1+0x9a4] ;  /* 0x0009a40001157983 */ /* 0x000ee80000300800 */
        /* <DEDUP_REMOVED lines=8> */
[----:B------:R-:W-:Y:S04]  /*332d0*/  STL [R1+0x1db8], R19 ;  /* 0x001db81301007387 */ /* 0x000fe80000100800 */
[----:B------:R-:W-:Y:S04]  /*332e0*/  STL.64 [R1+0x520], R8 ;  /* 0x0005200801007387 */ /* 0x000fe80000100a00 */
[----:B------:R0:W-:Y:S04]  /*332f0*/  STL.64 [R1+0x528], R10 ;  /* 0x0005280a01007387 */ /* 0x0001e80000100a00 */
[----:B0-----:R-:W3:Y:S04]  /*33300*/  LDL.LU.64 R10, [R1+0x1e18] ;  /* 0x001e1800010a7983 */ /* 0x001ee80000300a00 */
[----:B------:R-:W3:Y:S01]  /*33310*/  LDL.LU.64 R8, [R1+0x1e10] ;  /* 0x001e100001087983 */ /* 0x000ee20000300a00 */
[----:B--2---:R-:W-:-:S02]  /*33320*/  F2FP.F16.E4M3.UNPACK_B R4, R4.H1 ;  /* 0x00000004ff04723e */ /* 0x004fc400030006ff */
[----:B------:R-:W-:Y:S02]  /*33330*/  F2FP.F16.E4M3.UNPACK_B R5, R5.H1 ;  /* 0x00000005ff05723e */ /* 0x000fe400030006ff */
[----:B------:R-:W-:Y:S02]  /*33340*/  F2FP.F16.E4M3.UNPACK_B R6, R6.H1 ;  /* 0x00000006ff06723e */ /* 0x000fe400030006ff */
[----:B------:R-:W-:-:S07]  /*33350*/  F2FP.F16.E4M3.UNPACK_B R7, R7.H1 ;  /* 0x00000007ff07723e */ /* 0x000fce00030006ff */
[C---:B------:R-:W-:Y:S08]  /*33360*/  HMMA.16816.F32 R24, R12.reuse, R6, R24 ;  /* 0x000000060c18723c */ /* 0x040ff00000001818 */
[----:B---3--:R-:W-:-:S15]  /*33370*/  HMMA.16816.F32 R8, R12, R4, R8 ;  /* 0x000000040c08723c */ /* 0x008fde0000001808 */
[----:B------:R-:W-:-:S04]  /*33380*/  NOP ;  /* 0x0000000000007918 */ /* 0x000fc80000000000 */
[----:B------:R-:W-:Y:S04]  /*33390*/  STL.64 [R1+0x540], R8 ;  /* 0x0005400801007387 */ /* 0x000fe80000100a00 */
[----:B------:R0:W-:Y:S04]  /*333a0*/  STL.64 [R1+0x548], R10 ;  /* 0x0005480a01007387 */ /* 0x0001e80000100a00 */
[----:B0-----:R-:W2:Y:S04]  /*333b0*/  LDL.LU.64 R10, [R1+0x1e08] ;  /* 0x001e0800010a7983 */ /* 0x001ea80000300a00 */
[----:B------:R-:W3:Y:S04]  /*333c0*/  LDL.LU.64 R8, [R1+0x1e00] ;  /* 0x001e000001087983 */ /* 0x000ee80000300a00 */
[----:B------:R-:W-:Y:S04]  /*333d0*/  STL.64 [R1+0x560], R24 ;  /* 0x0005601801007387 */ /* 0x000fe80000100a00 */
[----:B------:R0:W-:Y:S04]  /*333e0*/  STL.64 [R1+0x568], R26 ;  /* 0x0005681a01007387 */ /* 0x0001e80000100a00 */
[----:B0-----:R-:W4:Y:S04]  /*333f0*/  LDL.LU.64 R26, [R1+0x1df8] ;  /* 0x001df800011a7983 */ /* 0x001f280000300a00 */
[----:B------:R-:W-:Y:S04]  /*33400*/  STL.64 [R1+0x1b90], R6 ;  /* 0x001b900601007387 */ /* 0x000fe80000100a00 */
[----:B------:R0:W-:Y:S04]  /*33410*/  STL.64 [R1+0x1b88], R4 ;  /* 0x001b880401007387 */ /* 0x0001e80000100a00 */
[----:B0-----:R-:W4:Y:S04]  /*33420*/  LDL.LU R4, [R1+0x5b0] ;  /* 0x0005b00001047983 */ /* 0x001f280000300800 */
[----:B------:R-:W4:Y:S04]  /*33430*/  LDL.LU R5, [R1+0x5b4] ;  /* 0x0005b40001057983 */ /* 0x000f280000300800 */
[----:B------:R-:W4:Y:S04]  /*33440*/  LDL.LU R6, [R1+0x5b8] ;  /* 0x0005b80001067983 */ /* 0x000f280000300800 */
[----:B------:R-:W4:Y:S01]  /*33450*/  LDL.LU R7, [R1+0x5bc] ;  /* 0x0005bc0001077983 */ /* 0x000f220000300800 */
[----:B---3--:R-:W-:-:S02]  /*33460*/  F2FP.F16.E4M3.UNPACK_B R8, R8.H1 ;  /* 0x00000008ff08723e */ /* 0x008fc400030006ff */
[----:B------:R-:W-:Y:S02]  /*33470*/  F2FP.F16.E4M3.UNPACK_B R9, R9.H1 ;  /* 0x00000009ff09723e */ /* 0x000fe400030006ff */
[----:B--2---:R-:W-:Y:S02]  /*33480*/  F2FP.F16.E4M3.UNPACK_B R10, R10.H1 ;  /* 0x0000000aff0a723e */ /* 0x004fe400030006ff */
[----:B------:R-:W-:-:S03]  /*33490*/  F2FP.F16.E4M3.UNPACK_B R11, R11.H1 ;  /* 0x0000000bff0b723e */ /* 0x000fc600030006ff */
[----:B----4-:R-:W-:-:S15]  /*334a0*/  HMMA.16816.F32 R4, R12, R8, R4 ;  /* 0x000000080c04723c */ /* 0x010fde0000001804 */
[----:B------:R-:W-:-:S04]  /*334b0*/  NOP ;  /* 0x0000000000007918 */ /* 0x000fc80000000000 */
[----:B------:R-:W-:Y:S04]  /*334c0*/  STL.64 [R1+0x5b0], R4 ;  /* 0x0005b00401007387 */ /* 0x000fe80000100a00 */
[----:B------:R0:W-:Y:S02]  /*334d0*/  STL.64 [R1+0x5b8], R6 ;  /* 0x0005b80601007387 */ /* 0x0001e40000100a00 */
[----:B0-----:R-:W-:Y:S02]  /*334e0*/  HMMA.16816.F32 R4, R12, R10, R20 ;  /* 0x0000000a0c04723c */ /* 0x001fe40000001814 */
[----:B------:R-:W-:Y:S04]  /*334f0*/  STL.64 [R1+0x1b70], R10 ;  /* 0x001b700a01007387 */ /* 0x000fe80000100a00 */
[----:B------:R-:W-:-:S13]  /*33500*/  STL.64 [R1+0x1b68], R8 ;  /* 0x001b680801007387 */ /* 0x000fda0000100a00 */
[----:B------:R-:W-:Y:S04]  /*33510*/  STL.64 [R1+0x9a0], R4 ;  /* 0x0009a00401007387 */ /* 0x000fe80000100a00 */
[----:B------:R0:W-:Y:S04]  /*33520*/  STL.64 [R1+0x9a8], R6 ;  /* 0x0009a80601007387 */ /* 0x0001e80000100a00 */
[----:B0-----:R-:W2:Y:S01]  /*33530*/  LDL R6, [R1] ;  /* 0x0000000001067983 */ /* 0x001ea20000100800 */
[----:B------:R-:W-:-:S03]  /*33540*/  IMAD.MOV.U32 R7, RZ, RZ, R0 ;  /* 0x000000ffff077224 */ /* 0x000fc600078e0000 */
[----:B------:R-:W3:Y:S04]  /*33550*/  LDL.LU R0, [R1+0x1df4] ;  /* 0x001df40001007983 */ /* 0x000ee80000300800 */
[----:B------:R-:W4:Y:S04]  /*33560*/  LDL.LU R8, [R1+0x860] ;  /* 0x0008600001087983 */ /* 0x000f280000300800 */
[----:B------:R-:W4:Y:S04]  /*33570*/  LDL.LU R9, [R1+0x864] ;  /* 0x0008640001097983 */ /* 0x000f280000300800 */
[----:B------:R-:W2:Y:S04]  /*33580*/  LDL.LU R10, [R1+0x868] ;  /* 0x00086800010a7983 */ /* 0x000ea80000300800 */
[----:B------:R-:W2:Y:S04]  /*33590*/  LDL.LU R11, [R1+0x86c] ;  /* 0x00086c00010b7983 */ /* 0x000ea80000300800 */
[----:B--2---:R-:W-:Y:S04]  /*335a0*/  STL.64 [R1+0x1c00], R10 ;  /* 0x001c000a01007387 */ /* 0x004fe80000100a00 */
[----:B----4-:R-:W-:Y:S04]  /*335b0*/  STL.64 [R1+0x1bf8], R8 ;  /* 0x001bf80801007387 */ /* 0x010fe80000100a00 */
[----:B------:R-:W2:Y:S01]  /*335c0*/  LDL R4, [R1+0x8] ;  /* 0x0000080001047983 */ /* 0x000ea20000100800 */
[----:B---3--:R-:W-:-:S03]  /*335d0*/  IMAD.MOV.U32 R5, RZ, RZ, R0 ;  /* 0x000000ffff057224 */ /* 0x008fc600078e0000 */
[----:B------:R-:W3:Y:S04]  /*335e0*/  LDL.LU R0, [R1+0x1df0] ;  /* 0x001df00001007983 */ /* 0x000ee80000300800 */
[----:B------:R-:W-:Y:S04]  /*335f0*/  STL.64 [R1+0x1c10], R6 ;  /* 0x001c100601007387 */ /* 0x000fe80000100a00 */
[----:B--2---:R0:W-:Y:S04]  /*33600*/  STL.64 [R1+0x1c08], R4 ;  /* 0x001c080401007387 */ /* 0x0041e80000100a00 */
[----:B------:R-:W2:Y:S04]  /*33610*/  LDL.LU R20, [R1+0x850] ;  /* 0x0008500001147983 */ /* 0x000ea80000300800 */
[----:B------:R-:W2:Y:S04]  /*33620*/  LDL.LU R21, [R1+0x854] ;  /* 0x0008540001157983 */ /* 0x000ea80000300800 */
[----:B------:R-:W4:Y:S04]  /*33630*/  LDL.LU R22, [R1+0x858] ;  /* 0x0008580001167983 */ /* 0x000f280000300800 */
[----:B------:R-:W4:Y:S01]  /*33640*/  LDL.LU R23, [R1+0x85c] ;  /* 0x00085c0001177983 */ /* 0x000f220000300800 */
[----:B------:R-:W-:-:S02]  /*33650*/  IMAD R28, R28, 0x100, R26 ;  /* 0x000001001c1c7824 */ /* 0x000fc400078e021a */
[----:B------:R-:W-:Y:S01]  /*33660*/  IMAD R29, R29, 0x100, R27 ;  /* 0x000001001d1d7824 */ /* 0x000fe200078e021b */
[----:B----4-:R1:W-:Y:S04]  /*33670*/  STL.64 [R1+0x1c20], R22 ;  /* 0x001c201601007387 */ /* 0x0103e80000100a00 */
[----:B--2---:R-:W-:Y:S04]  /*33680*/  STL.64 [R1+0x1c18], R20 ;  /* 0x001c181401007387 */ /* 0x004fe80000100a00 */
[----:B------:R-:W2:Y:S04]  /*33690*/  LDL R26, [R1+0x10] ;  /* 0x00001000011a7983 */ /* 0x000ea80000100800 */
[----:B------:R-:W2:Y:S04]  /*336a0*/  LDL R27, [R1+0x14] ;  /* 0x00001400011b7983 */ /* 0x000ea80000100800 */
[----:B------:R-:W4:Y:S01]  /*336b0*/  LDL R24, [R1+0x18] ;  /* 0x0000180001187983 */ /* 0x000f220000100800 */
[----:B---3--:R-:W-:-:S03]  /*336c0*/  IMAD.MOV.U32 R25, RZ, RZ, R0 ;  /* 0x000000ffff197224 */ /* 0x008fc600078e0000 */
[----:B------:R-:W1:Y:S04]  /*336d0*/  LDL.LU R0, [R1+0x1dec] ;  /* 0x001dec0001007983 */ /* 0x000e680000300800 */
[----:B--2---:R-:W-:Y:S04]  /*336e0*/  STL.64 [R1+0x1c30], R26 ;  /* 0x001c301a01007387 */ /* 0x004fe80000100a00 */
[----:B----4-:R2:W-:Y:S04]  /*336f0*/  STL.64 [R1+0x1c28], R24 ;  /* 0x001c281801007387 */ /* 0x0105e80000100a00 */
[----:B0-----:R-:W3:Y:S04]  /*33700*/  LDL.LU R4, [R1+0x890] ;  /* 0x0008900001047983 */ /* 0x001ee80000300800 */
[----:B------:R-:W3:Y:S04]  /*33710*/  LDL.LU R5, [R1+0x894] ;  /* 0x0008940001057983 */ /* 0x000ee80000300800 */
[----:B------:R-:W4:Y:S04]  /*33720*/  LDL.LU R6, [R1+0x898] ;  /* 0x0008980001067983 */ /* 0x000f280000300800 */
[----:B------:R-:W4:Y:S01]  /*33730*/  LDL.LU R7, [R1+0x89c] ;  /* 0x00089c0001077983 */ /* 0x000f220000300800 */
[----:B-1----:R-:W-:-:S03]  /*33740*/  IMAD.MOV.U32 R23, RZ, RZ, R0 ;  /* 0x000000ffff177224 */ /* 0x002fc600078e0000 */
[----:B----4-:R-:W-:Y:S04]  /*33750*/  STL.64 [R1+0x1c40], R6 ;  /* 0x001c400601007387 */ /* 0x010fe80000100a00 */
[----:B---3--:R0:W-:Y:S04]  /*33760*/  STL.64 [R1+0x1c38], R4 ;  /* 0x001c380401007387 */ /* 0x0081e80000100a00 */
[----:B------:R-:W3:Y:S04]  /*33770*/  LDL R22, [R1+0x20] ;  /* 0x0000200001167983 */ /* 0x000ee80000100800 */
[----:B------:R-:W4:Y:S04]  /*33780*/  LDL.LU R0, [R1+0x1de8] ;  /* 0x001de80001007983 */ /* 0x000f280000300800 */
[----:B--2---:R-:W2:Y:S04]  /*33790*/  LDL.LU R24, [R1+0x8a0] ;  /* 0x0008a00001187983 */ /* 0x004ea80000300800 */
[----:B------:R-:W2:Y:S04]  /*337a0*/  LDL.LU R25, [R1+0x8a4] ;  /* 0x0008a40001197983 */ /* 0x000ea80000300800 */
[----:B------:R-:W2:Y:S04]  /*337b0*/  LDL.LU R26, [R1+0x8a8] ;  /* 0x0008a800011a7983 */ /* 0x000ea80000300800 */
[----:B------:R-:W2:Y:S04]  /*337c0*/  LDL.LU R27, [R1+0x8ac] ;  /* 0x0008ac00011b7983 */ /* 0x000ea80000300800 */
[----:B--2---:R-:W-:Y:S04]  /*337d0*/  STL.64 [R1+0x1c50], R26 ;  /* 0x001c501a01007387 */ /* 0x004fe80000100a00 */
[----:B------:R1:W-:Y:S04]  /*337e0*/  STL.64 [R1+0x1c48], R24 ;  /* 0x001c481801007387 */ /* 0x0003e80000100a00 */
[----:B------:R-:W2:Y:S01]  /*337f0*/  LDL R20, [R1+0x28] ;  /* 0x0000280001147983 */ /* 0x000ea20000100800 */
[----:B----4-:R-:W-:-:S03]  /*33800*/  IMAD.MOV.U32 R21, RZ, RZ, R0 ;  /* 0x000000ffff157224 */ /* 0x010fc600078e0000 */
[----:B------:R-:W1:Y:S04]  /*33810*/  LDL.LU R0, [R1+0x1de4] ;  /* 0x001de40001007983 */ /* 0x000e680000300800 */
[----:B---3--:R-:W-:Y:S04]  /*33820*/  STL.64 [R1+0x1c60], R22 ;  /* 0x001c601601007387 */ /* 0x008fe80000100a00 */
[----:B--2---:R-:W-:Y:S04]  /*33830*/  STL.64 [R1+0x1c58], R20 ;  /* 0x001c581401007387 */ /* 0x004fe80000100a00 */
[----:B0-----:R-:W2:Y:S04]  /*33840*/  LDL.LU R4, [R1+0x8b0] ;  /* 0x0008b00001047983 */ /* 0x001ea80000300800 */
[----:B------:R-:W2:Y:S04]  /*33850*/  LDL.LU R5, [R1+0x8b4] ;  /* 0x0008b40001057983 */ /* 0x000ea80000300800 */
[----:B------:R-:W3:Y:S04]  /*33860*/  LDL.LU R6, [R1+0x8b8] ;  /* 0x0008b80001067983 */ /* 0x000ee80000300800 */
[----:B------:R-:W3:Y:S01]  /*33870*/  LDL.LU R7, [R1+0x8bc] ;  /* 0x0008bc0001077983 */ /* 0x000ee20000300800 */
[----:B-1----:R-:W-:-:S03]  /*33880*/  IMAD.MOV.U32 R25, RZ, RZ, R0 ;  /* 0x000000ffff197224 */ /* 0x002fc600078e0000 */
[----:B---3--:R-:W-:Y:S04]  /*33890*/  STL.64 [R1+0x1c70], R6 ;  /* 0x001c700601007387 */ /* 0x008fe80000100a00 */
[----:B--2---:R0:W-:Y:S04]  /*338a0*/  STL.64 [R1+0x1c68], R4 ;  /* 0x001c680401007387 */ /* 0x0041e80000100a00 */
[----:B------:R-:W2:Y:S04]  /*338b0*/  LDL R26, [R1+0x30] ;  /* 0x00003000011a7983 */ /* 0x000ea80000100800 */
[----:B------:R-:W2:Y:S04]  /*338c0*/  LDL R27, [R1+0x34] ;  /* 0x00003400011b7983 */ /* 0x000ea80000100800 */
[----:B------:R-:W3:Y:S04]  /*338d0*/  LDL R24, [R1+0x38] ;  /* 0x0000380001187983 */ /* 0x000ee80000100800 */
[----:B------:R-:W4:Y:S04]  /*338e0*/  LDL.LU R0, [R1+0x1de0] ;  /* 0x001de00001007983 */ /* 0x000f280000300800 */
[----:B--2---:R1:W-:Y:S04]  /*338f0*/  STL.64 [R1+0x1c80], R26 ;  /* 0x001c801a01007387 */ /* 0x0043e80000100a00 */
[----:B---3--:R-:W-:Y:S04]  /*33900*/  STL.64 [R1+0x1c78], R24 ;  /* 0x001c781801007387 */ /* 0x008fe80000100a00 */
[----:B0-----:R-:W2:Y:S04]  /*33910*/  LDL.LU R4, [R1+0x8d0] ;  /* 0x0008d00001047983 */ /* 0x001ea80000300800 */
[----:B------:R-:W2:Y:S04]  /*33920*/  LDL.LU R5, [R1+0x8d4] ;  /* 0x0008d40001057983 */ /* 0x000ea80000300800 */
[----:B------:R-:W3:Y:S04]  /*33930*/  LDL.LU R6, [R1+0x8d8] ;  /* 0x0008d80001067983 */ /* 0x000ee80000300800 */
[----:B------:R-:W3:Y:S04]  /*33940*/  LDL.LU R7, [R1+0x8dc] ;  /* 0x0008dc0001077983 */ /* 0x000ee80000300800 */
[----:B---3--:R-:W-:Y:S04]  /*33950*/  STL.64 [R1+0x1c90], R6 ;  /* 0x001c900601007387 */ /* 0x008fe80000100a00 */
[----:B--2---:R0:W-:Y:S04]  /*33960*/  STL.64 [R1+0x1c88], R4 ;  /* 0x001c880401007387 */ /* 0x0041e80000100a00 */
[----:B-1----:R-:W2:Y:S01]  /*33970*/  LDL R26, [R1+0x40] ;  /* 0x00004000011a7983 */ /* 0x002ea20000100800 */
[----:B----4-:R-:W-:-:S03]  /*33980*/  IMAD.MOV.U32 R27, RZ, RZ, R0 ;  /* 0x000000ffff1b7224 */ /* 0x010fc600078e0000 */
[----:B------:R-:W3:Y:S04]  /*33990*/  LDL.LU R0, [R1+0x1ddc] ;  /* 0x001ddc0001007983 */ /* 0x000ee80000300800 */
[----:B--2---:R-:W-:Y:S04]  /*339a0*/  STL.64 [R1+0x1c98], R26 ;  /* 0x001c981a01007387 */ /* 0x004fe80000100a00 */
[----:B0-----:R-:W2:Y:S04]  /*339b0*/  LDL.LU R4, [R1+0x8e0] ;  /* 0x0008e00001047983 */ /* 0x001ea80000300800 */
[----:B------:R-:W2:Y:S04]  /*339c0*/  LDL.LU R5, [R1+0x8e4] ;  /* 0x0008e40001057983 */ /* 0x000ea80000300800 */
[----:B------:R-:W4:Y:S04]  /*339d0*/  LDL.LU R6, [R1+0x8e8] ;  /* 0x0008e80001067983 */ /* 0x000f280000300800 */
[----:B------:R-:W4:Y:S01]  /*339e0*/  LDL.LU R7, [R1+0x8ec] ;  /* 0x0008ec0001077983 */ /* 0x000f220000300800 */
[----:B---3--:R-:W-:-:S03]  /*339f0*/  IMAD.MOV.U32 R25, RZ, RZ, R0 ;  /* 0x000000ffff197224 */ /* 0x008fc600078e0000 */
[----:B----4-:R-:W-:Y:S04]  /*33a00*/  STL.64 [R1+0x1ca8], R6 ;  /* 0x001ca80601007387 */ /* 0x010fe80000100a00 */
[----:B--2---:R0:W-:Y:S04]  /*33a10*/  STL.64 [R1+0x1ca0], R4 ;  /* 0x001ca00401007387 */ /* 0x0041e80000100a00 */
[----:B------:R-:W2:Y:S04]  /*33a20*/  LDL R24, [R1+0x48] ;  /* 0x0000480001187983 */ /* 0x000ea80000100800 */
[----:B------:R-:W3:Y:S04]  /*33a30*/  LDL.LU R0, [R1+0x1dd8] ;  /* 0x001dd80001007983 */ /* 0x000ee80000300800 */
[----:B--2---:R1:W-:Y:S04]  /*33a40*/  STL.64 [R1+0x1cb0], R24 ;  /* 0x001cb01801007387 */ /* 0x0043e80000100a00 */
[----:B0-----:R-:W2:Y:S04]  /*33a50*/  LDL.LU R4, [R1+0x8f0] ;  /* 0x0008f00001047983 */ /* 0x001ea80000300800 */
[----:B------:R-:W2:Y:S04]  /*33a60*/  LDL.LU R5, [R1+0x8f4] ;  /* 0x0008f40001057983 */ /* 0x000ea80000300800 */
[----:B------:R-:W4:Y:S04]  /*33a70*/  LDL.LU R6, [R1+0x8f8] ;  /* 0x0008f80001067983 */ /* 0x000f280000300800 */
[----:B------:R-:W4:Y:S04]  /*33a80*/  LDL.LU R7, [R1+0x8fc] ;  /* 0x0008fc0001077983 */ /* 0x000f280000300800 */
[----:B----4-:R-:W-:Y:S04]  /*33a90*/  STL.64 [R1+0x1cc0], R6 ;  /* 0x001cc00601007387 */ /* 0x010fe80000100a00 */
[----:B--2---:R0:W-:Y:S04]  /*33aa0*/  STL.64 [R1+0x1cb8], R4 ;  /* 0x001cb80401007387 */ /* 0x0041e80000100a00 */
[----:B------:R-:W2:Y:S04]  /*33ab0*/  LDL R26, [R1+0x50] ;  /* 0x00005000011a7983 */ /* 0x000ea80000100800 */
[----:B------:R-:W2:Y:S04]  /*33ac0*/  LDL R27, [R1+0x54] ;  /* 0x00005400011b7983 */ /* 0x000ea80000100800 */
[----:B-1----:R-:W4:Y:S01]  /*33ad0*/  LDL R24, [R1+0x58] ;  /* 0x0000580001187983 */ /* 0x002f220000100800 */
[----:B---3--:R-:W-:-:S03]  /*33ae0*/  IMAD.MOV.U32 R25, RZ, RZ, R0 ;  /* 0x000000ffff197224 */ /* 0x008fc600078e0000 */
[----:B------:R-:W3:Y:S04]  /*33af0*/  LDL.LU R0, [R1+0x1dd4] ;  /* 0x001dd40001007983 */ /* 0x000ee80000300800 */
[----:B--2---:R1:W-:Y:S04]  /*33b00*/  STL.64 [R1+0x1cc8], R26 ;  /* 0x001cc81a01007387 */ /* 0x0043e80000100a00 */
[----:B----4-:R-:W-:Y:S04]  /*33b10*/  STL.64 [R1+0x1ce0], R24 ;  /* 0x001ce01801007387 */ /* 0x010fe80000100a00 */
[----:B0-----:R-:W2:Y:S04]  /*33b20*/  LDL.LU R4, [R1+0x900] ;  /* 0x0009000001047983 */ /* 0x001ea80000300800 */
[----:B------:R-:W2:Y:S04]  /*33b30*/  LDL.LU R5, [R1+0x904] ;  /* 0x0009040001057983 */ /* 0x000ea80000300800 */
[----:B------:R-:W4:Y:S04]  /*33b40*/  LDL.LU R6, [R1+0x908] ;  /* 0x0009080001067983 */ /* 0x000f280000300800 */
[----:B------:R-:W4:Y:S04]  /*33b50*/  LDL.LU R7, [R1+0x90c] ;  /* 0x00090c0001077983 */ /* 0x000f280000300800 */
[----:B-1----:R-:W2:Y:S01]  /*33b60*/  LDL R26, [R1+0x60] ;  /* 0x00006000011a7983 */ /* 0x002ea20000100800 */
[----:B---3--:R-:W-:-:S03]  /*33b70*/  IMAD.MOV.U32 R27, RZ, RZ, R0 ;  /* 0x000000ffff1b7224 */ /* 0x008fc600078e0000 */
[----:B------:R-:W3:Y:S04]  /*33b80*/  LDL.LU R0, [R1+0x1dd0] ;  /* 0x001dd00001007983 */ /* 0x000ee80000300800 */
[----:B--2---:R-:W-:Y:S04]  /*33b90*/  STL.64 [R1+0x1cf8], R26 ;  /* 0x001cf81a01007387 */ /* 0x004fe80000100a00 */
[----:B----4-:R-:W-:Y:S04]  /*33ba0*/  STL.64 [R1+0x1cd8], R6 ;  /* 0x001cd80601007387 */ /* 0x010fe80000100a00 */
[----:B------:R0:W-:Y:S04]  /*33bb0*/  STL.64 [R1+0x1cd0], R4 ;  /* 0x001cd00401007387 */ /* 0x0001e80000100a00 */
[----:B0-----:R-:W2:Y:S04]  /*33bc0*/  LDL.LU R4, [R1+0x910] ;  /* 0x0009100001047983 */ /* 0x001ea80000300800 */
[----:B------:R-:W2:Y:S04]  /*33bd0*/  LDL.LU R5, [R1+0x914] ;  /* 0x0009140001057983 */ /* 0x000ea80000300800 */
[----:B------:R-:W4:Y:S04]  /*33be0*/  LDL.LU R6, [R1+0x918] ;  /* 0x0009180001067983 */ /* 0x000f280000300800 */
[----:B------:R-:W4:Y:S04]  /*33bf0*/  LDL.LU R7, [R1+0x91c] ;  /* 0x00091c0001077983 */ /* 0x000f280000300800 */
[----:B------:R-:W2:Y:S01]  /*33c00*/  LDL R24, [R1+0x68] ;  /* 0x0000680001187983 */ /* 0x000ea20000100800 */
        /* <DEDUP_REMOVED lines=29> */
[----:B------:R-:W2:Y:S04]  /*33de0*/  LDL R26, [R1+0x80] ;  /* 0x00008000011a7983 */ /* 0x000ea80000100800 */
[----:B------:R-:W2:Y:S04]  /*33df0*/  LDL R27, [R1+0x84] ;  /* 0x00008400011b7983 */ /* 0x000ea80000100800 */
[----:B------:R-:W4:Y:S01]  /*33e00*/  LDL R24, [R1+0x88] ;  /* 0x0000880001187983 */ /* 0x000f220000100800 */
[----:B---3--:R-:W-:-:S03]  /*33e10*/  IMAD.MOV.U32 R25, RZ, RZ, R0 ;  /* 0x000000ffff197224 */ /* 0x008fc600078e0000 */
[----:B------:R-:W3:Y:S04]  /*33e20*/  LDL.LU R0, [R1+0x1dc0] ;  /* 0x001dc00001007983 */ /* 0x000ee80000300800 */
[----:B--2---:R-:W-:Y:S04]  /*33e30*/  STL.64 [R1+0x1d58], R26 ;  /* 0x001d581a01007387 */ /* 0x004fe80000100a00 */
[----:B----4-:R-:W-:Y:S04]  /*33e40*/  STL.64 [R1+0x1d70], R24 ;  /* 0x001d701801007387 */ /* 0x010fe80000100a00 */
[----:B------:R-:W-:Y:S04]  /*33e50*/  STL.64 [R1+0x1d38], R6 ;  /* 0x001d380601007387 */ /* 0x000fe80000100a00 */
        /* <DEDUP_REMOVED lines=16> */
[----:B------:R-:W2:Y:S04]  /*33f60*/  LDL.LU R19, [R1+0x155c] ;  /* 0x00155c0001137983 */ /* 0x000ea80000300800 */
[----:B------:R-:W2:Y:S01]  /*33f70*/  LDL.LU R26, [R1+0x1558] ;  /* 0x00155800011a7983 */ /* 0x000ea20000300800 */
[----:B---3--:R-:W-:-:S03]  /*33f80*/  IMAD.MOV.U32 R25, RZ, RZ, R0 ;  /* 0x000000ffff197224 */ /* 0x008fc600078e0000 */
[----:B------:R-:W3:Y:S04]  /*33f90*/  LDL.LU R27, [R1+0x1564] ;  /* 0x00156400011b7983 */ /* 0x000ee80000300800 */
[----:B------:R-:W3:Y:S04]  /*33fa0*/  LDL.LU R0, [R1+0x1560] ;  /* 0x0015600001007983 */ /* 0x000ee80000300800 */
[----:B----4-:R-:W-:Y:S04]  /*33fb0*/  STL.64 [R1+0x1d68], R6 ;  /* 0x001d680601007387 */ /* 0x010fe80000100a00 */
[----:B--2---:R0:W-:Y:S04]  /*33fc0*/  STL.64 [R1+0x1d60], R4 ;  /* 0x001d600401007387 */ /* 0x0041e80000100a00 */
[----:B0-----:R-:W2:Y:S04]  /*33fd0*/  LDL.LU R4, [R1+0x970] ;  /* 0x0009700001047983 */ /* 0x001ea80000300800 */
[----:B------:R-:W2:Y:S04]  /*33fe0*/  LDL.LU R5, [R1+0x974] ;  /* 0x0009740001057983 */ /* 0x000ea80000300800 */
[----:B------:R-:W4:Y:S04]  /*33ff0*/  LDL.LU R6, [R1+0x978] ;  /* 0x0009780001067983 */ /* 0x000f280000300800 */
[----:B------:R-:W4:Y:S04]  /*34000*/  LDL.LU R7, [R1+0x97c] ;  /* 0x00097c0001077983 */ /* 0x000f280000300800 */
        /* <DEDUP_REMOVED lines=11> */
[----:B------:R-:W4:Y:S01]  /*340c0*/  LDL.LU R7, [R1+0x99c] ;  /* 0x00099c0001077983 */ /* 0x000f220000300800 */
[----:B------:R-:W-:Y:S01]  /*340d0*/  IMAD R26, R26, 0x100, R19 ;  /* 0x000001001a1a7824 */ /* 0x000fe200078e0213 */
[----:B------:R-:W-:-:S02]  /*340e0*/  F2FP.F16.E4M3.UNPACK_B R16, R16.H1 ;  /* 0x00000010ff10723e */ /* 0x000fc400030006ff */
[----:B----4-:R-:W-:Y:S04]  /*340f0*/  STL.64 [R1+0x1db0], R6 ;  /* 0x001db00601007387 */ /* 0x010fe80000100a00 */
[----:B--2---:R0:W-:Y:S04]  /*34100*/  STL.64 [R1+0x1da8], R4 ;  /* 0x001da80401007387 */ /* 0x0041e80000100a00 */
        /* <DEDUP_REMOVED lines=12> */
[----:B------:R-:W4:Y:S01]  /*341d0*/  LDL.LU R19, [R1+0x1db8] ;  /* 0x001db80001137983 */ /* 0x000f220000300800 */
[----:B------:R-:W-:-:S07]  /*341e0*/  F2FP.F16.E4M3.UNPACK_B R17, R17.H1 ;  /* 0x00000011ff11723e */ /* 0x000fce00030006ff */
[----:B--2---:R-:W-:Y:S01]  /*341f0*/  HMMA.16816.F32 R12, R12, R16, R4 ;  /* 0x000000100c0c723c */ /* 0x004fe20000001804 */
[----:B------:R-:W2:Y:S04]  /*34200*/  LDL.LU.64 R6, [R1+0x1db0] ;  /* 0x001db00001067983 */ /* 0x000ea80000300a00 */
[----:B------:R-:W2:Y:S01]  /*34210*/  LDL.LU.64 R4, [R1+0x1da8] ;  /* 0x001da80001047983 */ /* 0x000ea20000300a00 */
[----:B---3--:R-:W-:-:S03]  /*34220*/  IMAD R0, R0, 0x100, R27 ;  /* 0x0000010000007824 */ /* 0x008fc600078e021b */
[----:B----4-:R-:W-:Y:S04]  /*34230*/  STL.64 [R1+0x1bb0], R18 ;  /* 0x001bb01201007387 */ /* 0x010fe80000100a00 */
[----:B------:R0:W-:Y:S06]  /*34240*/  STL.64 [R1+0x1ba8], R16 ;  /* 0x001ba81001007387 */ /* 0x0001ec0000100a00 */
[----:B------:R1:W-:Y:S04]  /*34250*/  STL.64 [R1+0x5a0], R12 ;  /* 0x0005a00c01007387 */ /* 0x0003e80000100a00 */
[----:B------:R3:W-:Y:S04]  /*34260*/  STL.64 [R1+0x5a8], R14 ;  /* 0x0005a80e01007387 */ /* 0x0007e80000100a00 */
[----:B0-----:R-:W4:Y:S04]  /*34270*/  LDL.LU R16, [R1+0x870] ;  /* 0x0008700001107983 */ /* 0x001f280000300800 */
[----:B------:R-:W4:Y:S04]  /*34280*/  LDL.LU R17, [R1+0x874] ;  /* 0x0008740001117983 */ /* 0x000f280000300800 */
[----:B------:R-:W4:Y:S04]  /*34290*/  LDL.LU R18, [R1+0x878] ;  /* 0x0008780001127983 */ /* 0x000f280000300800 */
[----:B------:R-:W4:Y:S01]  /*342a0*/  LDL.LU R19, [R1+0x87c] ;  /* 0x00087c0001137983 */ /* 0x000f220000300800 */
[----:B-1----:R-:W-:-:S02]  /*342b0*/  F2FP.F16.E4M3.UNPACK_B R12, R28 ;  /* 0x0000001cff0c723e */ /* 0x002fc400020006ff */
[----:B------:R-:W-:Y:S02]  /*342c0*/  F2FP.F16.E4M3.UNPACK_B R13, R29 ;  /* 0x0000001dff0d723e */ /* 0x000fe400020006ff */
[----:B---3--:R-:W-:Y:S02]  /*342d0*/  F2FP.F16.E4M3.UNPACK_B R14, R26 ;  /* 0x0000001aff0e723e */ /* 0x008fe400020006ff */
[----:B------:R-:W-:Y:S01]  /*342e0*/  F2FP.F16.E4M3.UNPACK_B R15, R0 ;  /* 0x00000000ff0f723e */ /* 0x000fe200020006ff */
[----:B------:R-:W3:Y:S04]  /*342f0*/  LDL.LU R28, [R1+0x1da4] ;  /* 0x001da400011c7983 */ /* 0x000ee80000300800 */
[----:B------:R-:W3:Y:S02]  /*34300*/  LDL.LU R29, [R1+0x1da0] ;  /* 0x001da000011d7983 */ /* 0x000ee40000300800 */
        /* <DEDUP_REMOVED lines=71> */
[----:B0-----:R-:W2:Y:S04]  /*34780*/  LDL.LU.64 R26, [R1+0x1c80] ;  /* 0x001c8000011a7983 */ /* 0x001ea80000300a00 */
[----:B------:R-:W2:Y:S02]  /*34790*/  LDL.LU.64 R24, [R1+0x1c78] ;  /* 0x001c780001187983 */ /* 0x000ea40000300a00 */
[C---:B--2---:R-:W-:Y:S08]  /*347a0*/  HMMA.16816.F32 R4, R12.reuse, R24, R4 ;  /* 0x000000180c04723c */ /* 0x044ff00000001804 */
[C---:B------:R-:W-:Y:S11]  /*347b0*/  HMMA.16816.F32 R24, R12.reuse, R26, R20 ;  /* 0x0000001a0c18723c */ /* 0x040ff60000001814 */
[----:B------:R-:W-:Y:S04]  /*347c0*/  STL.64 [R1+0x8d0], R4 ;  /* 0x0008d00401007387 */ /* 0x000fe80000100a00 */
[----:B------:R0:W-:Y:S04]  /*347d0*/  STL.64 [R1+0x8d8], R6 ;  /* 0x0008d80601007387 */ /* 0x0001e80000100a00 */
[----:B0-----:R-:W2:Y:S04]  /*347e0*/  LDL.LU.64 R6, [R1+0x1c70] ;  /* 0x001c700001067983 */ /* 0x001ea80000300a00 */
[----:B------:R-:W2:Y:S04]  /*347f0*/  LDL.LU.64 R4, [R1+0x1c68] ;  /* 0x001c680001047983 */ /* 0x000ea80000300a00 */
[----:B------:R-:W2:Y:S04]  /*34800*/  LDL.LU.64 R22, [R1+0x1c60] ;  /* 0x001c600001167983 */ /* 0x000ea80000300a00 */
[----:B------:R-:W2:Y:S04]  /*34810*/  LDL.LU.64 R20, [R1+0x1c58] ;  /* 0x001c580001147983 */ /* 0x000ea80000300a00 */
[----:B------:R-:W-:Y:S04]  /*34820*/  STL.64 [R1+0x8c0], R24 ;  /* 0x0008c01801007387 */ /* 0x000fe80000100a00 */
[----:B------:R0:W-:Y:S04]  /*34830*/  STL.64 [R1+0x8c8], R26 ;  /* 0x0008c81a01007387 */ /* 0x0001e80000100a00 */
[----:B0-----:R-:W3:Y:S04]  /*34840*/  LDL.LU.64 R26, [R1+0x1c50] ;  /* 0x001c5000011a7983 */ /* 0x001ee80000300a00 */
[----:B------:R-:W3:Y:S01]  /*34850*/  LDL.LU.64 R24, [R1+0x1c48] ;  /* 0x001c480001187983 */ /* 0x000ee20000300a00 */
[C---:B--2---:R-:W-:Y:S08]  /*34860*/  HMMA.16816.F32 R4, R12.reuse, R20, R4 ;  /* 0x000000140c04723c */ /* 0x044ff00000001804 */
[C---:B---3--:R-:W-:Y:S11]  /*34870*/  HMMA.16816.F32 R20, R12.reuse, R22, R24 ;  /* 0x000000160c14723c */ /* 0x048ff60000001818 */
[----:B------:R-:W-:Y:S04]  /*34880*/  STL.64 [R1+0x8b0], R4 ;  /* 0x0008b00401007387 */ /* 0x000fe80000100a00 */
[----:B------:R0:W-:Y:S04]  /*34890*/  STL.64 [R1+0x8b8], R6 ;  /* 0x0008b80601007387 */ /* 0x0001e80000100a00 */
[----:B0-----:R-:W2:Y:S04]  /*348a0*/  LDL.LU.64 R6, [R1+0x1c40] ;  /* 0x001c400001067983 */ /* 0x001ea80000300a00 */
[----:B------:R-:W2:Y:S04]  /*348b0*/  LDL.LU.64 R4, [R1+0x1c38] ;  /* 0x001c380001047983 */ /* 0x000ea80000300a00 */
[----:B------:R-:W3:Y:S04]  /*348c0*/  LDL.LU.64 R26, [R1+0x1c30] ;  /* 0x001c3000011a7983 */ /* 0x000ee80000300a00 */
[----:B------:R-:W2:Y:S04]  /*348d0*/  LDL.LU.64 R24, [R1+0x1c28] ;  /* 0x001c280001187983 */ /* 0x000ea80000300a00 */
        /* <DEDUP_REMOVED lines=9> */
[----:B------:R-:W4:Y:S01]  /*34970*/  LDL.LU.64 R4, [R1+0x1c08] ;  /* 0x001c080001047983 */ /* 0x000f220000300a00 */
[----:B---3--:R-:W-:Y:S03]  /*34980*/  HMMA.16816.F32 R24, R12, R26, R8 ;  /* 0x0000001a0c18723c */ /* 0x008fe60000001808 */
[----:B------:R-:W2:Y:S04]  /*34990*/  LDL.LU.64 R10, [R1+0x1c00] ;  /* 0x001c0000010a7983 */ /* 0x000ea80000300a00 */
[----:B------:R-:W2:-:S12]  /*349a0*/  LDL.LU.64 R8, [R1+0x1bf8] ;  /* 0x001bf80001087983 */ /* 0x000e980000300a00 */
[----:B------:R-:W-:Y:S04]  /*349b0*/  STL.64 [R1+0x880], R24 ;  /* 0x0008801801007387 */ /* 0x000fe80000100a00 */
[----:B------:R0:W-:Y:S04]  /*349c0*/  STL.64 [R1+0x888], R26 ;  /* 0x0008881a01007387 */ /* 0x0001e80000100a00 */
[----:B0-----:R-:W3:Y:S04]  /*349d0*/  LDL.LU.64 R26, [R1+0x1bf0] ;  /* 0x001bf000011a7983 */ /* 0x001ee80000300a00 */
[----:B------:R-:W3:Y:S04]  /*349e0*/  LDL.LU.64 R24, [R1+0x1be8] ;  /* 0x001be80001187983 */ /* 0x000ee80000300a00 */
[----:B------:R-:W3:Y:S01]  /*349f0*/  LDL.LU R0, [R1+0x1580] ;  /* 0x0015800001007983 */ /* 0x000ee20000300800 */
[----:B----4-:R-:W-:-:S15]  /*34a00*/  HMMA.16816.F32 R16, R12, R4, R16 ;  /* 0x000000040c10723c */ /* 0x010fde0000001810 */
[----:B------:R-:W-:-:S04]  /*34a10*/  NOP ;  /* 0x0000000000007918 */ /* 0x000fc80000000000 */
[----:B------:R-:W-:Y:S04]  /*34a20*/  STL.64 [R1+0x870], R16 ;  /* 0x0008701001007387 */ /* 0x000fe80000100a00 */
[----:B------:R2:W-:Y:S02]  /*34a30*/  STL.64 [R1+0x878], R18 ;  /* 0x0008781201007387 */ /* 0x0005e40000100a00 */
[C---:B--2---:R-:W-:Y:S08]  /*34a40*/  HMMA.16816.F32 R16, R12.reuse, R6, R8 ;  /* 0x000000060c10723c */ /* 0x044ff00000001808 */
[C---:B------:R-:W-:Y:S01]  /*34a50*/  HMMA.16816.F32 R4, R12.reuse, R28, R20 ;  /* 0x0000001c0c04723c */ /* 0x040fe20000001814 */
[----:B------:R-:W2:Y:S10]  /*34a60*/  LDL.LU R8, [R1+0x7d0] ;  /* 0x0007d00001087983 */ /* 0x000eb40000300800 */
[----:B------:R-:W-:Y:S04]  /*34a70*/  STL.64 [R1+0x860], R16 ;  /* 0x0008601001007387 */ /* 0x000fe80000100a00 */
[----:B------:R-:W-:Y:S04]  /*34a80*/  STL.64 [R1+0x868], R18 ;  /* 0x0008681201007387 */ /* 0x000fe80000100a00 */
[----:B------:R-:W-:Y:S04]  /*34a90*/  STL.64 [R1+0x850], R4 ;  /* 0x0008500401007387 */ /* 0x000fe80000100a00 */
[----:B------:R-:W-:Y:S04]  /*34aa0*/  STL.64 [R1+0x858], R6 ;  /* 0x0008580601007387 */ /* 0x000fe80000100a00 */
[----:B------:R-:W2:Y:S04]  /*34ab0*/  LDL.LU R9, [R1+0x7d4] ;  /* 0x0007d40001097983 */ /* 0x000ea80000300800 */
[----:B------:R-:W4:Y:S04]  /*34ac0*/  LDL.LU R10, [R1+0x7d8] ;  /* 0x0007d800010a7983 */ /* 0x000f280000300800 */
[----:B------:R-:W4:Y:S04]  /*34ad0*/  LDL.LU R11, [R1+0x7dc] ;  /* 0x0007dc00010b7983 */ /* 0x000f280000300800 */
[----:B------:R-:W2:Y:S04]  /*34ae0*/  LDL.LU R20, [R1+0x830] ;  /* 0x0008300001147983 */ /* 0x000ea80000300800 */
[----:B------:R-:W2:Y:S04]  /*34af0*/  LDL.LU R21, [R1+0x834] ;  /* 0x0008340001157983 */ /* 0x000ea80000300800 */
[----:B------:R-:W2:Y:S04]  /*34b00*/  LDL.LU R22, [R1+0x838] ;  /* 0x0008380001167983 */ /* 0x000ea80000300800 */
[----:B------:R-:W2:Y:S04]  /*34b10*/  LDL.LU R23, [R1+0x83c] ;  /* 0x00083c0001177983 */ /* 0x000ea80000300800 */
[----:B--2---:R-:W-:Y:S04]  /*34b20*/  STL.64 [R1+0x1be0], R22 ;  /* 0x001be01601007387 */ /* 0x004fe80000100a00 */
[----:B------:R0:W-:Y:S04]  /*34b30*/  STL.64 [R1+0x1bd8], R20 ;  /* 0x001bd81401007387 */ /* 0x0001e80000100a00 */
[----:B0-----:R-:W3:Y:S04]  /*34b40*/  LDL.LU R20, [R1+0x840] ;  /* 0x0008400001147983 */ /* 0x001ee80000300800 */
[----:B------:R-:W3:Y:S04]  /*34b50*/  LDL.LU R21, [R1+0x844] ;  /* 0x0008440001157983 */ /* 0x000ee80000300800 */
[----:B------:R-:W3:Y:S04]  /*34b60*/  LDL.LU R22, [R1+0x848] ;  /* 0x0008480001167983 */ /* 0x000ee80000300800 */
[----:B------:R-:W3:Y:S04]  /*34b70*/  LDL.LU R23, [R1+0x84c] ;  /* 0x00084c0001177983 */ /* 0x000ee80000300800 */
[----:B------:R-:W2:Y:S04]  /*34b80*/  LDL.LU R4, [R1+0x7f0] ;  /* 0x0007f00001047983 */ /* 0x000ea80000300800 */
[----:B------:R-:W2:Y:S04]  /*34b90*/  LDL.LU R5, [R1+0x7f4] ;  /* 0x0007f40001057983 */ /* 0x000ea80000300800 */
[----:B------:R-:W2:Y:S04]  /*34ba0*/  LDL.LU R6, [R1+0x7f8] ;  /* 0x0007f80001067983 */ /* 0x000ea80000300800 */
[----:B------:R-:W2:Y:S04]  /*34bb0*/  LDL.LU R7, [R1+0x7fc] ;  /* 0x0007fc0001077983 */ /* 0x000ea80000300800 */
[----:B------:R-:W2:Y:S04]  /*34bc0*/  LDL.LU R16, [R1+0x810] ;  /* 0x0008100001107983 */ /* 0x000ea80000300800 */
[----:B------:R-:W2:Y:S04]  /*34bd0*/  LDL.LU R17, [R1+0x814] ;  /* 0x0008140001117983 */ /* 0x000ea80000300800 */
[----:B------:R-:W2:Y:S04]  /*34be0*/  LDL.LU R18, [R1+0x818] ;  /* 0x0008180001127983 */ /* 0x000ea80000300800 */
[----:B------:R-:W2:Y:S01]  /*34bf0*/  LDL.LU R19, [R1+0x81c] ;  /* 0x00081c0001137983 */ /* 0x000ea20000300800 */
[C---:B---3--:R-:W-:Y:S03]  /*34c00*/  HMMA.16816.F32 R20, R12.reuse, R26, R20 ;  /* 0x0000001a0c14723c */ /* 0x048fe60000001814 */
[----:B--2---:R-:W-:Y:S04]  /*34c10*/  STL.64 [R1+0x1bc0], R18 ;  /* 0x001bc01201007387 */ /* 0x004fe80000100a00 */
[----:B------:R0:W-:Y:S04]  /*34c20*/  STL.64 [R1+0x1bb8], R16 ;  /* 0x001bb81001007387 */ /* 0x0001e80000100a00 */
        /* <DEDUP_REMOVED lines=8> */
[----:B------:R-:W3:Y:S04]  /*34cb0*/  LDL.LU R6, [R1+0x808] ;  /* 0x0008080001067983 */ /* 0x000ee80000300800 */
[----:B------:R-:W3:Y:S04]  /*34cc0*/  LDL.LU R7, [R1+0x80c] ;  /* 0x00080c0001077983 */ /* 0x000ee80000300800 */
[----:B----4-:R-:W-:Y:S04]  /*34cd0*/  STL.64 [R1+0x1b80], R10 ;  /* 0x001b800a01007387 */ /* 0x010fe80000100a00 */
[----:B------:R0:W-:Y:S04]  /*34ce0*/  STL.64 [R1+0x1b78], R8 ;  /* 0x001b780801007387 */ /* 0x0001e80000100a00 */
[----:B0-----:R-:W4:Y:S04]  /*34cf0*/  LDL.LU R8, [R1+0x7e0] ;  /* 0x0007e00001087983 */ /* 0x001f280000300800 */
[----:B------:R-:W4:Y:S04]  /*34d00*/  LDL.LU R9, [R1+0x7e4] ;  /* 0x0007e40001097983 */ /* 0x000f280000300800 */
[----:B------:R-:W4:Y:S04]  /*34d10*/  LDL.LU R10, [R1+0x7e8] ;  /* 0x0007e800010a7983 */ /* 0x000f280000300800 */
[----:B------:R-:W4:Y:S04]  /*34d20*/  LDL.LU R11, [R1+0x7ec] ;  /* 0x0007ec00010b7983 */ /* 0x000f280000300800 */
[----:B------:R0:W-:Y:S04]  /*34d30*/  STL [R1+0x1b50], R28 ;  /* 0x001b501c01007387 */ /* 0x0001e80000100800 */
[----:B0-----:R-:W2:Y:S04]  /*34d40*/  LDL.LU R28, [R1+0x1570] ;  /* 0x00157000011c7983 */ /* 0x001ea80000300800 */
[----:B------:R0:W-:Y:S04]  /*34d50*/  STL [R1+0x1b4c], R29 ;  /* 0x001b4c1d01007387 */ /* 0x0001e80000100800 */
[----:B0-----:R-:W2:Y:S04]  /*34d60*/  LDL.LU R29, [R1+0x1578] ;  /* 0x00157800011d7983 */ /* 0x001ea80000300800 */
        /* <DEDUP_REMOVED lines=9> */
[----:B------:R-:W3:Y:S04]  /*34e00*/  LDL.LU.64 R20, [R1+0x1bc8] ;  /* 0x001bc80001147983 */ /* 0x000ee80000300a00 */
[----:B------:R-:W-:Y:S04]  /*34e10*/  STL.64 [R1+0x1988], R26 ;  /* 0x0019881a01007387 */ /* 0x000fe80000100a00 */
[----:B------:R0:W-:Y:S04]  /*34e20*/  STL.64 [R1+0x1980], R24 ;  /* 0x0019801801007387 */ /* 0x0001e80000100a00 */
[----:B0-----:R-:W3:Y:S04]  /*34e30*/  LDL.LU R24, [R1+0x590] ;  /* 0x0005900001187983 */ /* 0x001ee80000300800 */
[----:B------:R-:W3:Y:S04]  /*34e40*/  LDL.LU R25, [R1+0x594] ;  /* 0x0005940001197983 */ /* 0x000ee80000300800 */
[----:B------:R-:W3:Y:S04]  /*34e50*/  LDL.LU R26, [R1+0x598] ;  /* 0x00059800011a7983 */ /* 0x000ee80000300800 */
[----:B------:R-:W3:Y:S01]  /*34e60*/  LDL.LU R27, [R1+0x59c] ;  /* 0x00059c00011b7983 */ /* 0x000ee20000300800 */
[C---:B--2---:R-:W-:Y:S03]  /*34e70*/  HMMA.16816.F32 R16, R12.reuse, R22, R16 ;  /* 0x000000160c10723c */ /* 0x044fe60000001810 */
[----:B---3--:R-:W-:Y:S04]  /*34e80*/  STL.64 [R1+0x1b60], R26 ;  /* 0x001b601a01007387 */ /* 0x008fe80000100a00 */
[----:B------:R0:W-:Y:S04]  /*34e90*/  STL.64 [R1+0x1b58], R24 ;  /* 0x001b581801007387 */ /* 0x0001e80000100a00 */
[----:B0-----:R-:W2:Y:S04]  /*34ea0*/  LDL.LU R24, [R1+0x7c0] ;  /* 0x0007c00001187983 */ /* 0x001ea80000300800 */
[----:B------:R-:W2:Y:S04]  /*34eb0*/  LDL.LU R25, [R1+0x7c4] ;  /* 0x0007c40001197983 */ /* 0x000ea80000300800 */
[----:B------:R-:W2:Y:S04]  /*34ec0*/  LDL.LU R26, [R1+0x7c8] ;  /* 0x0007c800011a7983 */ /* 0x000ea80000300800 */
[----:B------:R-:W2:Y:S04]  /*34ed0*/  LDL.LU R27, [R1+0x7cc] ;  /* 0x0007cc00011b7983 */ /* 0x000ea80000300800 */
        /* <DEDUP_REMOVED lines=8> */
[----:B0-----:R-:W3:Y:S04]  /*34f60*/  LDL.LU.64 R18, [R1+0x1bb0] ;  /* 0x001bb00001127983 */ /* 0x001ee80000300a00 */
[----:B------:R-:W2:Y:S04]  /*34f70*/  LDL.LU.64 R16, [R1+0x1ba8] ;  /* 0x001ba80001107983 */ /* 0x000ea80000300a00 */
[----:B------:R0:W-:Y:S04]  /*34f80*/  STL.64 [R1+0x1978], R22 ;  /* 0x0019781601007387 */ /* 0x0001e80000100a00 */
[----:B0-----:R-:W2:Y:S04]  /*34f90*/  LDL.LU R22, [R1+0x157c] ;  /* 0x00157c0001167983 */ /* 0x001ea80000300800 */
[----:B------:R-:W2:Y:S04]  /*34fa0*/  LDL.LU R23, [R1+0x1584] ;  /* 0x0015840001177983 */ /* 0x000ea80000300800 */
[----:B------:R0:W-:Y:S04]  /*34fb0*/  STL.64 [R1+0x1970], R20 ;  /* 0x0019701401007387 */ /* 0x0001e80000100a00 */
[----:B0-----:R-:W2:Y:S04]  /*34fc0*/  LDL.LU R20, [R1+0x1568] ;  /* 0x0015680001147983 */ /* 0x001ea80000300800 */
[----:B------:R-:W2:Y:S01]  /*34fd0*/  LDL.LU R21, [R1+0x1574] ;  /* 0x0015740001157983 */ /* 0x000ea20000300800 */
[----:B---3--:R-:W-:-:S15]  /*34fe0*/  HMMA.16816.F32 R4, R12, R18, R4 ;  /* 0x000000120c04723c */ /* 0x008fde0000001804 */
        /* <DEDUP_REMOVED lines=10> */
[----:B------:R-:W4:Y:S04]  /*35090*/  LDL.LU.64 R4, [R1+0x1b88] ;  /* 0x001b880001047983 */ /* 0x000f280000300a00 */
[----:B------:R0:W-:Y:S04]  /*350a0*/  STL [R1+0x1b54], R3 ;  /* 0x001b540301007387 */ /* 0x0001e80000100800 */
[----:B0-----:R-:W2:Y:S01]  /*350b0*/  LDL.LU R3, [R1+0x156c] ;  /* 0x00156c0001037983 */ /* 0x001ea20000300800 */
[----:B----4-:R-:W-:-:S15]  /*350c0*/  HMMA.16816.F32 R8, R12, R4, R8 ;  /* 0x000000040c08723c */ /* 0x010fde0000001808 */
        /* <DEDUP_REMOVED lines=11> */
[----:B------:R-:W-:Y:S04]  /*35180*/  STL.64 [R1+0x1930], R6 ;  /* 0x0019300601007387 */ /* 0x000fe80000100a00 */
        /* <DEDUP_REMOVED lines=11> */
[----:B---3--:R-:W-:Y:S03]  /*35240*/  HMMA.16816.F32 R4, R12, R10, R4 ;  /* 0x0000000a0c04723c */ /* 0x008fe60000001804 */
[----:B------:R0:W-:Y:S04]  /*35250*/  STL.64 [R1+0x1910], R10 ;  /* 0x0019100a01007387 */ /* 0x0001e80000100a00 */
[----:B------:R-:W-:-:S12]  /*35260*/  STL.64 [R1+0x1908], R8 ;  /* 0x0019080801007387 */ /* 0x000fd80000100a00 */
[----:B------:R-:W-:Y:S04]  /*35270*/  STL.64 [R1+0x7b0], R4 ;  /* 0x0007b00401007387 */ /* 0x000fe80000100a00 */
[----:B------:R2:W-:Y:S04]  /*35280*/  STL.64 [R1+0x7b8], R6 ;  /* 0x0007b80601007387 */ /* 0x0005e80000100a00 */
[----:B0-----:R-:W3:Y:S01]  /*35290*/  LDL R10, [R1] ;  /* 0x00000000010a7983 */ /* 0x001ee20000100800 */
[----:B--2---:R-:W-:-:S15]  /*352a0*/  HMMA.16816.F32 R4, R12, R16, R24 ;  /* 0x000000100c04723c */ /* 0x004fde0000001818 */
[----:B------:R-:W-:-:S04]  /*352b0*/  NOP ;  /* 0x0000000000007918 */ /* 0x000fc80000000000 */
[----:B------:R0:W-:Y:S04]  /*352c0*/  STL.64 [R1+0x590], R4 ;  /* 0x0005900401007387 */ /* 0x0001e80000100a00 */
[----:B------:R1:W-:Y:S04]  /*352d0*/  STL.64 [R1+0x598], R6 ;  /* 0x0005980601007387 */ /* 0x0003e80000100a00 */
[----:B------:R-:W3:Y:S04]  /*352e0*/  LDL R11, [R1+0x4] ;  /* 0x00000400010b7983 */ /* 0x000ee80000100800 */
[----:B---3--:R2:W-:Y:S04]  /*352f0*/  STL.64 [R1+0x1990], R10 ;  /* 0x0019900a01007387 */ /* 0x0085e80000100a00 */
[----:B0-----:R-:W3:Y:S04]  /*35300*/  LDL.LU R4, [R1+0x660] ;  /* 0x0006600001047983 */ /* 0x001ee80000300800 */
[----:B------:R-:W3:Y:S04]  /*35310*/  LDL.LU R5, [R1+0x664] ;  /* 0x0006640001057983 */ /* 0x000ee80000300800 */
[----:B-1----:R-:W4:Y:S04]  /*35320*/  LDL.LU R6, [R1+0x668] ;  /* 0x0006680001067983 */ /* 0x002f280000300800 */
[----:B------:R-:W4:Y:S04]  /*35330*/  LDL.LU R7, [R1+0x66c] ;  /* 0x00066c0001077983 */ /* 0x000f280000300800 */
[----:B----4-:R-:W-:Y:S04]  /*35340*/  STL.64 [R1+0x19a0], R6 ;  /* 0x0019a00601007387 */ /* 0x010fe80000100a00 */
[----:B---3--:R0:W-:Y:S04]  /*35350*/  STL.64 [R1+0x1998], R4 ;  /* 0x0019980401007387 */ /* 0x0081e80000100a00 */
[----:B------:R-:W3:Y:S04]  /*35360*/  LDL R26, [R1+0x8] ;  /* 0x00000800011a7983 */ /* 0x000ee80000100800 */
[----:B------:R-:W3:Y:S04]  /*35370*/  LDL R27, [R1+0xc] ;  /* 0x00000c00011b7983 */ /* 0x000ee80000100800 */
[----:B------:R-:W4:Y:S04]  /*35380*/  LDL.LU R8, [R1+0x680] ;  /* 0x0006800001087983 */ /* 0x000f280000300800 */
[----:B------:R-:W4:Y:S04]  /*35390*/  LDL.LU R9, [R1+0x684] ;  /* 0x0006840001097983 */ /* 0x000f280000300800 */
[----:B--2---:R-:W2:Y:S04]  /*353a0*/  LDL.LU R10, [R1+0x688] ;  /* 0x00068800010a7983 */ /* 0x004ea80000300800 */
[----:B------:R-:W2:Y:S04]  /*353b0*/  LDL.LU R11, [R1+0x68c] ;  /* 0x00068c00010b7983 */ /* 0x000ea80000300800 */
[----:B--2---:R1:W-:Y:S04]  /*353c0*/  STL.64 [R1+0x19b0], R10 ;  /* 0x0019b00a01007387 */ /* 0x0043e80000100a00 */
[----:B----4-:R2:W-:Y:S04]  /*353d0*/  STL.64 [R1+0x19a8], R8 ;  /* 0x0019a80801007387 */ /* 0x0105e80000100a00 */
[----:B------:R-:W4:Y:S04]  /*353e0*/  LDL R24, [R1+0x10] ;  /* 0x0000100001187983 */ /* 0x000f280000100800 */
[----:B------:R-:W4:Y:S04]  /*353f0*/  LDL R25, [R1+0x14] ;  /* 0x0000140001197983 */ /* 0x000f280000100800 */
[----:B---3--:R-:W-:Y:S04]  /*35400*/  STL.64 [R1+0x19c0], R26 ;  /* 0x0019c01a01007387 */ /* 0x008fe80000100a00 */
[----:B----4-:R-:W-:Y:S04]  /*35410*/  STL.64 [R1+0x19b8], R24 ;  /* 0x0019b81801007387 */ /* 0x010fe80000100a00 */
[----:B0-----:R-:W3:Y:S04]  /*35420*/  LDL.LU R4, [R1+0x690] ;  /* 0x0006900001047983 */ /* 0x001ee80000300800 */
[----:B------:R-:W3:Y:S04]  /*35430*/  LDL.LU R5, [R1+0x694] ;  /* 0x0006940001057983 */ /* 0x000ee80000300800 */
[----:B------:R-:W4:Y:S04]  /*35440*/  LDL.LU R6, [R1+0x698] ;  /* 0x0006980001067983 */ /* 0x000f280000300800 */
[----:B------:R-:W4:Y:S04]  /*35450*/  LDL.LU R7, [R1+0x69c] ;  /* 0x00069c0001077983 */ /* 0x000f280000300800 */
[----:B----4-:R-:W-:Y:S04]  /*35460*/  STL.64 [R1+0x19d0], R6 ;  /* 0x0019d00601007387 */ /* 0x010fe80000100a00 */
[----:B---3--:R0:W-:Y:S04]  /*35470*/  STL.64 [R1+0x19c8], R4 ;  /* 0x0019c80401007387 */ /* 0x0081e80000100a00 */
[----:B-1----:R-:W3:Y:S04]  /*35480*/  LDL R10, [R1+0x18] ;  /* 0x00001800010a7983 */ /* 0x002ee80000100800 */
[----:B------:R-:W3:Y:S04]  /*35490*/  LDL R11, [R1+0x1c] ;  /* 0x00001c00010b7983 */ /* 0x000ee80000100800 */
[----:B--2---:R-:W2:Y:S04]  /*354a0*/  LDL R8, [R1+0x20] ;  /* 0x0000200001087983 */ /* 0x004ea80000100800 */
[----:B------:R-:W2:Y:S04]  /*354b0*/  LDL R9, [R1+0x24] ;  /* 0x0000240001097983 */ /* 0x000ea80000100800 */
[----:B---3--:R1:W-:Y:S04]  /*354c0*/  STL.64 [R1+0x19e0], R10 ;  /* 0x0019e00a01007387 */ /* 0x0083e80000100a00 */
[----:B--2---:R-:W-:Y:S04]  /*354d0*/  STL.64 [R1+0x19d8], R8 ;  /* 0x0019d80801007387 */ /* 0x004fe80000100a00 */
[----:B0-----:R-:W2:Y:S04]  /*354e0*/  LDL.LU R4, [R1+0x6b0] ;  /* 0x0006b00001047983 */ /* 0x001ea80000300800 */
[----:B------:R-:W2:Y:S04]  /*354f0*/  LDL.LU R5, [R1+0x6b4] ;  /* 0x0006b40001057983 */ /* 0x000ea80000300800 */
[----:B------:R-:W3:Y:S04]  /*35500*/  LDL.LU R6, [R1+0x6b8] ;  /* 0x0006b80001067983 */ /* 0x000ee80000300800 */
[----:B------:R-:W3:Y:S04]  /*35510*/  LDL.LU R7, [R1+0x6bc] ;  /* 0x0006bc0001077983 */ /* 0x000ee80000300800 */
[----:B---3--:R-:W-:Y:S04]  /*35520*/  STL.64 [R1+0x19f0], R6 ;  /* 0x0019f00601007387 */ /* 0x008fe80000100a00 */
[----:B--2---:R0:W-:Y:S04]  /*35530*/  STL.64 [R1+0x19e8], R4 ;  /* 0x0019e80401007387 */ /* 0x0041e80000100a00 */
[----:B-1----:R-:W2:Y:S04]  /*35540*/  LDL R10, [R1+0x28] ;  /* 0x00002800010a7983 */ /* 0x002ea80000100800 */
[----:B------:R-:W2:Y:S04]  /*35550*/  LDL R11, [R1+0x2c] ;  /* 0x00002c00010b7983 */ /* 0x000ea80000100800 */
[----:B--2---:R-:W-:Y:S04]  /*35560*/  STL.64 [R1+0x19f8], R10 ;  /* 0x0019f80a01007387 */ /* 0x004fe80000100a00 */
[----:B0-----:R-:W2:Y:S04]  /*35570*/  LDL.LU R4, [R1+0x6c0] ;  /* 0x0006c00001047983 */ /* 0x001ea80000300800 */
[----:B------:R-:W2:Y:S04]  /*35580*/  LDL.LU R5, [R1+0x6c4] ;  /* 0x0006c40001057983 */ /* 0x000ea80000300800 */
[----:B------:R-:W3:Y:S04]  /*35590*/  LDL.LU R6, [R1+0x6c8] ;  /* 0x0006c80001067983 */ /* 0x000ee80000300800 */
[----:B------:R-:W3:Y:S04]  /*355a0*/  LDL.LU R7, [R1+0x6cc] ;  /* 0x0006cc0001077983 */ /* 0x000ee80000300800 */
[----:B---3--:R-:W-:Y:S04]  /*355b0*/  STL.64 [R1+0x1a08], R6 ;  /* 0x001a080601007387 */ /* 0x008fe80000100a00 */
[----:B--2---:R0:W-:Y:S04]  /*355c0*/  STL.64 [R1+0x1a00], R4 ;  /* 0x001a000401007387 */ /* 0x0041e80000100a00 */
[----:B------:R-:W2:Y:S04]  /*355d0*/  LDL R8, [R1+0x30] ;  /* 0x0000300001087983 */ /* 0x000ea80000100800 */
[----:B------:R-:W2:Y:S04]  /*355e0*/  LDL R9, [R1+0x34] ;  /* 0x0000340001097983 */ /* 0x000ea80000100800 */
[----:B--2---:R1:W-:Y:S04]  /*355f0*/  STL.64 [R1+0x1a10], R8 ;  /* 0x001a100801007387 */ /* 0x0043e80000100a00 */
        /* <DEDUP_REMOVED lines=8> */
[----:B-1----:R-:W3:Y:S04]  /*35680*/  LDL R8, [R1+0x40] ;  /* 0x0000400001087983 */ /* 0x002ee80000100800 */
[----:B------:R-:W3:Y:S04]  /*35690*/  LDL R9, [R1+0x44] ;  /* 0x0000440001097983 */ /* 0x000ee80000100800 */
[----:B--2---:R1:W-:Y:S04]  /*356a0*/  STL.64 [R1+0x1a28], R10 ;  /* 0x001a280a01007387 */ /* 0x0043e80000100a00 */
[----:B---3--:R-:W-:Y:S04]  /*356b0*/  STL.64 [R1+0x1a40], R8 ;  /* 0x001a400801007387 */ /* 0x008fe80000100a00 */
[----:B0-----:R-:W2:Y:S04]  /*356c0*/  LDL.LU R4, [R1+0x6e0] ;  /* 0x0006e00001047983 */ /* 0x001ea80000300800 */
[----:B------:R-:W2:Y:S04]  /*356d0*/  LDL.LU R5, [R1+0x6e4] ;  /* 0x0006e40001057983 */ /* 0x000ea80000300800 */
[----:B------:R-:W3:Y:S04]  /*356e0*/  LDL.LU R6, [R1+0x6e8] ;  /* 0x0006e80001067983 */ /* 0x000ee80000300800 */
[----:B------:R-:W3:Y:S04]  /*356f0*/  LDL.LU R7, [R1+0x6ec] ;  /* 0x0006ec0001077983 */ /* 0x000ee80000300800 */
[----:B-1----:R-:W4:Y:S04]  /*35700*/  LDL R10, [R1+0x48] ;  /* 0x00004800010a7983 */ /* 0x002f280000100800 */
[----:B------:R-:W4:Y:S04]  /*35710*/  LDL R11, [R1+0x4c] ;  /* 0x00004c00010b7983 */ /* 0x000f280000100800 */
[----:B----4-:R-:W-:Y:S04]  /*35720*/  STL.64 [R1+0x1a58], R10 ;  /* 0x001a580a01007387 */ /* 0x010fe80000100a00 */
[----:B---3--:R-:W-:Y:S04]  /*35730*/  STL.64 [R1+0x1a38], R6 ;  /* 0x001a380601007387 */ /* 0x008fe80000100a00 */
[----:B--2---:R0:W-:Y:S04]  /*35740*/  STL.64 [R1+0x1a30], R4 ;  /* 0x001a300401007387 */ /* 0x0041e80000100a00 */
[----:B0-----:R-:W2:Y:S04]  /*35750*/  LDL.LU R4, [R1+0x6f0] ;  /* 0x0006f00001047983 */ /* 0x001ea80000300800 */
[----:B------:R-:W2:Y:S04]  /*35760*/  LDL.LU R5, [R1+0x6f4] ;  /* 0x0006f40001057983 */ /* 0x000ea80000300800 */
[----:B------:R-:W3:Y:S04]  /*35770*/  LDL.LU R6, [R1+0x6f8] ;  /* 0x0006f80001067983 */ /* 0x000ee80000300800 */
[----:B------:R-:W3:Y:S04]  /*35780*/  LDL.LU R7, [R1+0x6fc] ;  /* 0x0006fc0001077983 */ /* 0x000ee80000300800 */
[----:B------:R-:W4:Y:S04]  /*35790*/  LDL R8, [R1+0x50] ;  /* 0x0000500001087983 */ /* 0x000f280000100800 */
        /* <DEDUP_REMOVED lines=28> */
[----:B------:R-:W2:Y:S04]  /*35960*/  LDL R8, [R1+0x70] ;  /* 0x0000700001087983 */ /* 0x000ea80000100800 */
[----:B------:R-:W2:Y:S04]  /*35970*/  LDL R9, [R1+0x74] ;  /* 0x0000740001097983 */ /* 0x000ea80000100800 */
[----:B----4-:R-:W-:Y:S04]  /*35980*/  STL.64 [R1+0x1ab8], R10 ;  /* 0x001ab80a01007387 */ /* 0x010fe80000100a00 */
[----:B--2---:R-:W-:Y:S04]  /*35990*/  STL.64 [R1+0x1ad0], R8 ;  /* 0x001ad00801007387 */ /* 0x004fe80000100a00 */
[----:B---3--:R-:W-:Y:S04]  /*359a0*/  STL.64 [R1+0x1a98], R6 ;  /* 0x001a980601007387 */ /* 0x008fe80000100a00 */
[----:B------:R0:W-:Y:S04]  /*359b0*/  STL.64 [R1+0x1a90], R4 ;  /* 0x001a900401007387 */ /* 0x0001e80000100a00 */
        /* <DEDUP_REMOVED lines=42> */
[----:B---3--:R-:W-:Y:S04]  /*35c60*/  STL.64 [R1+0x1b10], R6 ;  /* 0x001b100601007387 */ /* 0x008fe80000100a00 */
[----:B--2---:R0:W-:Y:S04]  /*35c70*/  STL.64 [R1+0x1b08], R4 ;  /* 0x001b080401007387 */ /* 0x0041e80000100a00 */
[----:B0-----:R-:W2:Y:S04]  /*35c80*/  LDL.LU R4, [R1+0x780] ;  /* 0x0007800001047983 */ /* 0x001ea80000300800 */
        /* <DEDUP_REMOVED lines=8> */
[----:B------:R-:W3:Y:S01]  /*35d10*/  LDL.LU R7, [R1+0x79c] ;  /* 0x00079c0001077983 */ /* 0x000ee20000300800 */
[----:B------:R-:W-:-:S02]  /*35d20*/  IMAD R3, R20, 0x100, R3 ;  /* 0x0000010014037824 */ /* 0x000fc400078e0203 */
[----:B------:R-:W-:Y:S02]  /*35d30*/  IMAD R28, R28, 0x100, R21 ;  /* 0x000001001c1c7824 */ /* 0x000fe400078e0215 */
[----:B------:R-:W-:Y:S02]  /*35d40*/  IMAD R29, R29, 0x100, R22 ;  /* 0x000001001d1d7824 */ /* 0x000fe400078e0216 */
[----:B------:R-:W-:Y:S01]  /*35d50*/  IMAD R0, R0, 0x100, R23 ;  /* 0x0000010000007824 */ /* 0x000fe200078e0217 */
[----:B---3--:R-:W-:Y:S04]  /*35d60*/  STL.64 [R1+0x1b40], R6 ;  /* 0x001b400601007387 */ /* 0x008fe80000100a00 */
[----:B--2---:R0:W-:Y:S04]  /*35d70*/  STL.64 [R1+0x1b38], R4 ;  /* 0x001b380401007387 */ /* 0x0041e80000100a00 */
[----:B0-----:R-:W4:Y:S04]  /*35d80*/  LDL.LU R4, [R1+0x7a0] ;  /* 0x0007a00001047983 */ /* 0x001f280000300800 */
[----:B------:R-:W4:Y:S04]  /*35d90*/  LDL.LU R5, [R1+0x7a4] ;  /* 0x0007a40001057983 */ /* 0x000f280000300800 */
[----:B------:R-:W4:Y:S04]  /*35da0*/  LDL.LU R6, [R1+0x7a8] ;  /* 0x0007a80001067983 */ /* 0x000f280000300800 */
[----:B------:R-:W4:Y:S01]  /*35db0*/  LDL.LU R7, [R1+0x7ac] ;  /* 0x0007ac0001077983 */ /* 0x000f220000300800 */
[----:B------:R-:W-:-:S02]  /*35dc0*/  F2FP.F16.E4M3.UNPACK_B R12, R3 ;  /* 0x00000003ff0c723e */ /* 0x000fc400020006ff */
[----:B------:R-:W-:Y:S02]  /*35dd0*/  F2FP.F16.E4M3.UNPACK_B R13, R28 ;  /* 0x0000001cff0d723e */ /* 0x000fe400020006ff */
[----:B------:R-:W-:Y:S02]  /*35de0*/  F2FP.F16.E4M3.UNPACK_B R14, R29 ;  /* 0x0000001dff0e723e */ /* 0x000fe400020006ff */
[----:B------:R-:W-:Y:S01]  /*35df0*/  F2FP.F16.E4M3.UNPACK_B R15, R0 ;  /* 0x00000000ff0f723e */ /* 0x000fe200020006ff */
[----:B------:R-:W2:Y:S04]  /*35e00*/  LDL.LU R24, [R1+0x6a0] ;  /* 0x0006a00001187983 */ /* 0x000ea80000300800 */
[----:B------:R-:W2:Y:S04]  /*35e10*/  LDL.LU R25, [R1+0x6a4] ;  /* 0x0006a40001197983 */ /* 0x000ea80000300800 */
[----:B------:R-:W2:Y:S04]  /*35e20*/  LDL.LU R26, [R1+0x6a8] ;  /* 0x0006a800011a7983 */ /* 0x000ea80000300800 */
[----:B------:R-:W2:Y:S04]  /*35e30*/  LDL.LU R27, [R1+0x6ac] ;  /* 0x0006ac00011b7983 */ /* 0x000ea80000300800 */
[----:B------:R-:W3:Y:S04]  /*35e40*/  LDL.LU R20, [R1+0x650] ;  /* 0x0006500001147983 */ /* 0x000ee80000300800 */
[----:B------:R-:W3:Y:S04]  /*35e50*/  LDL.LU R21, [R1+0x654] ;  /* 0x0006540001157983 */ /* 0x000ee80000300800 */
[----:B------:R-:W3:Y:S04]  /*35e60*/  LDL.LU R22, [R1+0x658] ;  /* 0x0006580001167983 */ /* 0x000ee80000300800 */
[----:B------:R-:W3:Y:S04]  /*35e70*/  LDL.LU R23, [R1+0x65c] ;  /* 0x00065c0001177983 */ /* 0x000ee80000300800 */
[----:B------:R-:W-:Y:S04]  /*35e80*/  STL.64 [R1+0x1950], R18 ;  /* 0x0019501201007387 */ /* 0x000fe80000100a00 */
[----:B------:R0:W-:Y:S04]  /*35e90*/  STL.64 [R1+0x1948], R16 ;  /* 0x0019481001007387 */ /* 0x0001e80000100a00 */
[----:B0-----:R-:W2:Y:S04]  /*35ea0*/  LDL.LU R16, [R1+0x670] ;  /* 0x0006700001107983 */ /* 0x001ea80000300800 */
[----:B------:R-:W2:Y:S04]  /*35eb0*/  LDL.LU R17, [R1+0x674] ;  /* 0x0006740001117983 */ /* 0x000ea80000300800 */
[----:B------:R-:W2:Y:S04]  /*35ec0*/  LDL.LU R18, [R1+0x678] ;  /* 0x0006780001127983 */ /* 0x000ea80000300800 */
[----:B------:R-:W2:Y:S04]  /*35ed0*/  LDL.LU R19, [R1+0x67c] ;  /* 0x00067c0001137983 */ /* 0x000ea80000300800 */
[----:B------:R-:W2:Y:S04]  /*35ee0*/  LDL.LU R3, [R1+0x1b54] ;  /* 0x001b540001037983 */ /* 0x000ea80000300800 */
[----:B------:R-:W2:Y:S04]  /*35ef0*/  LDL.LU R28, [R1+0x1b50] ;  /* 0x001b5000011c7983 */ /* 0x000ea80000300800 */
[----:B------:R-:W2:Y:S04]  /*35f00*/  LDL.LU R29, [R1+0x1b4c] ;  /* 0x001b4c00011d7983 */ /* 0x000ea80000300800 */
[----:B------:R-:W2:Y:S01]  /*35f10*/  LDL.LU R0, [R1+0x1b48] ;  /* 0x001b480001007983 */ /* 0x000ea20000300800 */
[----:B----4-:R-:W-:Y:S03]  /*35f20*/  HMMA.16816.F32 R8, R12, R10, R4 ;  /* 0x0000000a0c08723c */ /* 0x010fe60000001804 */
[----:B------:R-:W4:Y:S04]  /*35f30*/  LDL.LU.64 R6, [R1+0x1b40] ;  /* 0x001b400001067983 */ /* 0x000f280000300a00 */
[----:B------:R-:W4:-:S12]  /*35f40*/  LDL.LU.64 R4, [R1+0x1b38] ;  /* 0x001b380001047983 */ /* 0x000f180000300a00 */
        /* <DEDUP_REMOVED lines=86> */
[----:B0-----:R-:W2:Y:S04]  /*364b0*/  LDL.LU.64 R10, [R1+0x19e0] ;  /* 0x0019e000010a7983 */ /* 0x001ea80000300a00 */
[----:B------:R-:W4:Y:S02]  /*364c0*/  LDL.LU.64 R8, [R1+0x19d8] ;  /* 0x0019d80001087983 */ /* 0x000f240000300a00 */
[C---:B----4-:R-:W-:Y:S08]  /*364d0*/  HMMA.16816.F32 R4, R12.reuse, R8, R4 ;  /* 0x000000080c04723c */ /* 0x050ff00000001804 */
[C---:B--2---:R-:W-:Y:S11]  /*364e0*/  HMMA.16816.F32 R8, R12.reuse, R10, R24 ;  /* 0x0000000a0c08723c */ /* 0x044ff60000001818 */
[----:B------:R-:W-:Y:S04]  /*364f0*/  STL.64 [R1+0x6b0], R4 ;  /* 0x0006b00401007387 */ /* 0x000fe80000100a00 */
[----:B------:R0:W-:Y:S04]  /*36500*/  STL.64 [R1+0x6b8], R6 ;  /* 0x0006b80601007387 */ /* 0x0001e80000100a00 */
[----:B0-----:R-:W2:Y:S04]  /*36510*/  LDL.LU.64 R6, [R1+0x19d0] ;  /* 0x0019d00001067983 */ /* 0x001ea80000300a00 */
[----:B------:R-:W2:Y:S04]  /*36520*/  LDL.LU.64 R4, [R1+0x19c8] ;  /* 0x0019c80001047983 */ /* 0x000ea80000300a00 */
[----:B------:R-:W4:Y:S04]  /*36530*/  LDL.LU.64 R26, [R1+0x19c0] ;  /* 0x0019c000011a7983 */ /* 0x000f280000300a00 */
[----:B------:R-:W2:Y:S04]  /*36540*/  LDL.LU.64 R24, [R1+0x19b8] ;  /* 0x0019b80001187983 */ /* 0x000ea80000300a00 */
[----:B------:R-:W-:Y:S04]  /*36550*/  STL.64 [R1+0x6a0], R8 ;  /* 0x0006a00801007387 */ /* 0x000fe80000100a00 */
[----:B------:R0:W-:Y:S04]  /*36560*/  STL.64 [R1+0x6a8], R10 ;  /* 0x0006a80a01007387 */ /* 0x0001e80000100a00 */
[----:B0-----:R-:W4:Y:S04]  /*36570*/  LDL.LU.64 R10, [R1+0x19b0] ;  /* 0x0019b000010a7983 */ /* 0x001f280000300a00 */
[----:B------:R-:W4:Y:S01]  /*36580*/  LDL.LU.64 R8, [R1+0x19a8] ;  /* 0x0019a80001087983 */ /* 0x000f220000300a00 */
[C---:B--2---:R-:W-:Y:S08]  /*36590*/  HMMA.16816.F32 R4, R12.reuse, R24, R4 ;  /* 0x000000180c04723c */ /* 0x044ff00000001804 */
[C---:B----4-:R-:W-:Y:S11]  /*365a0*/  HMMA.16816.F32 R24, R12.reuse, R26, R8 ;  /* 0x0000001a0c18723c */ /* 0x050ff60000001808 */
[----:B------:R-:W-:Y:S04]  /*365b0*/  STL.64 [R1+0x690], R4 ;  /* 0x0006900401007387 */ /* 0x000fe80000100a00 */
[----:B------:R0:W-:Y:S04]  /*365c0*/  STL.64 [R1+0x698], R6 ;  /* 0x0006980601007387 */ /* 0x0001e80000100a00 */
[----:B0-----:R-:W2:Y:S04]  /*365d0*/  LDL.LU.64 R6, [R1+0x19a0] ;  /* 0x0019a00001067983 */ /* 0x001ea80000300a00 */
[----:B------:R-:W2:Y:S04]  /*365e0*/  LDL.LU.64 R4, [R1+0x1998] ;  /* 0x0019980001047983 */ /* 0x000ea80000300a00 */
[----:B------:R-:W4:Y:S04]  /*365f0*/  LDL.LU.64 R10, [R1+0x1990] ;  /* 0x00199000010a7983 */ /* 0x000f280000300a00 */
[----:B------:R-:W-:Y:S04]  /*36600*/  STL.64 [R1+0x680], R24 ;  /* 0x0006801801007387 */ /* 0x000fe80000100a00 */
[----:B------:R0:W-:Y:S04]  /*36610*/  STL.64 [R1+0x688], R26 ;  /* 0x0006881a01007387 */ /* 0x0001e80000100a00 */
[----:B0-----:R-:W3:Y:S04]  /*36620*/  LDL.LU.64 R26, [R1+0x1988] ;  /* 0x00198800011a7983 */ /* 0x001ee80000300a00 */
[----:B------:R-:W3:Y:S04]  /*36630*/  LDL.LU.64 R24, [R1+0x1980] ;  /* 0x0019800001187983 */ /* 0x000ee80000300a00 */
[----:B------:R0:W-:Y:S01]  /*36640*/  STL [R1+0x18e4], R28 ;  /* 0x0018e41c01007387 */ /* 0x0001e20000100800 */
[C---:B----4-:R-:W-:Y:S08]  /*36650*/  HMMA.16816.F32 R8, R12.reuse, R10, R16 ;  /* 0x0000000a0c08723c */ /* 0x050ff00000001810 */
[C---:B--2---:R-:W-:Y:S11]  /*36660*/  HMMA.16816.F32 R4, R12.reuse, R28, R4 ;  /* 0x0000001c0c04723c */ /* 0x044ff60000001804 */
[----:B------:R-:W-:Y:S04]  /*36670*/  STL.64 [R1+0x670], R8 ;  /* 0x0006700801007387 */ /* 0x000fe80000100a00 */
[----:B------:R-:W-:Y:S04]  /*36680*/  STL.64 [R1+0x678], R10 ;  /* 0x0006780a01007387 */ /* 0x000fe80000100a00 */
[----:B0-----:R-:W2:Y:S04]  /*36690*/  LDL.LU R28, [R1+0x1590] ;  /* 0x00159000011c7983 */ /* 0x001ea80000300800 */
[----:B------:R-:W-:Y:S04]  /*366a0*/  STL.64 [R1+0x660], R4 ;  /* 0x0006600401007387 */ /* 0x000fe80000100a00 */
[----:B------:R3:W-:Y:S02]  /*366b0*/  STL.64 [R1+0x668], R6 ;  /* 0x0006680601007387 */ /* 0x0007e40000100a00 */
[C---:B---3--:R-:W-:Y:S02]  /*366c0*/  HMMA.16816.F32 R4, R12.reuse, R26, R20 ;  /* 0x0000001a0c04723c */ /* 0x048fe40000001814 */
[----:B------:R0:W-:Y:S04]  /*366d0*/  STL [R1+0x18e0], R29 ;  /* 0x0018e01d01007387 */ /* 0x0001e80000100800 */
[----:B0-----:R-:W3:Y:S04]  /*366e0*/  LDL.LU R29, [R1+0x1598] ;  /* 0x00159800011d7983 */ /* 0x001ee80000300800 */
[----:B------:R-:W4:Y:S09]  /*366f0*/  LDL.LU R20, [R1+0x640] ;  /* 0x0006400001147983 */ /* 0x000f320000300800 */
[----:B------:R0:W-:Y:S04]  /*36700*/  STL.64 [R1+0x650], R4 ;  /* 0x0006500401007387 */ /* 0x0001e80000100a00 */
[----:B------:R1:W-:Y:S04]  /*36710*/  STL.64 [R1+0x658], R6 ;  /* 0x0006580601007387 */ /* 0x0003e80000100a00 */
[----:B------:R-:W4:Y:S04]  /*36720*/  LDL.LU R21, [R1+0x644] ;  /* 0x0006440001157983 */ /* 0x000f280000300800 */
[----:B------:R-:W4:Y:S04]  /*36730*/  LDL.LU R22, [R1+0x648] ;  /* 0x0006480001167983 */ /* 0x000f280000300800 */
[----:B------:R-:W4:Y:S04]  /*36740*/  LDL.LU R23, [R1+0x64c] ;  /* 0x00064c0001177983 */ /* 0x000f280000300800 */
[----:B------:R-:W2:Y:S04]  /*36750*/  LDL.LU R8, [R1+0x5e0] ;  /* 0x0005e00001087983 */ /* 0x000ea80000300800 */
[----:B------:R-:W2:Y:S04]  /*36760*/  LDL.LU R9, [R1+0x5e4] ;  /* 0x0005e40001097983 */ /* 0x000ea80000300800 */
[----:B------:R-:W2:Y:S04]  /*36770*/  LDL.LU R10, [R1+0x5e8] ;  /* 0x0005e800010a7983 */ /* 0x000ea80000300800 */
[----:B------:R-:W2:Y:S04]  /*36780*/  LDL.LU R11, [R1+0x5ec] ;  /* 0x0005ec00010b7983 */ /* 0x000ea80000300800 */
[----:B0-----:R-:W2:Y:S04]  /*36790*/  LDL.LU R4, [R1+0x600] ;  /* 0x0006000001047983 */ /* 0x001ea80000300800 */
[----:B------:R-:W2:Y:S04]  /*367a0*/  LDL.LU R5, [R1+0x604] ;  /* 0x0006040001057983 */ /* 0x000ea80000300800 */
[----:B-1----:R-:W2:Y:S04]  /*367b0*/  LDL.LU R6, [R1+0x608] ;  /* 0x0006080001067983 */ /* 0x002ea80000300800 */
[----:B------:R-:W2:Y:S04]  /*367c0*/  LDL.LU R7, [R1+0x60c] ;  /* 0x00060c0001077983 */ /* 0x000ea80000300800 */
[----:B------:R-:W2:Y:S04]  /*367d0*/  LDL.LU R16, [R1+0x620] ;  /* 0x0006200001107983 */ /* 0x000ea80000300800 */
[----:B------:R-:W2:Y:S04]  /*367e0*/  LDL.LU R17, [R1+0x624] ;  /* 0x0006240001117983 */ /* 0x000ea80000300800 */
[----:B------:R-:W2:Y:S04]  /*367f0*/  LDL.LU R18, [R1+0x628] ;  /* 0x0006280001127983 */ /* 0x000ea80000300800 */
[----:B------:R-:W2:Y:S01]  /*36800*/  LDL.LU R19, [R1+0x62c] ;  /* 0x00062c0001137983 */ /* 0x000ea20000300800 */
[----:B----4-:R-:W-:Y:S03]  /*36810*/  HMMA.16816.F32 R20, R12, R24, R20 ;  /* 0x000000180c14723c */ /* 0x010fe60000001814 */
        /* <DEDUP_REMOVED lines=8> */
[----:B0-----:R-:W4:Y:S04]  /*368a0*/  LDL.LU R4, [R1+0x610] ;  /* 0x0006100001047983 */ /* 0x001f280000300800 */
[----:B------:R-:W4:Y:S04]  /*368b0*/  LDL.LU R5, [R1+0x614] ;  /* 0x0006140001057983 */ /* 0x000f280000300800 */
[----:B------:R-:W4:Y:S04]  /*368c0*/  LDL.LU R6, [R1+0x618] ;  /* 0x0006180001067983 */ /* 0x000f280000300800 */
[----:B------:R-:W4:Y:S04]  /*368d0*/  LDL.LU R7, [R1+0x61c] ;  /* 0x00061c0001077983 */ /* 0x000f280000300800 */
[----:B------:R-:W-:Y:S04]  /*368e0*/  STL.64 [R1+0x1920], R10 ;  /* 0x0019200a01007387 */ /* 0x000fe80000100a00 */
[----:B------:R0:W-:Y:S04]  /*368f0*/  STL.64 [R1+0x1918], R8 ;  /* 0x0019180801007387 */ /* 0x0001e80000100a00 */
[----:B0-----:R-:W2:Y:S04]  /*36900*/  LDL.LU R8, [R1+0x5f0] ;  /* 0x0005f00001087983 */ /* 0x001ea80000300800 */
[----:B------:R-:W2:Y:S04]  /*36910*/  LDL.LU R9, [R1+0x5f4] ;  /* 0x0005f40001097983 */ /* 0x000ea80000300800 */
[----:B------:R-:W2:Y:S04]  /*36920*/  LDL.LU R10, [R1+0x5f8] ;  /* 0x0005f800010a7983 */ /* 0x000ea80000300800 */
[----:B------:R-:W2:Y:S04]  /*36930*/  LDL.LU R11, [R1+0x5fc] ;  /* 0x0005fc00010b7983 */ /* 0x000ea80000300800 */
[----:B------:R-:W-:Y:S04]  /*36940*/  STL.64 [R1+0x640], R20 ;  /* 0x0006401401007387 */ /* 0x000fe80000100a00 */
[----:B------:R0:W-:Y:S04]  /*36950*/  STL.64 [R1+0x648], R22 ;  /* 0x0006481601007387 */ /* 0x0001e80000100a00 */
[----:B0-----:R-:W2:Y:S04]  /*36960*/  LDL.LU.64 R22, [R1+0x1978] ;  /* 0x0019780001167983 */ /* 0x001ea80000300a00 */
[----:B------:R-:W2:Y:S04]  /*36970*/  LDL.LU.64 R20, [R1+0x1970] ;  /* 0x0019700001147983 */ /* 0x000ea80000300a00 */
[----:B------:R-:W-:Y:S04]  /*36980*/  STL.64 [R1+0x1700], R26 ;  /* 0x0017001a01007387 */ /* 0x000fe80000100a00 */
[----:B------:R0:W-:Y:S04]  /*36990*/  STL.64 [R1+0x16f8], R24 ;  /* 0x0016f81801007387 */ /* 0x0001e80000100a00 */
[----:B0-----:R-:W2:Y:S04]  /*369a0*/  LDL.LU R24, [R1+0x580] ;  /* 0x0005800001187983 */ /* 0x001ea80000300800 */
[----:B------:R-:W2:Y:S04]  /*369b0*/  LDL.LU R25, [R1+0x584] ;  /* 0x0005840001197983 */ /* 0x000ea80000300800 */
[----:B------:R-:W2:Y:S01]  /*369c0*/  LDL.LU R26, [R1+0x588] ;  /* 0x00058800011a7983 */ /* 0x000ea20000300800 */
[----:B------:R-:W-:-:S03]  /*369d0*/  IMAD.MOV.U32 R27, RZ, RZ, R0 ;  /* 0x000000ffff1b7224 */ /* 0x000fc600078e0000 */
[----:B------:R-:W3:Y:S04]  /*369e0*/  LDL.LU R0, [R1+0x196c] ;  /* 0x00196c0001007983 */ /* 0x000ee80000300800 */
[----:B--2---:R-:W-:Y:S04]  /*369f0*/  STL.64 [R1+0x18f0], R26 ;  /* 0x0018f01a01007387 */ /* 0x004fe80000100a00 */
[----:B------:R0:W-:Y:S04]  /*36a00*/  STL.64 [R1+0x18e8], R24 ;  /* 0x0018e81801007387 */ /* 0x0001e80000100a00 */
[----:B0-----:R-:W2:Y:S04]  /*36a10*/  LDL.LU R24, [R1+0x5c0] ;  /* 0x0005c00001187983 */ /* 0x001ea80000300800 */
[----:B------:R-:W2:Y:S04]  /*36a20*/  LDL.LU R25, [R1+0x5c4] ;  /* 0x0005c40001197983 */ /* 0x000ea80000300800 */
[----:B------:R-:W2:Y:S04]  /*36a30*/  LDL.LU R26, [R1+0x5c8] ;  /* 0x0005c800011a7983 */ /* 0x000ea80000300800 */
[----:B------:R-:W2:Y:S01]  /*36a40*/  LDL.LU R27, [R1+0x5cc] ;  /* 0x0005cc00011b7983 */ /* 0x000ea20000300800 */
[----:B------:R-:W-:Y:S03]  /*36a50*/  HMMA.16816.F32 R16, R12, R22, R16 ;  /* 0x000000160c10723c */ /* 0x000fe60000001810 */
[----:B--2---:R-:W-:Y:S04]  /*36a60*/  STL.64 [R1+0x1900], R26 ;  /* 0x0019001a01007387 */ /* 0x004fe80000100a00 */
[----:B------:R0:W-:Y:S04]  /*36a70*/  STL.64 [R1+0x18f8], R24 ;  /* 0x0018f81801007387 */ /* 0x0001e80000100a00 */
[----:B0-----:R-:W2:Y:S04]  /*36a80*/  LDL.LU R24, [R1+0x5d0] ;  /* 0x0005d00001187983 */ /* 0x001ea80000300800 */
[----:B------:R-:W2:Y:S04]  /*36a90*/  LDL.LU R25, [R1+0x5d4] ;  /* 0x0005d40001197983 */ /* 0x000ea80000300800 */
[----:B------:R-:W2:Y:S01]  /*36aa0*/  LDL.LU R26, [R1+0x5d8] ;  /* 0x0005d800011a7983 */ /* 0x000ea20000300800 */
[----:B---3--:R-:W-:-:S03]  /*36ab0*/  IMAD.MOV.U32 R27, RZ, RZ, R0 ;  /* 0x000000ffff1b7224 */ /* 0x008fc600078e0000 */
[----:B------:R-:W3:Y:S04]  /*36ac0*/  LDL.LU R0, [R1+0x1968] ;  /* 0x0019680001007983 */ /* 0x000ee80000300800 */
        /* <DEDUP_REMOVED lines=8> */
[----:B0-----:R-:W4:Y:S04]  /*36b50*/  LDL.LU.64 R18, [R1+0x1950] ;  /* 0x0019500001127983 */ /* 0x001f280000300a00 */
[----:B------:R-:W2:Y:S04]  /*36b60*/  LDL.LU.64 R16, [R1+0x1948] ;  /* 0x0019480001107983 */ /* 0x000ea80000300a00 */
[----:B------:R0:W-:Y:S04]  /*36b70*/  STL.64 [R1+0x1710], R22 ;  /* 0x0017101601007387 */ /* 0x0001e80000100a00 */
[----:B0-----:R-:W2:Y:S04]  /*36b80*/  LDL.LU R22, [R1+0x159c] ;  /* 0x00159c0001167983 */ /* 0x001ea80000300800 */
[----:B------:R-:W3:Y:S04]  /*36b90*/  LDL.LU R23, [R1+0x15a4] ;  /* 0x0015a40001177983 */ /* 0x000ee80000300800 */
[----:B------:R0:W-:Y:S04]  /*36ba0*/  STL.64 [R1+0x1708], R20 ;  /* 0x0017081401007387 */ /* 0x0001e80000100a00 */
[----:B0-----:R-:W2:Y:S04]  /*36bb0*/  LDL.LU R20, [R1+0x1588] ;  /* 0x0015880001147983 */ /* 0x001ea80000300800 */
[----:B------:R-:W2:Y:S01]  /*36bc0*/  LDL.LU R21, [R1+0x1594] ;  /* 0x0015940001157983 */ /* 0x000ea20000300800 */
[----:B----4-:R-:W-:-:S15]  /*36bd0*/  HMMA.16816.F32 R4, R12, R18, R4 ;  /* 0x000000120c04723c */ /* 0x010fde0000001804 */
[----:B------:R-:W-:-:S04]  /*36be0*/  NOP ;  /* 0x0000000000007918 */ /* 0x000fc80000000000 */
[----:B------:R-:W-:Y:S04]  /*36bf0*/  STL.64 [R1+0x610], R4 ;  /* 0x0006100401007387 */ /* 0x000fe80000100a00 */
[----:B------:R0:W-:Y:S04]  /*36c00*/  STL.64 [R1+0x618], R6 ;  /* 0x0006180601007387 */ /* 0x0001e80000100a00 */
[----:B0-----:R-:W4:Y:S04]  /*36c10*/  LDL.LU.64 R6, [R1+0x1940] ;  /* 0x0019400001067983 */ /* 0x001f280000300a00 */
[----:B------:R-:W4:Y:S02]  /*36c20*/  LDL.LU.64 R4, [R1+0x1938] ;  /* 0x0019380001047983 */ /* 0x000f240000300a00 */
[----:B----4-:R-:W-:-:S15]  /*36c30*/  HMMA.16816.F32 R4, R12, R2, R4 ;  /* 0x000000020c04723c */ /* 0x010fde0000001804 */
[----:B------:R-:W-:-:S04]  /*36c40*/  NOP ;  /* 0x0000000000007918 */ /* 0x000fc80000000000 */
        /* <DEDUP_REMOVED lines=14> */
[----:B0-----:R-:W2:Y:S04]  /*36d30*/  LDL.LU.64 R10, [R1+0x1910] ;  /* 0x00191000010a7983 */ /* 0x001ea80000300a00 */
[----:B------:R-:W4:Y:S04]  /*36d40*/  LDL.LU.64 R8, [R1+0x1908] ;  /* 0x0019080001087983 */ /* 0x000f280000300a00 */
[----:B------:R0:W-:Y:S04]  /*36d50*/  STL.64 [R1+0x16c0], R6 ;  /* 0x0016c00601007387 */ /* 0x0001e80000100a00 */
[----:B0-----:R-:W2:Y:S04]  /*36d60*/  LDL.LU R7, [R1+0x158c] ;  /* 0x00158c0001077983 */ /* 0x001ea80000300800 */
[----:B------:R-:W-:Y:S01]  /*36d70*/  STL.64 [R1+0x16b8], R4 ;  /* 0x0016b80401007387 */ /* 0x000fe20000100a00 */
[----:B----4-:R-:W-:-:S15]  /*36d80*/  HMMA.16816.F32 R24, R12, R8, R24 ;  /* 0x000000080c18723c */ /* 0x010fde0000001818 */
        /* <DEDUP_REMOVED lines=11> */
[----:B------:R-:W-:Y:S04]  /*36e40*/  STL.64 [R1+0x16a0], R10 ;  /* 0x0016a00a01007387 */ /* 0x000fe80000100a00 */
[----:B------:R0:W-:Y:S04]  /*36e50*/  STL.64 [R1+0x1698], R8 ;  /* 0x0016980801007387 */ /* 0x0001e80000100a00 */
[----:B0-----:R-:W4:Y:S01]  /*36e60*/  LDL.LU R8, [R1+0x2d0] ;  /* 0x0002d00001087983 */ /* 0x001f220000300800 */
[----:B--2---:R-:W-:-:S15]  /*36e70*/  HMMA.16816.F32 R12, R12, R16, R24 ;  /* 0x000000100c0c723c */ /* 0x004fde0000001818 */
[----:B------:R-:W-:-:S04]  /*36e80*/  NOP ;  /* 0x0000000000007918 */ /* 0x000fc80000000000 */
[----:B------:R-:W-:Y:S04]  /*36e90*/  STL.64 [R1+0x580], R12 ;  /* 0x0005800c01007387 */ /* 0x000fe80000100a00 */
[----:B------:R-:W-:Y:S04]  /*36ea0*/  STL.64 [R1+0x588], R14 ;  /* 0x0005880e01007387 */ /* 0x000fe80000100a00 */
[----:B------:R-:W4:Y:S04]  /*36eb0*/  LDL.LU R9, [R1+0x2d4] ;  /* 0x0002d40001097983 */ /* 0x000f280000300800 */
[----:B------:R-:W2:Y:S04]  /*36ec0*/  LDL.LU R10, [R1+0x2d8] ;  /* 0x0002d800010a7983 */ /* 0x000ea80000300800 */
[----:B------:R-:W2:Y:S01]  /*36ed0*/  LDL.LU R11, [R1+0x2dc] ;  /* 0x0002dc00010b7983 */ /* 0x000ea20000300800 */
[----:B------:R-:W-:-:S02]  /*36ee0*/  IMAD R4, R20, 0x100, R7 ;  /* 0x0000010014047824 */ /* 0x000fc400078e0207 */
[----:B------:R-:W-:Y:S02]  /*36ef0*/  IMAD R28, R28, 0x100, R21 ;  /* 0x000001001c1c7824 */ /* 0x000fe400078e0215 */
[----:B------:R-:W-:Y:S02]  /*36f00*/  IMAD R29, R29, 0x100, R22 ;  /* 0x000001001d1d7824 */ /* 0x000fe400078e0216 */
[----:B---3--:R-:W-:Y:S01]  /*36f10*/  IMAD R0, R0, 0x100, R23 ;  /* 0x0000010000007824 */ /* 0x008fe200078e0217 */
[----:B--2---:R-:W-:Y:S04]  /*36f20*/  STL.64 [R1+0x1720], R10 ;  /* 0x0017200a01007387 */ /* 0x004fe80000100a00 */
[----:B----4-:R0:W-:Y:S04]  /*36f30*/  STL.64 [R1+0x1718], R8 ;  /* 0x0017180801007387 */ /* 0x0101e80000100a00 */
[----:B------:R-:W2:Y:S04]  /*36f40*/  LDL.LU R26, [R1] ;  /* 0x00000000011a7983 */ /* 0x000ea80000300800 */
[----:B------:R-:W2:Y:S04]  /*36f50*/  LDL.LU R27, [R1+0x4] ;  /* 0x00000400011b7983 */ /* 0x000ea80000300800 */
[----:B------:R-:W3:Y:S04]  /*36f60*/  LDL.LU R20, [R1+0x310] ;  /* 0x0003100001147983 */ /* 0x000ee80000300800 */
[----:B------:R-:W3:Y:S04]  /*36f70*/  LDL.LU R21, [R1+0x314] ;  /* 0x0003140001157983 */ /* 0x000ee80000300800 */
[----:B------:R-:W4:Y:S04]  /*36f80*/  LDL.LU R22, [R1+0x318] ;  /* 0x0003180001167983 */ /* 0x000f280000300800 */
[----:B------:R-:W4:Y:S04]  /*36f90*/  LDL.LU R23, [R1+0x31c] ;  /* 0x00031c0001177983 */ /* 0x000f280000300800 */
[----:B----4-:R1:W-:Y:S04]  /*36fa0*/  STL.64 [R1+0x1730], R22 ;  /* 0x0017301601007387 */ /* 0x0103e80000100a00 */
[----:B---3--:R-:W-:Y:S04]  /*36fb0*/  STL.64 [R1+0x1728], R20 ;  /* 0x0017281401007387 */ /* 0x008fe80000100a00 */
[----:B------:R-:W3:Y:S04]  /*36fc0*/  LDL.LU R24, [R1+0x8] ;  /* 0x0000080001187983 */ /* 0x000ee80000300800 */
[----:B------:R-:W3:Y:S04]  /*36fd0*/  LDL.LU R25, [R1+0xc] ;  /* 0x00000c0001197983 */ /* 0x000ee80000300800 */
[----:B--2---:R-:W-:Y:S04]  /*36fe0*/  STL.64 [R1+0x1740], R26 ;  /* 0x0017401a01007387 */ /* 0x004fe80000100a00 */
[----:B---3--:R2:W-:Y:S04]  /*36ff0*/  STL.64 [R1+0x1738], R24 ;  /* 0x0017381801007387 */ /* 0x0085e80000100a00 */
[----:B0-----:R-:W3:Y:S04]  /*37000*/  LDL.LU R8, [R1+0x330] ;  /* 0x0003300001087983 */ /* 0x001ee80000300800 */
[----:B------:R-:W3:Y:S04]  /*37010*/  LDL.LU R9, [R1+0x334] ;  /* 0x0003340001097983 */ /* 0x000ee80000300800 */
[----:B------:R-:W4:Y:S04]  /*37020*/  LDL.LU R10, [R1+0x338] ;  /* 0x00033800010a7983 */ /* 0x000f280000300800 */
[----:B------:R-:W4:Y:S04]  /*37030*/  LDL.LU R11, [R1+0x33c] ;  /* 0x00033c00010b7983 */ /* 0x000f280000300800 */
[----:B----4-:R-:W-:Y:S04]  /*37040*/  STL.64 [R1+0x1750], R10 ;  /* 0x0017500a01007387 */ /* 0x010fe80000100a00 */
[----:B---3--:R-:W-:Y:S04]  /*37050*/  STL.64 [R1+0x1748], R8 ;  /* 0x0017480801007387 */ /* 0x008fe80000100a00 */
[----:B-1----:R-:W3:Y:S04]  /*37060*/  LDL.LU R22, [R1+0x10] ;  /* 0x0000100001167983 */ /* 0x002ee80000300800 */
[----:B------:R-:W3:Y:S04]  /*37070*/  LDL.LU R23, [R1+0x14] ;  /* 0x0000140001177983 */ /* 0x000ee80000300800 */
[----:B--2---:R-:W2:Y:S04]  /*37080*/  LDL.LU R24, [R1+0x350] ;  /* 0x0003500001187983 */ /* 0x004ea80000300800 */
[----:B------:R-:W2:Y:S04]  /*37090*/  LDL.LU R25, [R1+0x354] ;  /* 0x0003540001197983 */ /* 0x000ea80000300800 */
[----:B------:R-:W4:Y:S04]  /*370a0*/  LDL.LU R26, [R1+0x358] ;  /* 0x00035800011a7983 */ /* 0x000f280000300800 */
[----:B------:R-:W4:Y:S04]  /*370b0*/  LDL.LU R27, [R1+0x35c] ;  /* 0x00035c00011b7983 */ /* 0x000f280000300800 */
[----:B----4-:R0:W-:Y:S04]  /*370c0*/  STL.64 [R1+0x1760], R26 ;  /* 0x0017601a01007387 */ /* 0x0101e80000100a00 */
[----:B--2---:R-:W-:Y:S04]  /*370d0*/  STL.64 [R1+0x1758], R24 ;  /* 0x0017581801007387 */ /* 0x004fe80000100a00 */
[----:B------:R-:W2:Y:S04]  /*370e0*/  LDL.LU R20, [R1+0x18] ;  /* 0x0000180001147983 */ /* 0x000ea80000300800 */
[----:B------:R-:W2:Y:S04]  /*370f0*/  LDL.LU R21, [R1+0x1c] ;  /* 0x00001c0001157983 */ /* 0x000ea80000300800 */
[----:B---3--:R-:W-:Y:S04]  /*37100*/  STL.64 [R1+0x1770], R22 ;  /* 0x0017701601007387 */ /* 0x008fe80000100a00 */
[----:B--2---:R1:W-:Y:S04]  /*37110*/  STL.64 [R1+0x1768], R20 ;  /* 0x0017681401007387 */ /* 0x0043e80000100a00 */
[----:B0-----:R-:W2:Y:S04]  /*37120*/  LDL.LU R26, [R1+0x20] ;  /* 0x00002000011a7983 */ /* 0x001ea80000300800 */
[----:B------:R-:W2:Y:S04]  /*37130*/  LDL.LU R27, [R1+0x24] ;  /* 0x00002400011b7983 */ /* 0x000ea80000300800 */
[----:B--2---:R-:W-:Y:S04]  /*37140*/  STL.64 [R1+0x1778], R26 ;  /* 0x0017781a01007387 */ /* 0x004fe80000100a00 */
[----:B-1----:R-:W2:Y:S04]  /*37150*/  LDL.LU R20, [R1+0x390] ;  /* 0x0003900001147983 */ /* 0x002ea80000300800 */
[----:B------:R-:W2:Y:S04]  /*37160*/  LDL.LU R21, [R1+0x394] ;  /* 0x0003940001157983 */ /* 0x000ea80000300800 */
[----:B------:R-:W3:Y:S04]  /*37170*/  LDL.LU R22, [R1+0x398] ;  /* 0x0003980001167983 */ /* 0x000ee80000300800 */
[----:B------:R-:W3:Y:S04]  /*37180*/  LDL.LU R23, [R1+0x39c] ;  /* 0x00039c0001177983 */ /* 0x000ee80000300800 */
[----:B---3--:R-:W-:Y:S04]  /*37190*/  STL.64 [R1+0x1788], R22 ;  /* 0x0017881601007387 */ /* 0x008fe80000100a00 */
[----:B--2---:R0:W-:Y:S04]  /*371a0*/  STL.64 [R1+0x1780], R20 ;  /* 0x0017801401007387 */ /* 0x0041e80000100a00 */
[----:B------:R-:W2:Y:S04]  /*371b0*/  LDL.LU R24, [R1+0x28] ;  /* 0x0000280001187983 */ /* 0x000ea80000300800 */
[----:B------:R-:W2:Y:S04]  /*371c0*/  LDL.LU R25, [R1+0x2c] ;  /* 0x00002c0001197983 */ /* 0x000ea80000300800 */
[----:B--2---:R-:W-:Y:S04]  /*371d0*/  STL.64 [R1+0x1790], R24 ;  /* 0x0017901801007387 */ /* 0x004fe80000100a00 */
[----:B0-----:R-:W2:Y:S04]  /*371e0*/  LDL.LU R20, [R1+0x3b0] ;  /* 0x0003b00001147983 */ /* 0x001ea80000300800 */
[----:B------:R-:W2:Y:S04]  /*371f0*/  LDL.LU R21, [R1+0x3b4] ;  /* 0x0003b40001157983 */ /* 0x000ea80000300800 */
[----:B------:R-:W3:Y:S04]  /*37200*/  LDL.LU R22, [R1+0x3b8] ;  /* 0x0003b80001167983 */ /* 0x000ee80000300800 */
[----:B------:R-:W3:Y:S04]  /*37210*/  LDL.LU R23, [R1+0x3bc] ;  /* 0x0003bc0001177983 */ /* 0x000ee80000300800 */
[----:B---3--:R-:W-:Y:S04]  /*37220*/  STL.64 [R1+0x17a0], R22 ;  /* 0x0017a01601007387 */ /* 0x008fe80000100a00 */
[----:B--2---:R0:W-:Y:S04]  /*37230*/  STL.64 [R1+0x1798], R20 ;  /* 0x0017981401007387 */ /* 0x0041e80000100a00 */
[----:B------:R-:W2:Y:S04]  /*37240*/  LDL.LU R26, [R1+0x30] ;  /* 0x00003000011a7983 */ /* 0x000ea80000300800 */
[----:B------:R-:W2:Y:S04]  /*37250*/  LDL.LU R27, [R1+0x34] ;  /* 0x00003400011b7983 */ /* 0x000ea80000300800 */
[----:B--2---:R1:W-:Y:S04]  /*37260*/  STL.64 [R1+0x17a8], R26 ;  /* 0x0017a81a01007387 */ /* 0x0043e80000100a00 */
        /* <DEDUP_REMOVED lines=8> */
[----:B-1----:R-:W3:Y:S04]  /*372f0*/  LDL.LU R26, [R1+0x40] ;  /* 0x00004000011a7983 */ /* 0x002ee80000300800 */
[----:B------:R-:W3:Y:S04]  /*37300*/  LDL.LU R27, [R1+0x44] ;  /* 0x00004400011b7983 */ /* 0x000ee80000300800 */
[----:B--2---:R1:W-:Y:S04]  /*37310*/  STL.64 [R1+0x17c0], R24 ;  /* 0x0017c01801007387 */ /* 0x0043e80000100a00 */
[----:B---3--:R-:W-:Y:S04]  /*37320*/  STL.64 [R1+0x17d8], R26 ;  /* 0x0017d81a01007387 */ /* 0x008fe80000100a00 */
[----:B0-----:R-:W2:Y:S04]  /*37330*/  LDL.LU R20, [R1+0x3f0] ;  /* 0x0003f00001147983 */ /* 0x001ea80000300800 */
[----:B------:R-:W2:Y:S04]  /*37340*/  LDL.LU R21, [R1+0x3f4] ;  /* 0x0003f40001157983 */ /* 0x000ea80000300800 */
[----:B------:R-:W3:Y:S04]  /*37350*/  LDL.LU R22, [R1+0x3f8] ;  /* 0x0003f80001167983 */ /* 0x000ee80000300800 */
[----:B------:R-:W3:Y:S04]  /*37360*/  LDL.LU R23, [R1+0x3fc] ;  /* 0x0003fc0001177983 */ /* 0x000ee80000300800 */
[----:B-1----:R-:W4:Y:S04]  /*37370*/  LDL.LU R24, [R1+0x48] ;  /* 0x0000480001187983 */ /* 0x002f280000300800 */
[----:B------:R-:W4:Y:S04]  /*37380*/  LDL.LU R25, [R1+0x4c] ;  /* 0x00004c0001197983 */ /* 0x000f280000300800 */
[----:B----4-:R-:W-:Y:S04]  /*37390*/  STL.64 [R1+0x17f0], R24 ;  /* 0x0017f01801007387 */ /* 0x010fe80000100a00 */
        /* <DEDUP_REMOVED lines=35> */
[----:B------:R-:W2:Y:S04]  /*375d0*/  LDL.LU R26, [R1+0x70] ;  /* 0x00007000011a7983 */ /* 0x000ea80000300800 */
[----:B------:R-:W2:Y:S04]  /*375e0*/  LDL.LU R27, [R1+0x74] ;  /* 0x00007400011b7983 */ /* 0x000ea80000300800 */
        /* <DEDUP_REMOVED lines=58> */
[----:B------:R-:W-:-:S02]  /*37990*/  F2FP.F16.E4M3.UNPACK_B R12, R4 ;  /* 0x00000004ff0c723e */ /* 0x000fc400020006ff */
[----:B------:R-:W-:Y:S01]  /*379a0*/  F2FP.F16.E4M3.UNPACK_B R13, R28 ;  /* 0x0000001cff0d723e */ /* 0x000fe200020006ff */
[----:B---3--:R-:W-:Y:S04]  /*379b0*/  STL.64 [R1+0x18d8], R22 ;  /* 0x0018d81601007387 */ /* 0x008fe80000100a00 */
[----:B--2---:R0:W-:Y:S04]  /*379c0*/  STL.64 [R1+0x18d0], R20 ;  /* 0x0018d01401007387 */ /* 0x0041e80000100a00 */
[----:B0-----:R-:W4:Y:S04]  /*379d0*/  LDL.LU R20, [R1+0x570] ;  /* 0x0005700001147983 */ /* 0x001f280000300800 */
[----:B------:R-:W4:Y:S04]  /*379e0*/  LDL.LU R21, [R1+0x574] ;  /* 0x0005740001157983 */ /* 0x000f280000300800 */
[----:B------:R-:W4:Y:S04]  /*379f0*/  LDL.LU R22, [R1+0x578] ;  /* 0x0005780001167983 */ /* 0x000f280000300800 */
[----:B------:R-:W4:Y:S01]  /*37a00*/  LDL.LU R23, [R1+0x57c] ;  /* 0x00057c0001177983 */ /* 0x000f220000300800 */
[----:B------:R-:W-:-:S02]  /*37a10*/  F2FP.F16.E4M3.UNPACK_B R14, R29 ;  /* 0x0000001dff0e723e */ /* 0x000fc400020006ff */
[----:B------:R-:W-:Y:S01]  /*37a20*/  F2FP.F16.E4M3.UNPACK_B R15, R0 ;  /* 0x00000000ff0f723e */ /* 0x000fe200020006ff */
[----:B------:R-:W2:Y:S04]  /*37a30*/  LDL.LU R8, [R1+0x370] ;  /* 0x0003700001087983 */ /* 0x000ea80000300800 */
        /* <DEDUP_REMOVED lines=13> */
[----:B------:R-:W3:Y:S04]  /*37b10*/  LDL.LU R28, [R1+0x18e4] ;  /* 0x0018e400011c7983 */ /* 0x000ee80000300800 */
[----:B------:R-:W3:Y:S01]  /*37b20*/  LDL.LU R29, [R1+0x18e0] ;  /* 0x0018e000011d7983 */ /* 0x000ee20000300800 */
        /* <DEDUP_REMOVED lines=92> */
[----:B------:R-:W2:-:S13]  /*380f0*/  LDL.LU.64 R20, [R1+0x1768] ;  /* 0x0017680001147983 */ /* 0x000e9a0000300a00 */
[----:B------:R-:W-:Y:S04]  /*38100*/  STL.64 [R1+0x390], R24 ;  /* 0x0003901801007387 */ /* 0x000fe80000100a00 */
[----:B------:R0:W-:Y:S04]  /*38110*/  STL.64 [R1+0x398], R26 ;  /* 0x0003981a01007387 */ /* 0x0001e80000100a00 */
[----:B0-----:R-:W4:Y:S04]  /*38120*/  LDL.LU.64 R26, [R1+0x1760] ;  /* 0x00176000011a7983 */ /* 0x001f280000300a00 */
[----:B------:R-:W4:Y:S01]  /*38130*/  LDL.LU.64 R24, [R1+0x1758] ;  /* 0x0017580001187983 */ /* 0x000f220000300a00 */
[----:B--2---:R-:W-:-:S15]  /*38140*/  HMMA.16816.F32 R8, R12, R20, R8 ;  /* 0x000000140c08723c */ /* 0x004fde0000001808 */
[----:B------:R-:W-:-:S04]  /*38150*/  NOP ;  /* 0x0000000000007918 */ /* 0x000fc80000000000 */
[----:B------:R-:W-:Y:S01]  /*38160*/  STL.64 [R1+0x370], R8 ;  /* 0x0003700801007387 */ /* 0x000fe20000100a00 */
[C---:B----4-:R-:W-:Y:S03]  /*38170*/  HMMA.16816.F32 R20, R12.reuse, R22, R24 ;  /* 0x000000160c14723c */ /* 0x050fe60000001818 */
        /* <DEDUP_REMOVED lines=19> */
[----:B0-----:R-:W2:Y:S04]  /*382b0*/  LDL.LU.64 R26, [R1+0x1700] ;  /* 0x00170000011a7983 */ /* 0x001ea80000300a00 */
[----:B------:R-:W4:Y:S01]  /*382c0*/  LDL.LU.64 R24, [R1+0x16f8] ;  /* 0x0016f80001187983 */ /* 0x000f220000300a00 */
[C---:B---3--:R-:W-:Y:S08]  /*382d0*/  HMMA.16816.F32 R16, R12.reuse, R28, R16 ;  /* 0x0000001c0c10723c */ /* 0x048ff00000001810 */
[C---:B--2---:R-:W-:Y:S08]  /*382e0*/  HMMA.16816.F32 R8, R12.reuse, R26, R8 ;  /* 0x0000001a0c08723c */ /* 0x044ff00000001808 */
[C---:B----4-:R-:W-:Y:S01]  /*382f0*/  HMMA.16816.F32 R4, R12.reuse, R24, R4 ;  /* 0x000000180c04723c */ /* 0x050fe20000001804 */
[----:B------:R-:W2:Y:S04]  /*38300*/  LDL.LU R26, [R1+0xcd0] ;  /* 0x000cd000011a7983 */ /* 0x000ea80000300800 */
[----:B------:R-:W-:Y:S04]  /*38310*/  STL.64 [R1+0x2f0], R16 ;  /* 0x0002f01001007387 */ /* 0x000fe80000100a00 */
[----:B------:R-:W-:Y:S04]  /*38320*/  STL.64 [R1+0x2f8], R18 ;  /* 0x0002f81201007387 */ /* 0x000fe80000100a00 */
[----:B------:R-:W2:Y:S04]  /*38330*/  LDL.LU R27, [R1+0xcf4] ;  /* 0x000cf400011b7983 */ /* 0x000ea80000300800 */
[----:B------:R0:W-:Y:S04]  /*38340*/  STL.64 [R1+0x2d0], R8 ;  /* 0x0002d00801007387 */ /* 0x0001e80000100a00 */
[----:B------:R1:W-:Y:S04]  /*38350*/  STL.64 [R1+0x2d8], R10 ;  /* 0x0002d80a01007387 */ /* 0x0003e80000100a00 */
[----:B------:R-:W3:Y:S04]  /*38360*/  LDL.LU R28, [R1+0xcc8] ;  /* 0x000cc800011c7983 */ /* 0x000ee80000300800 */
[----:B------:R-:W4:Y:S04]  /*38370*/  LDL.LU R29, [R1+0xcec] ;  /* 0x000cec00011d7983 */ /* 0x000f280000300800 */
[----:B------:R-:W2:Y:S04]  /*38380*/  LDL.LU R0, [R1+0xcc0] ;  /* 0x000cc00001007983 */ /* 0x000ea80000300800 */
[----:B0-----:R-:W2:Y:S04]  /*38390*/  LDL.LU R8, [R1+0x1f0] ;  /* 0x0001f00001087983 */ /* 0x001ea80000300800 */
[----:B------:R0:W-:Y:S04]  /*383a0*/  STL.64 [R1+0x2b0], R4 ;  /* 0x0002b00401007387 */ /* 0x0001e80000100a00 */
[----:B------:R0:W-:Y:S04]  /*383b0*/  STL.64 [R1+0x2b8], R6 ;  /* 0x0002b80601007387 */ /* 0x0001e80000100a00 */
[----:B------:R-:W2:Y:S04]  /*383c0*/  LDL.LU R9, [R1+0x1f4] ;  /* 0x0001f40001097983 */ /* 0x000ea80000300800 */
[----:B-1----:R-:W2:Y:S04]  /*383d0*/  LDL.LU R10, [R1+0x1f8] ;  /* 0x0001f800010a7983 */ /* 0x002ea80000300800 */
[----:B------:R-:W2:Y:S04]  /*383e0*/  LDL.LU R11, [R1+0x1fc] ;  /* 0x0001fc00010b7983 */ /* 0x000ea80000300800 */
[----:B0-----:R-:W2:Y:S04]  /*383f0*/  LDL.LU R4, [R1+0x230] ;  /* 0x0002300001047983 */ /* 0x001ea80000300800 */
[----:B------:R-:W2:Y:S04]  /*38400*/  LDL.LU R5, [R1+0x234] ;  /* 0x0002340001057983 */ /* 0x000ea80000300800 */
[----:B------:R-:W2:Y:S04]  /*38410*/  LDL.LU R6, [R1+0x238] ;  /* 0x0002380001067983 */ /* 0x000ea80000300800 */
        /* <DEDUP_REMOVED lines=25> */
[----:B------:R-:W-:Y:S04]  /*385b0*/  STL.64 [R1+0x1670], R26 ;  /* 0x0016701a01007387 */ /* 0x000fe80000100a00 */
[----:B--2---:R0:W-:Y:S04]  /*385c0*/  STL.64 [R1+0x1668], R24 ;  /* 0x0016681801007387 */ /* 0x0041e80000100a00 */
[----:B0-----:R-:W2:Y:S04]  /*385d0*/  LDL.LU R24, [R1+0x130] ;  /* 0x0001300001187983 */ /* 0x001ea80000300800 */
[----:B------:R-:W2:Y:S04]  /*385e0*/  LDL.LU R25, [R1+0x134] ;  /* 0x0001340001197983 */ /* 0x000ea80000300800 */
[----:B------:R-:W2:Y:S04]  /*385f0*/  LDL.LU R26, [R1+0x138] ;  /* 0x00013800011a7983 */ /* 0x000ea80000300800 */
[----:B------:R-:W2:Y:S01]  /*38600*/  LDL.LU R27, [R1+0x13c] ;  /* 0x00013c00011b7983 */ /* 0x000ea20000300800 */
[C---:B------:R-:W-:Y:S03]  /*38610*/  HMMA.16816.F32 R16, R12.reuse, R22, R16 ;  /* 0x000000160c10723c */ /* 0x040fe60000001810 */
[----:B--2---:R-:W-:Y:S04]  /*38620*/  STL.64 [R1+0x1680], R26 ;  /* 0x0016801a01007387 */ /* 0x004fe80000100a00 */
[----:B------:R0:W-:Y:S04]  /*38630*/  STL.64 [R1+0x1678], R24 ;  /* 0x0016781801007387 */ /* 0x0001e80000100a00 */
[----:B0-----:R-:W2:Y:S04]  /*38640*/  LDL.LU R24, [R1+0x160] ;  /* 0x0001600001187983 */ /* 0x001ea80000300800 */
        /* <DEDUP_REMOVED lines=20> */
[----:B------:R-:W3:Y:S04]  /*38790*/  LDL.LU.64 R16, [R1+0x16d8] ;  /* 0x0016d80001107983 */ /* 0x000ee80000300a00 */
        /* <DEDUP_REMOVED lines=38> */
[----:B--2---:R-:W-:Y:S02]  /*38a00*/  HMMA.16816.F32 R8, R12, R10, R24 ;  /* 0x0000000a0c08723c */ /* 0x004fe40000001818 */
[----:B------:R-:W3:Y:S04]  /*38a10*/  LDL.LU.64 R26, [R1+0x1680] ;  /* 0x00168000011a7983 */ /* 0x000ee80000300a00 */
[----:B------:R-:W3:-:S13]  /*38a20*/  LDL.LU.64 R24, [R1+0x1678] ;  /* 0x0016780001187983 */ /* 0x000eda0000300a00 */
[----:B------:R-:W-:Y:S04]  /*38a30*/  STL.64 [R1+0x160], R8 ;  /* 0x0001600801007387 */ /* 0x000fe80000100a00 */
[----:B------:R0:W-:Y:S02]  /*38a40*/  STL.64 [R1+0x168], R10 ;  /* 0x0001680a01007387 */ /* 0x0001e40000100a00 */
[----:B0-----:R-:W0:Y:S01]  /*38a50*/  LDC R10, c[0x0][0x3a8] ;  /* 0x0000ea00ff0a7b82 */ /* 0x001e220000000800 */
[----:B---3--:R-:W-:Y:S01]  /*38a60*/  HMMA.16816.F32 R12, R12, R16, R24 ;  /* 0x000000100c0c723c */ /* 0x008fe20000001818 */
[----:B------:R-:W2:Y:S04]  /*38a70*/  LDL.LU.64 R26, [R1+0x1670] ;  /* 0x00167000011a7983 */ /* 0x000ea80000300a00 */
[----:B------:R-:W3:Y:S01]  /*38a80*/  LDL.LU.64 R24, [R1+0x1668] ;  /* 0x0016680001187983 */ /* 0x000ee20000300a00 */
[----:B0-----:R-:W-:-:S02]  /*38a90*/  IMAD.SHL.U32 R10, R10, 0x20, RZ ;  /* 0x000000200a0a7824 */ /* 0x001fc400078e00ff */
[----:B------:R-:W-:-:S03]  /*38aa0*/  VIADD R4, R4, 0x1 ;  /* 0x0000000104047836 */ /* 0x000fc60000000000 */
[C---:B------:R-:W-:Y:S02]  /*38ab0*/  IADD3 R20, P6, PT, R10.reuse, R20, RZ ;  /* 0x000000140a147210 */ /* 0x040fe40007fde0ff */
[----:B------:R-:W-:Y:S01]  /*38ac0*/  STL [R1+0xbd4], R4 ;  /* 0x000bd40401007387 */ /* 0x000fe20000100800 */
[C---:B------:R-:W-:Y:S02]  /*38ad0*/  IADD3 R5, P4, PT, R10.reuse, R5, RZ ;  /* 0x000000050a057210 */ /* 0x040fe40007f9e0ff */
[C---:B------:R-:W-:Y:S02]  /*38ae0*/  IADD3 R2, P5, PT, R10.reuse, R2, RZ ;  /* 0x000000020a027210 */ /* 0x040fe40007fbe0ff */
[C---:B------:R-:W-:Y:S02]  /*38af0*/  IADD3 R3, P1, PT, R10.reuse, R3, RZ ;  /* 0x000000030a037210 */ /* 0x040fe40007f3e0ff */
[C---:B------:R-:W-:Y:S01]  /*38b00*/  IADD3 R18, P2, PT, R10.reuse, R18, RZ ;  /* 0x000000120a127210 */ /* 0x040fe20007f5e0ff */
[----:B------:R-:W-:Y:S04]  /*38b10*/  STL.64 [R1+0x130], R12 ;  /* 0x0001300c01007387 */ /* 0x000fe80000100a00 */
[----:B------:R-:W-:Y:S04]  /*38b20*/  STL.64 [R1+0x138], R14 ;  /* 0x0001380e01007387 */ /* 0x000fe80000100a00 */
[----:B------:R0:W-:Y:S01]  /*38b30*/  STL [R1+0xd00], R20 ;  /* 0x000d001401007387 */ /* 0x0001e20000100800 */
[----:B------:R-:W-:-:S03]  /*38b40*/  IADD3 R19, P3, PT, R10, R19, RZ ;  /* 0x000000130a137210 */ /* 0x000fc60007f7e0ff */
[----:B------:R-:W-:Y:S04]  /*38b50*/  STL [R1+0xbc4], R5 ;  /* 0x000bc40501007387 */ /* 0x000fe80000100800 */
[----:B------:R-:W-:Y:S01]  /*38b60*/  STL [R1+0xd08], R2 ;  /* 0x000d080201007387 */ /* 0x000fe20000100800 */
[----:B0-----:R-:W-:-:S03]  /*38b70*/  SHF.R.S32.HI R20, RZ, 0x1f, R10 ;  /* 0x0000001fff147819 */ /* 0x001fc6000001140a */
[----:B------:R-:W-:Y:S04]  /*38b80*/  STL [R1+0xcf8], R3 ;  /* 0x000cf80301007387 */ /* 0x000fe80000100800 */
[----:B------:R-:W-:Y:S01]  /*38b90*/  STL [R1+0xcf0], R18 ;  /* 0x000cf01201007387 */ /* 0x000fe20000100800 */
[----:B------:R-:W-:Y:S01]  /*38ba0*/  IMAD.X R21, R20, 0x1, R21, P4 ;  /* 0x0000000114157824 */ /* 0x000fe200020e0615 */
[----:B------:R-:W-:Y:S01]  /*38bb0*/  IADD3 R22, P4, PT, R10, R22, RZ ;  /* 0x000000160a167210 */ /* 0x000fe20007f9e0ff */
[C---:B------:R-:W-:Y:S01]  /*38bc0*/  IMAD.X R23, R20.reuse, 0x1, R23, P5 ;  /* 0x0000000114177824 */ /* 0x040fe200028e0617 */
[----:B------:R-:W-:Y:S04]  /*38bd0*/  STL [R1+0xce8], R19 ;  /* 0x000ce81301007387 */ /* 0x000fe80000100800 */
[----:B------:R-:W-:Y:S04]  /*38be0*/  STL [R1+0xbc0], R21 ;  /* 0x000bc01501007387 */ /* 0x000fe80000100800 */
[----:B------:R-:W-:Y:S04]  /*38bf0*/  STL [R1+0xce0], R22 ;  /* 0x000ce01601007387 */ /* 0x000fe80000100800 */
[----:B------:R-:W-:Y:S01]  /*38c00*/  STL [R1+0xd04], R23 ;  /* 0x000d041701007387 */ /* 0x000fe20000100800 */
[----:B----4-:R-:W-:Y:S01]  /*38c10*/  IMAD.X R29, R20, 0x1, R29, P2 ;  /* 0x00000001141d7824 */ /* 0x010fe200010e061d */
[----:B------:R-:W-:-:S02]  /*38c20*/  IADD3 R0, P2, PT, R10, R0, RZ ;  /* 0x000000000a007210 */ /* 0x000fc40007f5e0ff */
[----:B---3--:R-:W-:Y:S01]  /*38c30*/  IADD3 R24, P5, PT, R10, R24, RZ ;  /* 0x000000180a187210 */ /* 0x008fe20007fbe0ff */
[----:B------:R-:W-:Y:S01]  /*38c40*/  IMAD.X R25, R20, 0x1, R25, P6 ;  /* 0x0000000114197824 */ /* 0x000fe200030e0619 */
[----:B--2---:R-:W-:Y:S01]  /*38c50*/  IADD3 R26, P6, PT, R10, R26, RZ ;  /* 0x0000001a0a1a7210 */ /* 0x004fe20007fde0ff */
[----:B------:R-:W-:Y:S01]  /*38c60*/  IMAD.X R27, R20, 0x1, R27, P1 ;  /* 0x00000001141b7824 */ /* 0x000fe200008e061b */
[----:B------:R-:W-:Y:S01]  /*38c70*/  IADD3 R28, P1, PT, R10, R28, RZ ;  /* 0x0000001c0a1c7210 */ /* 0x000fe20007f3e0ff */
[----:B------:R-:W-:Y:S04]  /*38c80*/  STL [R1+0xcd8], R24 ;  /* 0x000cd81801007387 */ /* 0x000fe80000100800 */
[----:B------:R-:W-:Y:S04]  /*38c90*/  STL [R1+0xcfc], R25 ;  /* 0x000cfc1901007387 */ /* 0x000fe80000100800 */
[----:B------:R-:W-:Y:S04]  /*38ca0*/  STL [R1+0xcd0], R26 ;  /* 0x000cd01a01007387 */ /* 0x000fe80000100800 */
[----:B------:R-:W-:Y:S04]  /*38cb0*/  STL [R1+0xcf4], R27 ;  /* 0x000cf41b01007387 */ /* 0x000fe80000100800 */
[----:B------:R0:W-:Y:S04]  /*38cc0*/  STL [R1+0x1660], R10 ;  /* 0x0016600a01007387 */ /* 0x0001e80000100800 */
[----:B------:R-:W-:Y:S04]  /*38cd0*/  STL [R1+0xcc8], R28 ;  /* 0x000cc81c01007387 */ /* 0x000fe80000100800 */
[----:B0-----:R-:W2:Y:S04]  /*38ce0*/  LDL.LU R10, [R1+0xce4] ;  /* 0x000ce400010a7983 */ /* 0x001ea80000300800 */
[----:B------:R-:W-:Y:S04]  /*38cf0*/  STL [R1+0xcec], R29 ;  /* 0x000cec1d01007387 */ /* 0x000fe80000100800 */
[----:B------:R-:W3:Y:S04]  /*38d00*/  LDL.LU R12, [R1+0xcd4] ;  /* 0x000cd400010c7983 */ /* 0x000ee80000300800 */
[----:B------:R-:W-:Y:S04]  /*38d10*/  STL [R1+0xcc0], R0 ;  /* 0x000cc00001007387 */ /* 0x000fe80000100800 */
[----:B---3--:R0:W-:Y:S04]  /*38d20*/  STL [R1+0x1654], R12 ;  /* 0x0016540c01007387 */ /* 0x0081e80000100800 */
[----:B0-----:R-:W3:Y:S04]  /*38d30*/  LDL.LU R12, [R1+0xcb0] ;  /* 0x000cb000010c7983 */ /* 0x001ee80000300800 */
[----:B---3--:R0:W-:Y:S04]  /*38d40*/  STL [R1+0x1658], R12 ;  /* 0x0016580c01007387 */ /* 0x0081e80000100800 */
[----:B0-----:R-:W3:Y:S01]  /*38d50*/  LDL.LU R12, [R1+0xcdc] ;  /* 0x000cdc00010c7983 */ /* 0x001ee20000300800 */
[----:B------:R-:W-:Y:S01]  /*38d60*/  ISETP.NE.U32.AND P0, PT, R4, UR8, PT ;  /* 0x0000000804007c0c */ /* 0x000fe2000bf05070 */
[----:B--2---:R-:W-:-:S02]  /*38d70*/  IMAD.X R10, R20, 0x1, R10, P3 ;  /* 0x00000001140a7824 */ /* 0x004fc400018e060a */
[----:B---3--:R0:W-:Y:S04]  /*38d80*/  STL [R1+0x165c], R12 ;  /* 0x00165c0c01007387 */ /* 0x0081e80000100800 */
[----:B0-----:R-:W2:Y:S04]  /*38d90*/  LDL.LU R12, [R1+0xcb8] ;  /* 0x000cb800010c7983 */ /* 0x001ea80000300800 */
[----:B------:R-:W3:Y:S04]  /*38da0*/  LDL.LU R13, [R1+0xca8] ;  /* 0x000ca800010d7983 */ /* 0x000ee80000300800 */
[----:B------:R-:W4:Y:S04]  /*38db0*/  LDL.LU R14, [R1+0xccc] ;  /* 0x000ccc00010e7983 */ /* 0x000f280000300800 */
        /* <DEDUP_REMOVED lines=24> */
[----:B------:R0:W-:Y:S04]  /*38f40*/  STL [R1+0xce4], R10 ;  /* 0x000ce40a01007387 */ /* 0x0001e80000100800 */
[----:B0-----:R-:W2:Y:S02]  /*38f50*/  LDL.LU R10, [R1+0x1660] ;  /* 0x00166000010a7983 */ /* 0x001ea40000300800 */
[----:B--2---:R-:W-:-:S05]  /*38f60*/  IADD3 R12, P3, PT, R10, R12, RZ ;  /* 0x0000000c0a0c7210 */ /* 0x004fca0007f7e0ff */
[----:B------:R0:W-:Y:S04]  /*38f70*/  STL [R1+0xcb8], R12 ;  /* 0x000cb80c01007387 */ /* 0x0001e80000100800 */
[----:B0-----:R-:W2:Y:S02]  /*38f80*/  LDL.LU R12, [R1+0x165c] ;  /* 0x00165c00010c7983 */ /* 0x001ea40000300800 */
[----:B--2---:R-:W-:-:S05]  /*38f90*/  IMAD.X R12, R20, 0x1, R12, P4 ;  /* 0x00000001140c7824 */ /* 0x004fca00020e060c */
[----:B------:R0:W-:Y:S04]  /*38fa0*/  STL [R1+0xcdc], R12 ;  /* 0x000cdc0c01007387 */ /* 0x0001e80000100800 */
[----:B0-----:R-:W2:Y:S02]  /*38fb0*/  LDL.LU R12, [R1+0x1658] ;  /* 0x00165800010c7983 */ /* 0x001ea40000300800 */
[----:B--2---:R-:W-:-:S05]  /*38fc0*/  IADD3 R12, P4, PT, R10, R12, RZ ;  /* 0x0000000c0a0c7210 */ /* 0x004fca0007f9e0ff */
[----:B------:R0:W-:Y:S04]  /*38fd0*/  STL [R1+0xcb0], R12 ;  /* 0x000cb00c01007387 */ /* 0x0001e80000100800 */
[----:B0-----:R-:W2:Y:S01]  /*38fe0*/  LDL.LU R12, [R1+0x1654] ;  /* 0x00165400010c7983 */ /* 0x001ea20000300800 */
[----:B----4-:R-:W-:Y:S01]  /*38ff0*/  IMAD.X R14, R20, 0x1, R14, P6 ;  /* 0x00000001140e7824 */ /* 0x010fe200030e060e */
[----:B------:R-:W-:Y:S01]  /*39000*/  IADD3 R15, P6, PT, R10, R15, RZ ;  /* 0x0000000f0a0f7210 */ /* 0x000fe20007fde0ff */
[----:B------:R-:W-:Y:S01]  /*39010*/  IMAD.X R16, R20, 0x1, R16, P1 ;  /* 0x0000000114107824 */ /* 0x000fe200008e0610 */
        /* <DEDUP_REMOVED lines=17> */
[----:B------:R-:W-:-:S02]  /*39130*/  IMAD.X R0, R20, 0x1, R0, P6 ;  /* 0x0000000114007824 */ /* 0x000fc400030e0600 */
[----:B--2---:R-:W-:Y:S01]  /*39140*/  IMAD.X R12, R20, 0x1, R12, P5 ;  /* 0x00000001140c7824 */ /* 0x004fe200028e060c */
[----:B---3--:R-:W-:-:S04]  /*39150*/  IADD3 R13, P5, PT, R10, R13, RZ ;  /* 0x0000000d0a0d7210 */ /* 0x008fc80007fbe0ff */
        /* <DEDUP_REMOVED lines=8> */
[----:B------:R-:W-:-:S03]  /*391e0*/  IMAD.X R5, R20, 0x1, R5, P5 ;  /* 0x0000000114057824 */ /* 0x000fc600028e0605 */
[----:B------:R-:W-:Y:S01]  /*391f0*/  STL [R1+0xcb4], R9 ;  /* 0x000cb40901007387 */ /* 0x000fe20000100800 */
[----:B------:R-:W-:-:S03]  /*39200*/  IADD3 R2, P5, PT, R10, R2, RZ ;  /* 0x000000020a027210 */ /* 0x000fc60007fbe0ff */
        /* <DEDUP_REMOVED lines=27> */
[----:B--2---:R-:W-:-:S03]  /*393c0*/  IADD3 R20, P6, PT, R10, R20, RZ ;  /* 0x000000140a147210 */ /* 0x004fc60007fde0ff */
        /* <DEDUP_REMOVED lines=30> */
[----:B--2---:R-:W-:-:S05]  /*395b0*/  IMAD.X R12, R20, 0x1, R12, P1 ;  /* 0x00000001140c7824 */ /* 0x004fca00008e060c */
[----:B------:R0:W-:Y:S04]  /*395c0*/  STL [R1+0xc64], R12 ;  /* 0x000c640c01007387 */ /* 0x0001e80000100800 */
[----:B0-----:R-:W2:Y:S02]  /*395d0*/  LDL.LU R12, [R1+0x164c] ;  /* 0x00164c00010c7983 */ /* 0x001ea40000300800 */
[----:B--2---:R-:W-:-:S05]  /*395e0*/  IADD3 R12, P1, PT, R10, R12, RZ ;  /* 0x0000000c0a0c7210 */ /* 0x004fca0007f3e0ff */
[----:B------:R0:W-:Y:S04]  /*395f0*/  STL [R1+0xc38], R12 ;  /* 0x000c380c01007387 */ /* 0x0001e80000100800 */
[----:B0-----:R-:W2:Y:S02]  /*39600*/  LDL.LU R12, [R1+0x1648] ;  /* 0x00164800010c7983 */ /* 0x001ea40000300800 */
[----:B--2---:R-:W-:-:S05]  /*39610*/  IMAD.X R12, R20, 0x1, R12, P2 ;  /* 0x00000001140c7824 */ /* 0x004fca00010e060c */
[----:B------:R0:W-:Y:S04]  /*39620*/  STL [R1+0xc5c], R12 ;  /* 0x000c5c0c01007387 */ /* 0x0001e80000100800 */
[----:B0-----:R-:W2:Y:S01]  /*39630*/  LDL.LU R12, [R1+0x1644] ;  /* 0x00164400010c7983 */ /* 0x001ea20000300800 */
[----:B---3--:R-:W-:Y:S01]  /*39640*/  IMAD.X R13, R20, 0x1, R13, P3 ;  /* 0x00000001140d7824 */ /* 0x008fe200018e060d */
[----:B----4-:R-:W-:Y:S01]  /*39650*/  IADD3 R14, P3, PT, R10, R14, RZ ;  /* 0x0000000e0a0e7210 */ /* 0x010fe20007f7e0ff */
[----:B------:R-:W-:Y:S01]  /*39660*/  IMAD.X R15, R20, 0x1, R15, P4 ;  /* 0x00000001140f7824 */ /* 0x000fe200020e060f */
[----:B------:R-:W-:Y:S01]  /*39670*/  IADD3 R16, P4, PT, R10, R16, RZ ;  /* 0x000000100a107210 */ /* 0x000fe20007f9e0ff */
[----:B------:R-:W-:Y:S01]  /*39680*/  IMAD.X R17, R20, 0x1, R17, P5 ;  /* 0x0000000114117824 */ /* 0x000fe200028e0611 */
[----:B------:R-:W-:Y:S01]  /*39690*/  IADD3 R11, P5, PT, R10, R11, RZ ;  /* 0x0000000b0a0b7210 */ /* 0x000fe20007fbe0ff */
[C---:B------:R-:W-:Y:S01]  /*396a0*/  IMAD.X R8, R20.reuse, 0x1, R8, P6 ;  /* 0x0000000114087824 */ /* 0x040fe200030e0608 */
[----:B------:R-:W-:Y:S01]  /*396b0*/  IADD3 R9, P6, PT, R9, UR7, RZ ;  /* 0x0000000709097c10 */ /* 0x000fe2000ffde0ff */
[C---:B------:R-:W-:Y:S01]  /*396c0*/  IMAD.X R6, R20.reuse, 0x1, R6, P1 ;  /* 0x0000000114067824 */ /* 0x040fe200008e0606 */
[----:B------:R-:W-:Y:S01]  /*396d0*/  IADD3 R7, P1, PT, R7, UR7, RZ ;  /* 0x0000000707077c10 */ /* 0x000fe2000ff3e0ff */
[C---:B------:R-:W-:Y:S01]  /*396e0*/  IMAD.X R2, R20.reuse, 0x1, R2, P3 ;  /* 0x0000000114027824 */ /* 0x040fe200018e0602 */
[----:B------:R-:W-:Y:S01]  /*396f0*/  IADD3 R3, P3, PT, R3, UR7, RZ ;  /* 0x0000000703037c10 */ /* 0x000fe2000ff7e0ff */
[C---:B------:R-:W-:Y:S01]  /*39700*/  IMAD.X R18, R20.reuse, 0x1, R18, P4 ;  /* 0x0000000114127824 */ /* 0x040fe200020e0612 */
[----:B------:R-:W-:Y:S01]  /*39710*/  IADD3 R19, P4, PT, R19, UR7, RZ ;  /* 0x0000000713137c10 */ /* 0x000fe2000ff9e0ff */
[----:B------:R-:W-:Y:S01]  /*39720*/  IMAD.X R21, R20, 0x1, R21, P5 ;  /* 0x0000000114157824 */ /* 0x000fe200028e0615 */
[----:B------:R-:W-:-:S02]  /*39730*/  IADD3 R22, P5, PT, R22, UR7, RZ ;  /* 0x0000000716167c10 */ /* 0x000fc4000ffbe0ff */
[----:B------:R-:W-:Y:S02]  /*39740*/  IADD3.X R23, PT, PT, R23, UR6, RZ, P6, !PT ;  /* 0x0000000617177c10 */ /* 0x000fe4000b7fe4ff */
[----:B------:R-:W-:Y:S02]  /*39750*/  IADD3 R24, P6, PT, R24, UR7, RZ ;  /* 0x0000000718187c10 */ /* 0x000fe4000ffde0ff */
[----:B------:R-:W-:Y:S02]  /*39760*/  IADD3.X R25, PT, PT, R25, UR6, RZ, P1, !PT ;  /* 0x0000000619197c10 */ /* 0x000fe40008ffe4ff */
[----:B------:R-:W-:Y:S02]  /*39770*/  IADD3 R26, P1, PT, R26, UR7, RZ ;  /* 0x000000071a1a7c10 */ /* 0x000fe4000ff3e0ff */
[----:B--2---:R-:W-:-:S05]  /*39780*/  IADD3 R12, P2, PT, R10, R12, RZ ;  /* 0x0000000c0a0c7210 */ /* 0x004fca0007f5e0ff */
[----:B------:R0:W-:Y:S04]  /*39790*/  STL [R1+0xc30], R12 ;  /* 0x000c300c01007387 */ /* 0x0001e80000100800 */
        /* <DEDUP_REMOVED lines=8> */
[----:B------:R-:W-:-:S03]  /*39820*/  IADD3 R5, P2, PT, R5, UR7, RZ ;  /* 0x0000000705057c10 */ /* 0x000fc6000ff5e0ff */
        /* <DEDUP_REMOVED lines=11> */
[----:B------:R-:W-:-:S03]  /*398e0*/  IADD3.X R27, PT, PT, R27, UR6, RZ, P2, !PT ;  /* 0x000000061b1b7c10 */ /* 0x000fc600097fe4ff */
[----:B------:R-:W-:Y:S04]  /*398f0*/  STL [R1+0x1444], R23 ;  /* 0x0014441701007387 */ /* 0x000fe80000100800 */
[----:B------:R-:W-:Y:S04]  /*39900*/  STL [R1+0x1430], R24 ;  /* 0x0014301801007387 */ /* 0x000fe80000100800 */
[----:B------:R-:W-:Y:S04]  /*39910*/  STL [R1+0xc10], R25 ;  /* 0x000c101901007387 */ /* 0x000fe80000100800 */
[----:B------:R-:W-:Y:S04]  /*39920*/  STL [R1+0x142c], R26 ;  /* 0x00142c1a01007387 */ /* 0x000fe80000100800 */
[----:B------:R-:W-:Y:S04]  /*39930*/  STL [R1+0xd20], R27 ;  /* 0x000d201b01007387 */ /* 0x000fe80000100800 */
[----:B0-----:R-:W2:Y:S01]  /*39940*/  LDL.LU R12, [R1+0xd14] ;  /* 0x000d1400010c7983 */ /* 0x001ea20000300800 */
[----:B------:R-:W-:-:S02]  /*39950*/  IADD3 R28, P2, PT, R28, UR7, RZ ;  /* 0x000000071c1c7c10 */ /* 0x000fc4000ff5e0ff */
[----:B------:R-:W-:-:S03]  /*39960*/  IADD3.X R29, PT, PT, R29, UR6, RZ, P3, !PT ;  /* 0x000000061d1d7c10 */ /* 0x000fc60009ffe4ff */
[----:B------:R-:W-:Y:S04]  /*39970*/  STL [R1+0x1428], R28 ;  /* 0x0014281c01007387 */ /* 0x000fe80000100800 */
[----:B--2---:R0:W-:Y:S04]  /*39980*/  STL [R1+0x163c], R12 ;  /* 0x00163c0c01007387 */ /* 0x0041e80000100800 */
[----:B------:R-:W-:Y:S04]  /*39990*/  STL [R1+0xd1c], R29 ;  /* 0x000d1c1d01007387 */ /* 0x000fe80000100800 */
[----:B0-----:R-:W2:Y:S01]  /*399a0*/  LDL.LU R12, [R1+0x1418] ;  /* 0x00141800010c7983 */ /* 0x001ea20000300800 */
[----:B------:R-:W-:-:S05]  /*399b0*/  IADD3 R0, P3, PT, R0, UR7, RZ ;  /* 0x0000000700007c10 */ /* 0x000fca000ff7e0ff */
[----:B------:R-:W-:Y:S04]  /*399c0*/  STL [R1+0x1420], R0 ;  /* 0x0014200001007387 */ /* 0x000fe80000100800 */
        /* <DEDUP_REMOVED lines=30> */
[----:B--2---:R-:W-:-:S05]  /*39bb0*/  IADD3.X R12, PT, PT, R12, UR6, RZ, P4, !PT ;  /* 0x000000060c0c7c10 */ /* 0x004fca000a7fe4ff */
[----:B------:R0:W-:Y:S04]  /*39bc0*/  STL [R1+0xd18], R12 ;  /* 0x000d180c01007387 */ /* 0x0001e80000100800 */
[----:B0-----:R-:W2:Y:S02]  /*39bd0*/  LDL.LU R12, [R1+0x1640] ;  /* 0x00164000010c7983 */ /* 0x001ea40000300800 */
[----:B--2---:R-:W-:-:S05]  /*39be0*/  IADD3 R12, P4, PT, R12, UR7, RZ ;  /* 0x000000070c0c7c10 */ /* 0x004fca000ff9e0ff */
[----:B------:R0:W-:Y:S04]  /*39bf0*/  STL [R1+0x1418], R12 ;  /* 0x0014180c01007387 */ /* 0x0001e80000100800 */
[----:B0-----:R-:W2:Y:S01]  /*39c00*/  LDL.LU R12, [R1+0x163c] ;  /* 0x00163c00010c7983 */ /* 0x001ea20000300800 */
[----:B----4-:R-:W-:Y:S02]  /*39c10*/  IADD3.X R14, PT, PT, R14, UR6, RZ, P6, !PT ;  /* 0x000000060e0e7c10 */ /* 0x010fe4000b7fe4ff */
[----:B---3--:R-:W-:Y:S02]  /*39c20*/  IADD3 R15, P6, PT, R15, UR7, RZ ;  /* 0x000000070f0f7c10 */ /* 0x008fe4000ffde0ff */
[----:B------:R-:W-:Y:S02]  /*39c30*/  IADD3.X R16, PT, PT, R16, UR6, RZ, P1, !PT ;  /* 0x0000000610107c10 */ /* 0x000fe40008ffe4ff */
[----:B------:R-:W-:-:S02]  /*39c40*/  IADD3 R17, P1, PT, R17, UR7, RZ ;  /* 0x0000000711117c10 */ /* 0x000fc4000ff3e0ff */
[----:B------:R-:W-:Y:S02]  /*39c50*/  IADD3.X R10, PT, PT, R10, UR6, RZ, P2, !PT ;  /* 0x000000060a0a7c10 */ /* 0x000fe400097fe4ff */
[----:B------:R-:W-:Y:S02]  /*39c60*/  IADD3 R11, P2, PT, R11, UR7, RZ ;  /* 0x000000070b0b7c10 */ /* 0x000fe4000ff5e0ff */
[----:B------:R-:W-:Y:S02]  /*39c70*/  IADD3.X R8, PT, PT, R8, UR6, RZ, P3, !PT ;  /* 0x0000000608087c10 */ /* 0x000fe40009ffe4ff */
[----:B------:R-:W-:Y:S02]  /*39c80*/  IADD3 R9, P3, PT, R9, UR7, RZ ;  /* 0x0000000709097c10 */ /* 0x000fe4000ff7e0ff */
        /* <DEDUP_REMOVED lines=12> */
[----:B--2---:R-:W-:Y:S02]  /*39d50*/  IADD3.X R12, PT, PT, R12, UR6, RZ, P5, !PT ;  /* 0x000000060c0c7c10 */ /* 0x004fe4000affe4ff */
[----:B------:R-:W-:-:S03]  /*39d60*/  IADD3 R13, P5, PT, R13, UR7, RZ ;  /* 0x000000070d0d7c10 */ /* 0x000fc6000ffbe0ff */
[----:B------:R0:W-:Y:S04]  /*39d70*/  STL [R1+0xd14], R12 ;  /* 0x000d140c01007387 */ /* 0x0001e80000100800 */
        /* <DEDUP_REMOVED lines=29> */
[----:B0-----:R-:W2:Y:S01]  /*39f50*/  LDL.LU R12, [R1+0x1398] ;  /* 0x00139800010c7983 */ /* 0x001ea20000300800 */
[----:B------:R-:W-:-:S02]  /*39f60*/  IADD3.X R28, PT, PT, R28, UR6, RZ, P6, !PT ;  /* 0x000000061c1c7c10 */ /* 0x000fc4000b7fe4ff */
[----:B------:R-:W-:-:S03]  /*39f70*/  IADD3 R29, P6, PT, R29, UR7, RZ ;  /* 0x000000071d1d7c10 */ /* 0x000fc6000ffde0ff */
[----:B------:R-:W-:Y:S04]  /*39f80*/  STL [R1+0x13d4], R28 ;  /* 0x0013d41c01007387 */ /* 0x000fe80000100800 */
[----:B--2---:R0:W-:Y:S04]  /*39f90*/  STL [R1+0x1634], R12 ;  /* 0x0016340c01007387 */ /* 0x0041e80000100800 */
[----:B------:R-:W-:Y:S04]  /*39fa0*/  STL [R1+0x13a8], R29 ;  /* 0x0013a81d01007387 */ /* 0x000fe80000100800 */
[----:B0-----:R-:W2:Y:S01]  /*39fb0*/  LDL.LU R12, [R1+0x13c4] ;  /* 0x0013c400010c7983 */ /* 0x001ea20000300800 */
[----:B------:R-:W-:-:S05]  /*39fc0*/  IADD3.X R0, PT, PT, R0, UR6, RZ, P1, !PT ;  /* 0x0000000600007c10 */ /* 0x000fca0008ffe4ff */
        /* <DEDUP_REMOVED lines=31> */
[----:B--2---:R-:W-:-:S05]  /*3a1c0*/  IADD3 R12, P1, PT, R12, UR7, RZ ;  /* 0x000000070c0c7c10 */ /* 0x004fca000ff3e0ff */
[----:B------:R0:W-:Y:S04]  /*3a1d0*/  STL [R1+0x13a0], R12 ;  /* 0x0013a00c01007387 */ /* 0x0001e80000100800 */
[----:B0-----:R-:W2:Y:S02]  /*3a1e0*/  LDL.LU R12, [R1+0x1638] ;  /* 0x00163800010c7983 */ /* 0x001ea40000300800 */
[----:B--2---:R-:W-:-:S05]  /*3a1f0*/  IADD3.X R12, PT, PT, R12, UR6, RZ, P2, !PT ;  /* 0x000000060c0c7c10 */ /* 0x004fca00097fe4ff */
[----:B------:R0:W-:Y:S04]  /*3a200*/  STL [R1+0x13c4], R12 ;  /* 0x0013c40c01007387 */ /* 0x0001e80000100800 */
[----:B0-----:R-:W2:Y:S01]  /*3a210*/  LDL.LU R12, [R1+0x1634] ;  /* 0x00163400010c7983 */ /* 0x001ea20000300800 */
[----:B---3--:R-:W-:Y:S02]  /*3a220*/  IADD3.X R13, PT, PT, R13, UR6, RZ, P3, !PT ;  /* 0x000000060d0d7c10 */ /* 0x008fe40009ffe4ff */
[----:B----4-:R-:W-:Y:S02]  /*3a230*/  IADD3 R14, P3, PT, R14, UR7, RZ ;  /* 0x000000070e0e7c10 */ /* 0x010fe4000ff7e0ff */
        /* <DEDUP_REMOVED lines=19> */
[----:B--2---:R-:W-:-:S05]  /*3a370*/  IADD3 R12, P2, PT, R12, UR7, RZ ;  /* 0x000000070c0c7c10 */ /* 0x004fca000ff5e0ff */
[----:B------:R0:W-:Y:S04]  /*3a380*/  STL [R1+0x1398], R12 ;  /* 0x0013980c01007387 */ /* 0x0001e80000100800 */
        /* <DEDUP_REMOVED lines=678> */
[----:B--2---:R-:W-:Y:S02]  /*3cdf0*/  IADD3.X R12, PT, PT, R12, UR6, RZ, P3, !PT ;  /* 0x000000060c0c7c10 */ /* 0x004fe40009ffe4ff */
        /* <DEDUP_REMOVED lines=31> */
[----:B------:R0:W-:Y:S04]  /*3cff0*/  STL [R1+0xfc8], R29 ;  /* 0x000fc81d01007387 */ /* 0x0001e80000100800 */
[----:B------:R-:W-:Y:S04]  /*3d000*/  STL [R1+0xff4], R28 ;  /* 0x000ff41c01007387 */ /* 0x000fe80000100800 */
[----:B0-----:R-:W2:Y:S04]  /*3d010*/  LDL.LU R29, [R1+0xfc0] ;  /* 0x000fc000011d7983 */ /* 0x001ea80000300800 */
[----:B------:R-:W3:Y:S01]  /*3d020*/  LDL.LU R12, [R1+0xfb8] ;  /* 0x000fb800010c7983 */ /* 0x000ee20000300800 */
[----:B------:R-:W-:-:S03]  /*3d030*/  IADD3.X R0, PT, PT, R0, UR6, RZ, P5, !PT ;  /* 0x0000000600007c10 */ /* 0x000fc6000affe4ff */
[----:B---3--:R0:W-:Y:S04]  /*3d040*/  STL [R1+0x15f8], R12 ;  /* 0x0015f80c01007387 */ /* 0x0081e80000100800 */
[----:B------:R1:W-:Y:S04]  /*3d050*/  STL [R1+0xfec], R0 ;  /* 0x000fec0001007387 */ /* 0x0003e80000100800 */
        /* <DEDUP_REMOVED lines=24> */
[----:B--2---:R-:W-:-:S03]  /*3d1e0*/  IADD3 R29, P5, PT, R29, UR7, RZ ;  /* 0x000000071d1d7c10 */ /* 0x004fc6000ffbe0ff */
[----:B------:R-:W2:Y:S04]  /*3d1f0*/  LDL.LU R26, [R1+0xf58] ;  /* 0x000f5800011a7983 */ /* 0x000ea80000300800 */
[----:B------:R-:W2:Y:S04]  /*3d200*/  LDL.LU R27, [R1+0xf7c] ;  /* 0x000f7c00011b7983 */ /* 0x000ea80000300800 */
[----:B------:R-:W2:Y:S04]  /*3d210*/  LDL.LU R28, [R1+0xf50] ;  /* 0x000f5000011c7983 */ /* 0x000ea80000300800 */
[----:B-1----:R-:W2:Y:S04]  /*3d220*/  LDL.LU R0, [R1+0xf74] ;  /* 0x000f740001007983 */ /* 0x002ea80000300800 */
[----:B------:R0:W-:Y:S04]  /*3d230*/  STL [R1+0xfc0], R29 ;  /* 0x000fc01d01007387 */ /* 0x0001e80000100800 */
[----:B0-----:R-:W2:Y:S01]  /*3d240*/  LDL.LU R29, [R1+0xf48] ;  /* 0x000f4800011d7983 */ /* 0x001ea20000300800 */
[----:B---3--:R-:W-:-:S05]  /*3d250*/  IADD3.X R12, PT, PT, R12, UR6, RZ, P6, !PT ;  /* 0x000000060c0c7c10 */ /* 0x008fca000b7fe4ff */
[----:B------:R0:W-:Y:S04]  /*3d260*/  STL [R1+0xfe4], R12 ;  /* 0x000fe40c01007387 */ /* 0x0001e80000100800 */
[----:B0-----:R-:W3:Y:S01]  /*3d270*/  LDL.LU R12, [R1+0x15f8] ;  /* 0x0015f800010c7983 */ /* 0x001ee20000300800 */
[----:B----4-:R-:W-:Y:S02]  /*3d280*/  IADD3.X R13, PT, PT, R13, UR6, RZ, P1, !PT ;  /* 0x000000060d0d7c10 */ /* 0x010fe40008ffe4ff */
        /* <DEDUP_REMOVED lines=20> */
[----:B------:R-:W-:-:S02]  /*3d3d0*/  IADD3.X R27, PT, PT, R27, UR6, RZ, P1, !PT ;  /* 0x000000061b1b7c10 */ /* 0x000fc40008ffe4ff */
[----:B------:R-:W-:Y:S02]  /*3d3e0*/  IADD3 R28, P1, PT, R28, UR7, RZ ;  /* 0x000000071c1c7c10 */ /* 0x000fe4000ff3e0ff */
[----:B---3--:R-:W-:-:S05]  /*3d3f0*/  IADD3 R12, P6, PT, R12, UR7, RZ ;  /* 0x000000070c0c7c10 */ /* 0x008fca000ffde0ff */
        /* <DEDUP_REMOVED lines=33> */
[----:B------:R-:W3:Y:S01]  /*3d610*/  LDL.LU R12, [R1+0xf64] ;  /* 0x000f6400010c7983 */ /* 0x000ee20000300800 */
[----:B------:R-:W-:-:S03]  /*3d620*/  IADD3 R29, P2, PT, R29, UR7, RZ ;  /* 0x000000071d1d7c10 */ /* 0x000fc6000ff5e0ff */
[----:B---3--:R0:W-:Y:S04]  /*3d630*/  STL [R1+0x15f4], R12 ;  /* 0x0015f40c01007387 */ /* 0x0081e80000100800 */
[----:B0-----:R-:W3:Y:S04]  /*3d640*/  LDL.LU R12, [R1+0xf40] ;  /* 0x000f4000010c7983 */ /* 0x001ee80000300800 */
        /* <DEDUP_REMOVED lines=24> */
[----:B--2---:R-:W-:-:S03]  /*3d7d0*/  IADD3.X R0, PT, PT, R0, UR6, RZ, P3, !PT ;  /* 0x0000000600007c10 */ /* 0x004fc60009ffe4ff */
[----:B------:R-:W2:Y:S04]  /*3d7e0*/  LDL.LU R26, [R1+0xf04] ;  /* 0x000f0400011a7983 */ /* 0x000ea80000300800 */
[----:B------:R-:W2:Y:S04]  /*3d7f0*/  LDL.LU R27, [R1+0xed8] ;  /* 0x000ed800011b7983 */ /* 0x000ea80000300800 */
[----:B0-----:R-:W2:Y:S04]  /*3d800*/  LDL.LU R29, [R1+0xefc] ;  /* 0x000efc00011d7983 */ /* 0x001ea80000300800 */
[----:B------:R-:W2:Y:S04]  /*3d810*/  LDL.LU R28, [R1+0xed0] ;  /* 0x000ed000011c7983 */ /* 0x000ea80000300800 */
[----:B------:R0:W-:Y:S04]  /*3d820*/  STL [R1+0xf6c], R0 ;  /* 0x000f6c0001007387 */ /* 0x0001e80000100800 */
[----:B0-----:R-:W2:Y:S01]  /*3d830*/  LDL.LU R0, [R1+0xef4] ;  /* 0x000ef40001007983 */ /* 0x001ea20000300800 */
[----:B---3--:R-:W-:-:S05]  /*3d840*/  IADD3 R12, P3, PT, R12, UR7, RZ ;  /* 0x000000070c0c7c10 */ /* 0x008fca000ff7e0ff */
        /* <DEDUP_REMOVED lines=23> */
[----:B---3--:R-:W-:-:S02]  /*3d9c0*/  IADD3.X R12, PT, PT, R12, UR6, RZ, P4, !PT ;  /* 0x000000060c0c7c10 */ /* 0x008fc4000a7fe4ff */
        /* <DEDUP_REMOVED lines=29> */
[----:B------:R0:W-:Y:S04]  /*3dba0*/  STL [R1+0xefc], R29 ;  /* 0x000efc1d01007387 */ /* 0x0001e80000100800 */
[----:B------:R-:W-:Y:S04]  /*3dbb0*/  STL [R1+0xf04], R26 ;  /* 0x000f041a01007387 */ /* 0x000fe80000100800 */
[----:B0-----:R-:W2:Y:S04]  /*3dbc0*/  LDL.LU R29, [R1+0xec8] ;  /* 0x000ec800011d7983 */ /* 0x001ea80000300800 */
[----:B------:R-:W-:Y:S04]  /*3dbd0*/  STL [R1+0xed8], R27 ;  /* 0x000ed81b01007387 */ /* 0x000fe80000100800 */
[----:B------:R-:W3:Y:S01]  /*3dbe0*/  LDL.LU R12, [R1+0xec0] ;  /* 0x000ec000010c7983 */ /* 0x000ee20000300800 */
[----:B------:R-:W-:-:S02]  /*3dbf0*/  IADD3 R28, P5, PT, R28, UR7, RZ ;  /* 0x000000071c1c7c10 */ /* 0x000fc4000ffbe0ff */
[----:B------:R-:W-:Y:S01]  /*3dc00*/  IADD3.X R0, PT, PT, R0, UR6, RZ, P6, !PT ;  /* 0x0000000600007c10 */ /* 0x000fe2000b7fe4ff */
[----:B---3--:R0:W-:Y:S04]  /*3dc10*/  STL [R1+0x15f0], R12 ;  /* 0x0015f00c01007387 */ /* 0x0081e80000100800 */
[----:B------:R-:W-:Y:S04]  /*3dc20*/  STL [R1+0xed0], R28 ;  /* 0x000ed01c01007387 */ /* 0x000fe80000100800 */
        /* <DEDUP_REMOVED lines=27> */
[----:B0-----:R-:W2:Y:S04]  /*3dde0*/  LDL.LU R0, [R1+0xe84] ;  /* 0x000e840001007983 */ /* 0x001ea80000300800 */
[----:B------:R-:W2:Y:S04]  /*3ddf0*/  LDL.LU R27, [R1+0xe58] ;  /* 0x000e5800011b7983 */ /* 0x000ea80000300800 */
[----:B------:R-:W2:Y:S04]  /*3de00*/  LDL.LU R28, [R1+0xe7c] ;  /* 0x000e7c00011c7983 */ /* 0x000ea80000300800 */
        /* <DEDUP_REMOVED lines=60> */
[----:B------:R-:W-:-:S03]  /*3e1d0*/  IADD3.X R28, PT, PT, R28, UR6, RZ, P3, !PT ;  /* 0x000000061c1c7c10 */ /* 0x000fc60009ffe4ff */
[----:B------:R-:W-:Y:S01]  /*3e1e0*/  STL [R1+0xe58], R27 ;  /* 0x000e581b01007387 */ /* 0x000fe20000100800 */
[----:B------:R-:W-:-:S03]  /*3e1f0*/  IADD3 R29, P3, PT, R29, UR7, RZ ;  /* 0x000000071d1d7c10 */ /* 0x000fc6000ff7e0ff */
        /* <DEDUP_REMOVED lines=28> */
[----:B0-----:R-:W2:Y:S04]  /*3e3c0*/  LDL.LU R29, [R1+0xe0c] ;  /* 0x000e0c00011d7983 */ /* 0x001ea80000300800 */
[----:B------:R-:W2:Y:S04]  /*3e3d0*/  LDL.LU R26, [R1+0xde0] ;  /* 0x000de000011a7983 */ /* 0x000ea80000300800 */
[----:B------:R-:W2:Y:S04]  /*3e3e0*/  LDL.LU R27, [R1+0xe04] ;  /* 0x000e0400011b7983 */ /* 0x000ea80000300800 */
        /* <DEDUP_REMOVED lines=26> */
[----:B---3--:R-:W-:Y:S02]  /*3e590*/  IADD3.X R12, PT, PT, R12, UR6, RZ, P5, !PT ;  /* 0x000000060c0c7c10 */ /* 0x008fe4000affe4ff */
        /* <DEDUP_REMOVED lines=21> */
[----:B--2---:R-:W-:-:S03]  /*3e6f0*/  IADD3.X R29, PT, PT, R29, UR6, RZ, P5, !PT ;  /* 0x000000061d1d7c10 */ /* 0x004fc6000affe4ff */
[----:B------:R-:W-:Y:S04]  /*3e700*/  STL [R1+0xe24], R20 ;  /* 0x000e241401007387 */ /* 0x000fe80000100800 */
[----:B------:R-:W-:Y:S04]  /*3e710*/  STL [R1+0xdf8], R21 ;  /* 0x000df81501007387 */ /* 0x000fe80000100800 */
[----:B------:R-:W-:Y:S04]  /*3e720*/  STL [R1+0xe1c], R22 ;  /* 0x000e1c1601007387 */ /* 0x000fe80000100800 */
[----:B------:R-:W-:Y:S01]  /*3e730*/  STL [R1+0xdf0], R23 ;  /* 0x000df01701007387 */ /* 0x000fe20000100800 */
[----:B------:R-:W-:-:S03]  /*3e740*/  IADD3 R26, P5, PT, R26, UR7, RZ ;  /* 0x000000071a1a7c10 */ /* 0x000fc6000ffbe0ff */
[----:B------:R0:W-:Y:S04]  /*3e750*/  STL [R1+0xe0c], R29 ;  /* 0x000e0c1d01007387 */ /* 0x0001e80000100800 */
[----:B------:R-:W-:Y:S04]  /*3e760*/  STL [R1+0xe14], R24 ;  /* 0x000e141801007387 */ /* 0x000fe80000100800 */
[----:B0-----:R-:W2:Y:S04]  /*3e770*/  LDL.LU R29, [R1+0xdd0] ;  /* 0x000dd000011d7983 */ /* 0x001ea80000300800 */
[----:B------:R-:W-:Y:S04]  /*3e780*/  STL [R1+0xde8], R25 ;  /* 0x000de81901007387 */ /* 0x000fe80000100800 */
[----:B------:R-:W-:Y:S04]  /*3e790*/  STL [R1+0xde0], R26 ;  /* 0x000de01a01007387 */ /* 0x000fe80000100800 */
[----:B------:R-:W3:Y:S01]  /*3e7a0*/  LDL.LU R12, [R1+0xdc8] ;  /* 0x000dc800010c7983 */ /* 0x000ee20000300800 */
[----:B------:R-:W-:-:S02]  /*3e7b0*/  IADD3.X R27, PT, PT, R27, UR6, RZ, P6, !PT ;  /* 0x000000061b1b7c10 */ /* 0x000fc4000b7fe4ff */
[----:B------:R-:W-:-:S03]  /*3e7c0*/  IADD3 R28, P6, PT, R28, UR7, RZ ;  /* 0x000000071c1c7c10 */ /* 0x000fc6000ffde0ff */
[----:B------:R-:W-:Y:S01]  /*3e7d0*/  STL [R1+0xe04], R27 ;  /* 0x000e041b01007387 */ /* 0x000fe20000100800 */
[----:B------:R-:W-:-:S03]  /*3e7e0*/  IADD3.X R0, PT, PT, R0, UR6, RZ, P1, !PT ;  /* 0x0000000600007c10 */ /* 0x000fc60008ffe4ff */
        /* <DEDUP_REMOVED lines=27> */
[----:B0-----:R-:W2:Y:S04]  /*3e9a0*/  LDL.LU R0, [R1+0xd94] ;  /* 0x000d940001007983 */ /* 0x001ea80000300800 */
[----:B------:R-:W2:Y:S04]  /*3e9b0*/  LDL.LU R25, [R1+0xd68] ;  /* 0x000d680001197983 */ /* 0x000ea80000300800 */
[----:B------:R-:W2:Y:S04]  /*3e9c0*/  LDL.LU R26, [R1+0xd8c] ;  /* 0x000d8c00011a7983 */ /* 0x000ea80000300800 */
[----:B------:R-:W2:Y:S04]  /*3e9d0*/  LDL.LU R27, [R1+0xd60] ;  /* 0x000d6000011b7983 */ /* 0x000ea80000300800 */
[----:B------:R0:W-:Y:S04]  /*3e9e0*/  STL [R1+0xdd0], R29 ;  /* 0x000dd01d01007387 */ /* 0x0001e80000100800 */
[----:B------:R-:W2:Y:S04]  /*3e9f0*/  LDL.LU R28, [R1+0xd84] ;  /* 0x000d8400011c7983 */ /* 0x000ea80000300800 */
        /* <DEDUP_REMOVED lines=93> */
[----:B------:R-:W2:Y:S04]  /*3efd0*/  LDL.LU R27, [R1+0xd28] ;  /* 0x000d2800011b7983 */ /* 0x000ea80000300800 */
[----:B------:R-:W2:Y:S04]  /*3efe0*/  LDL.LU R28, [R1+0x14b0] ;  /* 0x0014b000011c7983 */ /* 0x000ea80000300800 */
        /* <DEDUP_REMOVED lines=21> */
[----:B------:R-:W-:Y:S02]  /*3f140*/  IADD3.X R22, PT, PT, R22, UR6, RZ, P4, !PT ;  /* 0x0000000616167c10 */ /* 0x000fe4000a7fe4ff */
[----:B------:R-:W-:Y:S02]  /*3f150*/  IADD3 R23, P4, PT, R23, UR7, RZ ;  /* 0x0000000717177c10 */ /* 0x000fe4000ff9e0ff */
[----:B------:R-:W-:Y:S02]  /*3f160*/  IADD3 R24, P5, PT, R24, UR7, RZ ;  /* 0x0000000718187c10 */ /* 0x000fe4000ffbe0ff */
[----:B------:R-:W-:Y:S02]  /*3f170*/  IADD3.X R27, PT, PT, R27, UR6, RZ, P1, !PT ;  /* 0x000000061b1b7c10 */ /* 0x000fe40008ffe4ff */
[----:B------:R-:W-:-:S02]  /*3f180*/  IADD3.X R0, PT, PT, R0, UR6, RZ, P2, !PT ;  /* 0x0000000600007c10 */ /* 0x000fc400097fe4ff */
        /* <DEDUP_REMOVED lines=24> */
[----:B------:R0:W-:Y:S01]  /*3f310*/  STL [R1+0xd30], R29 ;  /* 0x000d301d01007387 */ /* 0x0001e20000100800 */
[----:B------:R-:W-:-:S03]  /*3f320*/  IADD3.X R25, PT, PT, R25, UR6, RZ, P6, !PT ;  /* 0x0000000619197c10 */ /* 0x000fc6000b7fe4ff */
[----:B------:R-:W-:Y:S01]  /*3f330*/  STL [R1+0xd34], R22 ;  /* 0x000d341601007387 */ /* 0x000fe20000100800 */
[----:B------:R-:W-:-:S03]  /*3f340*/  IADD3 R26, P6, PT, R26, UR7, RZ ;  /* 0x000000071a1a7c10 */ /* 0x000fc6000ffde0ff */
[----:B0-----:R-:W2:Y:S04]  /*3f350*/  LDL.LU R29, [R1+0x14b8] ;  /* 0x0014b800011d7983 */ /* 0x001ea80000300800 */
[----:B------:R-:W-:Y:S04]  /*3f360*/  STL [R1+0x1498], R23 ;  /* 0x0014981701007387 */ /* 0x000fe80000100800 */
[----:B------:R-:W-:Y:S04]  /*3f370*/  STL [R1+0x14a0], R24 ;  /* 0x0014a01801007387 */ /* 0x000fe80000100800 */
[----:B------:R-:W-:Y:S04]  /*3f380*/  STL [R1+0xd2c], R25 ;  /* 0x000d2c1901007387 */ /* 0x000fe80000100800 */
[----:B------:R-:W-:Y:S04]  /*3f390*/  STL [R1+0x14a8], R26 ;  /* 0x0014a81a01007387 */ /* 0x000fe80000100800 */
[----:B------:R0:W-:Y:S04]  /*3f3a0*/  STL [R1+0x144c], R0 ;  /* 0x00144c0001007387 */ /* 0x0001e80000100800 */
[----:B------:R-:W-:Y:S04]  /*3f3b0*/  STL [R1+0xd28], R27 ;  /* 0x000d281b01007387 */ /* 0x000fe80000100800 */
[----:B0-----:R-:W3:Y:S01]  /*3f3c0*/  LDL.LU R0, [R1+0x14c0] ;  /* 0x0014c00001007983 */ /* 0x001ee20000300800 */
[----:B------:R-:W-:-:S05]  /*3f3d0*/  IADD3 R28, P1, PT, R28, UR7, RZ ;  /* 0x000000071c1c7c10 */ /* 0x000fca000ff3e0ff */
[----:B------:R-:W-:Y:S04]  /*3f3e0*/  STL [R1+0x14b0], R28 ;  /* 0x0014b01c01007387 */ /* 0x000fe80000100800 */
        /* <DEDUP_REMOVED lines=26> */
[----:B------:R-:W2:Y:S04]  /*3f590*/  LDL.LU R25, [R1+0x14bc] ;  /* 0x0014bc0001197983 */ /* 0x000ea80000300800 */
[----:B------:R0:W-:Y:S04]  /*3f5a0*/  STL [R1+0x14b8], R29 ;  /* 0x0014b81d01007387 */ /* 0x0001e80000100800 */
[----:B------:R-:W2:Y:S04]  /*3f5b0*/  LDL.LU R26, [R1+0x14c4] ;  /* 0x0014c400011a7983 */ /* 0x000ea80000300800 */
[----:B------:R-:W2:Y:S04]  /*3f5c0*/  LDL.LU R27, [R1+0x14cc] ;  /* 0x0014cc00011b7983 */ /* 0x000ea80000300800 */
        /* <DEDUP_REMOVED lines=12> */
[----:B---3--:R-:W-:-:S05]  /*3f690*/  IADD3 R0, P3, PT, R0, UR7, RZ ;  /* 0x0000000700007c10 */ /* 0x008fca000ff7e0ff */
[----:B------:R0:W-:Y:S04]  /*3f6a0*/  STL [R1+0x14c0], R0 ;  /* 0x0014c00001007387 */ /* 0x0001e80000100800 */
[----:B0-----:R-:W3:Y:S04]  /*3f6b0*/  LDL.LU R0, [R1+0x15dc] ;  /* 0x0015dc0001007983 */ /* 0x001ee80000300800 */
[----:B------:R-:W-:Y:S04]  /*3f6c0*/  STL [R1+0x145c], R12 ;  /* 0x00145c0c01007387 */ /* 0x000fe80000100800 */
[----:B------:R-:W-:Y:S04]  /*3f6d0*/  STL [R1+0x14c8], R13 ;  /* 0x0014c80d01007387 */ /* 0x000fe80000100800 */
[----:B------:R-:W-:Y:S01]  /*3f6e0*/  STL [R1+0x1464], R14 ;  /* 0x0014640e01007387 */ /* 0x000fe20000100800 */
[----:B------:R-:W-:-:S03]  /*3f6f0*/  IADD3 R11, P1, PT, R11, UR7, RZ ;  /* 0x000000070b0b7c10 */ /* 0x000fc6000ff3e0ff */
[----:B------:R-:W-:Y:S01]  /*3f700*/  STL [R1+0x14d0], R15 ;  /* 0x0014d00f01007387 */ /* 0x000fe20000100800 */
[----:B------:R-:W-:-:S03]  /*3f710*/  IADD3.X R8, PT, PT, R8, UR6, RZ, P2, !PT ;  /* 0x0000000608087c10 */ /* 0x000fc600097fe4ff */
        /* <DEDUP_REMOVED lines=19> */
[----:B------:R-:W-:Y:S02]  /*3f850*/  IADD3.X R20, PT, PT, R20, UR6, RZ, P1, !PT ;  /* 0x0000000614147c10 */ /* 0x000fe40008ffe4ff */
[----:B--2---:R-:W-:Y:S01]  /*3f860*/  IADD3.X R22, PT, PT, R22, UR6, RZ, P2, !PT ;  /* 0x0000000616167c10 */ /* 0x004fe200097fe4ff */
[----:B------:R-:W-:Y:S04]  /*3f870*/  STL [R1+0x1494], R2 ;  /* 0x0014940201007387 */ /* 0x000fe80000100800 */
[----:B------:R-:W-:Y:S01]  /*3f880*/  STL [R1+0x14fc], R3 ;  /* 0x0014fc0301007387 */ /* 0x000fe20000100800 */
[----:B------:R-:W-:-:S03]  /*3f890*/  IADD3 R21, P1, PT, R21, UR7, RZ ;  /* 0x0000000715157c10 */ /* 0x000fc6000ff3e0ff */
[----:B------:R-:W-:Y:S04]  /*3f8a0*/  STL [R1+0x149c], R18 ;  /* 0x00149c1201007387 */ /* 0x000fe80000100800 */
[----:B------:R-:W-:Y:S04]  /*3f8b0*/  STL [R1+0x14f8], R19 ;  /* 0x0014f81301007387 */ /* 0x000fe80000100800 */
[----:B------:R-:W-:Y:S01]  /*3f8c0*/  STL [R1+0x14a4], R20 ;  /* 0x0014a41401007387 */ /* 0x000fe20000100800 */
[----:B---3--:R-:W-:-:S05]  /*3f8d0*/  IADD3 R0, P2, PT, R0, UR7, RZ ;  /* 0x0000000700007c10 */ /* 0x008fca000ff5e0ff */
[----:B------:R0:W-:Y:S04]  /*3f8e0*/  STL [R1+0x14f0], R0 ;  /* 0x0014f00001007387 */ /* 0x0001e80000100800 */
[----:B------:R-:W-:Y:S04]  /*3f8f0*/  STL [R1+0x14f4], R21 ;  /* 0x0014f41501007387 */ /* 0x000fe80000100800 */
[----:B0-----:R-:W2:Y:S01]  /*3f900*/  LDL.LU R0, [R1+0x15d8] ;  /* 0x0015d80001007983 */ /* 0x001ea20000300800 */
[----:B------:R-:W-:Y:S02]  /*3f910*/  IADD3.X R23, PT, PT, R23, UR6, RZ, P3, !PT ;  /* 0x0000000617177c10 */ /* 0x000fe40009ffe4ff */
[----:B------:R-:W-:-:S02]  /*3f920*/  IADD3 R24, P3, PT, R24, UR7, RZ ;  /* 0x0000000718187c10 */ /* 0x000fc4000ff7e0ff */
[----:B------:R-:W-:Y:S02]  /*3f930*/  IADD3.X R25, PT, PT, R25, UR6, RZ, P4, !PT ;  /* 0x0000000619197c10 */ /* 0x000fe4000a7fe4ff */
[----:B------:R-:W-:Y:S01]  /*3f940*/  IADD3.X R26, PT, PT, R26, UR6, RZ, P5, !PT ;  /* 0x000000061a1a7c10 */ /* 0x000fe2000affe4ff */
[----:B------:R-:W-:Y:S01]  /*3f950*/  STL [R1+0x14ac], R22 ;  /* 0x0014ac1601007387 */ /* 0x000fe20000100800 */
[----:B------:R-:W-:-:S03]  /*3f960*/  IADD3.X R27, PT, PT, R27, UR6, RZ, P6, !PT ;  /* 0x000000061b1b7c10 */ /* 0x000fc6000b7fe4ff */
[----:B------:R-:W-:Y:S04]  /*3f970*/  STL [R1+0x14b4], R23 ;  /* 0x0014b41701007387 */ /* 0x000fe80000100800 */
[----:B------:R-:W-:Y:S01]  /*3f980*/  STL [R1+0x14ec], R24 ;  /* 0x0014ec1801007387 */ /* 0x000fe20000100800 */
[----:B------:R-:W-:-:S03]  /*3f990*/  IADD3.X R28, PT, PT, R28, UR6, RZ, P1, !PT ;  /* 0x000000061c1c7c10 */ /* 0x000fc60008ffe4ff */
[----:B------:R-:W-:Y:S01]  /*3f9a0*/  STL [R1+0x14bc], R25 ;  /* 0x0014bc1901007387 */ /* 0x000fe20000100800 */
[----:B------:R-:W-:-:S03]  /*3f9b0*/  IADD3.X R29, PT, PT, R29, UR6, RZ, P2, !PT ;  /* 0x000000061d1d7c10 */ /* 0x000fc600097fe4ff */
[----:B------:R-:W-:Y:S04]  /*3f9c0*/  STL [R1+0x14c4], R26 ;  /* 0x0014c41a01007387 */ /* 0x000fe80000100800 */
[----:B------:R-:W-:Y:S01]  /*3f9d0*/  STL [R1+0x14cc], R27 ;  /* 0x0014cc1b01007387 */ /* 0x000fe20000100800 */
[----:B--2---:R-:W-:-:S05]  /*3f9e0*/  IADD3.X R0, PT, PT, R0, UR6, RZ, P3, !PT ;  /* 0x0000000600007c10 */ /* 0x004fca0009ffe4ff */
[----:B------:R0:W-:Y:S04]  /*3f9f0*/  STL [R1+0x14e4], R0 ;  /* 0x0014e40001007387 */ /* 0x0001e80000100800 */
[----:B------:R1:W-:Y:S04]  /*3fa00*/  STL [R1+0x14d4], R28 ;  /* 0x0014d41c01007387 */ /* 0x0003e80000100800 */
[----:B0-----:R1:W5:Y:S04]  /*3fa10*/  LDL.LU R0, [R1+0x15d4] ;  /* 0x0015d40001007983 */ /* 0x0013680000300800 */
[----:B------:R1:W-:Y:S01]  /*3fa20*/  STL [R1+0x14dc], R29 ;  /* 0x0014dc1d01007387 */ /* 0x0003e20000100800 */
[----:B------:R-:W-:Y:S05]  /*3fa30*/  @P0 BRA `(.L_x_1) ;  /* 0xfffffddc00580947 */ /* 0x000fea000383ffff */
.L_x_0:
[----:B------:R-:W2:Y:S01]  /*3fa40*/  LDL.LU R8, [R1+0x15d0] ;  /* 0x0015d00001087983 */ /* 0x000ea20000300800 */
[----:B------:R-:W2:Y:S01]  /*3fa50*/  LDCU UR15, c[0x0][0x3b4] ;  /* 0x00007680ff0f77ac */ /* 0x000ea20008000800 */
[----:B------:R-:W-:Y:S01]  /*3fa60*/  MOV.SPILL R3, UR41 ;  /* 0x0000002900037c02 */ /* 0x000fe20009000f00 */
[----:B-----5:R-:W-:Y:S01]  /*3fa70*/  VIADD R9, R0, 0xb1 ;  /* 0x000000b100097836 */ /* 0x020fe20000000000 */
[----:B------:R-:W-:Y:S01]  /*3fa80*/  STL [R1+0x16cc], R7 ;  /* 0x0016cc0701007387 */ /* 0x000fe20000100800 */
[----:B------:R-:W0:Y:S01]  /*3fa90*/  LDCU.64 UR6, c[0x0][0x398] ;  /* 0x00007300ff0677ac */ /* 0x000e220008000a00 */
[----:B---3--:R-:W-:Y:S02]  /*3faa0*/  MOV.SPILL R4, UR40 ;  /* 0x0000002800047c02 */ /* 0x008fe40009000f00 */
[----:B------:R-:W-:Y:S01]  /*3fab0*/  STL [R1+0x16c4], R16 ;  /* 0x0016c41001007387 */ /* 0x000fe20000100800 */
[----:B------:R-:W3:Y:S01]  /*3fac0*/  LDCU UR14, c[0x0][0x39c] ;  /* 0x00007380ff0e77ac */ /* 0x000ee20008000800 */
[----:B------:R-:W-:-:S02]  /*3fad0*/  LOP3.LUT R2, R2, 0xfeffffff, RZ, 0xc0, !PT ;  /* 0xfeffffff02027812 */ /* 0x000fc400078ec0ff */
[----:B------:R-:W-:Y:S01]  /*3fae0*/  STL [R1+0x16c0], R17 ;  /* 0x0016c01101007387 */ /* 0x000fe20000100800 */
[----:B------:R-:W4:Y:S03]  /*3faf0*/  LDCU.64 UR8, c[0x0][0x390] ;  /* 0x00007200ff0877ac */ /* 0x000f260008000a00 */
[----:B------:R-:W-:Y:S01]  /*3fb00*/  STL [R1+0x16bc], R18 ;  /* 0x0016bc1201007387 */ /* 0x000fe20000100800 */
[----:B------:R-:W1:Y:S03]  /*3fb10*/  LDCU UR13, c[0x0][0x39c] ;  /* 0x00007380ff0d77ac */ /* 0x000e660008000800 */
[----:B------:R-:W-:Y:S01]  /*3fb20*/  STL [R1+0x16b8], R6 ;  /* 0x0016b80601007387 */ /* 0x000fe20000100800 */
[----:B------:R-:W0:Y:S03]  /*3fb30*/  LDCU UR12, c[0x0][0x39c] ;  /* 0x00007380ff0c77ac */ /* 0x000e260008000800 */
[----:B------:R-:W-:Y:S01]  /*3fb40*/  STL [R1+0x16b0], R5 ;  /* 0x0016b00501007387 */ /* 0x000fe20000100800 */
[----:B------:R-:W0:Y:S03]  /*3fb50*/  LDCU UR11, c[0x0][0x39c] ;  /* 0x00007380ff0b77ac */ /* 0x000e260008000800 */
[----:B------:R-:W-:Y:S01]  /*3fb60*/  STL [R1+0x16ac], R26 ;  /* 0x0016ac1a01007387 */ /* 0x000fe20000100800 */
[----:B------:R-:W-:Y:S01]  /*3fb70*/  ULEA UR5, UR5, UR4, 0x5 ;  /* 0x0000000405057291 */ /* 0x000fe2000f8e28ff */
[----:B------:R-:W0:Y:S02]  /*3fb80*/  LDCU UR10, c[0x0][0x39c] ;  /* 0x00007380ff0a77ac */ /* 0x000e240008000800 */
[----:B------:R-:W-:Y:S01]  /*3fb90*/  STL [R1+0x16a8], R25 ;  /* 0x0016a81901007387 */ /* 0x000fe20000100800 */
[----:B------:R-:W0:Y:S03]  /*3fba0*/  LDCU UR77, c[0x0][0x39c] ;  /* 0x00007380ff4d77ac */ /* 0x000e260008000800 */
        /* <DEDUP_REMOVED lines=12> */
[----:B------:R1:W-:Y:S01]  /*3fc70*/  STL [R1+0xf20], R3 ;  /* 0x000f200301007387 */ /* 0x0003e20000100800 */
[----:B------:R-:W0:Y:S03]  /*3fc80*/  LDCU UR72, c[0x0][0x39c] ;  /* 0x00007380ff4877ac */ /* 0x000e260008000800 */
[----:B------:R-:W-:Y:S01]  /*3fc90*/  STL [R1+0xf08], R4 ;  /* 0x000f080401007387 */ /* 0x000fe20000100800 */
[----:B------:R-:W0:Y:S01]  /*3fca0*/  LDCU UR71, c[0x0][0x39c] ;  /* 0x00007380ff4777ac */ /* 0x000e220008000800 */
[----:B------:R-:W0:Y:S01]  /*3fcb0*/  S2R R10, SR_TID.X ;  /* 0x00000000000a7919 */ /* 0x000e220000002100 */
[----:B-1----:R-:W-:Y:S01]  /*3fcc0*/  MOV.SPILL R3, UR4 ;  /* 0x0000000400037c02 */ /* 0x002fe20009000f00 */
[----:B------:R-:W1:Y:S04]  /*3fcd0*/  LDCU UR4, c[0x0][0x39c] ;  /* 0x00007380ff0477ac */ /* 0x000e680008000800 */
[----:B------:R2:W-:Y:S01]  /*3fce0*/  STL [R1+0xf5c], R3 ;  /* 0x000f5c0301007387 */ /* 0x0005e20000100800 */
[----:B------:R-:W0:Y:S01]  /*3fcf0*/  LDCU UR70, c[0x0][0x39c] ;  /* 0x00007380ff4677ac */ /* 0x000e220008000800 */
[----:B------:R-:W0:Y:S01]  /*3fd00*/  LDCU UR69, c[0x0][0x39c] ;  /* 0x00007380ff4577ac */ /* 0x000e220008000800 */
[----:B------:R-:W0:Y:S01]  /*3fd10*/  LDCU UR68, c[0x0][0x39c] ;  /* 0x00007380ff4477ac */ /* 0x000e220008000800 */
[----:B------:R-:W0:Y:S01]  /*3fd20*/  LDCU UR67, c[0x0][0x39c] ;  /* 0x00007380ff4377ac */ /* 0x000e220008000800 */
[----:B------:R-:W0:Y:S01]  /*3fd30*/  LDCU UR66, c[0x0][0x39c] ;  /* 0x00007380ff4277ac */ /* 0x000e220008000800 */
[----:B------:R-:W1:Y:S01]  /*3fd40*/  LDCU UR65, c[0x0][0x39c] ;  /* 0x00007380ff4177ac */ /* 0x000e620008000800 */
[----:B0-----:R-:W-:Y:S01]  /*3fd50*/  LOP3.LUT R10, R10, 0x1f, RZ, 0xc0, !PT ;  /* 0x0000001f0a0a7812 */ /* 0x001fe200078ec0ff */
[----:B------:R-:W0:Y:S03]  /*3fd60*/  LDCU UR63, c[0x0][0x39c] ;  /* 0x00007380ff3f77ac */ /* 0x000e260008000800 */
[----:B------:R-:W-:Y:S01]  /*3fd70*/  LEA R5, R10, UR5, 0x4 ;  /* 0x000000050a057c11 */ /* 0x000fe2000f8e20ff */
[----:B------:R-:W0:Y:S01]  /*3fd80*/  LDCU UR5, c[0x0][0x3b8] ;  /* 0x00007700ff0577ac */ /* 0x000e220008000800 */
        /* <DEDUP_REMOVED lines=46> */
[C---:B--2---:R-:W-:Y:S01]  /*40070*/  IMAD R3, R8.reuse, UR15, RZ ;  /* 0x0000000f08037c24 */ /* 0x044fe2000f8e02ff */
[----:B------:R-:W-:Y:S01]  /*40080*/  BAR.SYNC.DEFER_BLOCKING 0x0 ;  /* 0x0000000000007b1d */ /* 0x000fe20000010000 */
[----:B------:R-:W-:Y:S01]  /*40090*/  ISETP.GE.AND P6, PT, R8, UR6, PT ;  /* 0x0000000608007c0c */ /* 0x000fe2000bfc6270 */
[----:B------:R-:W-:-:S02]  /*400a0*/  VIADD R8, R0, 0x1ff ;  /* 0x000001ff00087836 */ /* 0x000fc40000000000 */
[----:B----4-:R-:W-:Y:S02]  /*400b0*/  IADD3 R4, P0, PT, R3, UR8, RZ ;  /* 0x0000000803047c10 */ /* 0x010fe4000ff1e0ff */
[----:B------:R-:W-:Y:S01]  /*400c0*/  ISETP.LT.AND P1, PT, R9, UR7, !P6 ;  /* 0x0000000709007c0c */ /* 0x000fe2000f721270 */
[----:B------:R-:W-:Y:S01]  /*400d0*/  VIADD R9, R0, 0xaf ;  /* 0x000000af00097836 */ /* 0x000fe20000000000 */
[----:B---3--:R-:W-:Y:S01]  /*400e0*/  ISETP.LT.AND P5, PT, R8, UR14, !P6 ;  /* 0x0000000e08007c0c */ /* 0x008fe2000f7a1270 */
[----:B------:R-:W-:Y:S01]  /*400f0*/  VIADD R8, R0, 0xb0 ;  /* 0x000000b000087836 */ /* 0x000fe20000000000 */
[----:B------:R-:W-:Y:S01]  /*40100*/  LEA.HI.X.SX32 R3, R3, UR9, 0x1, P0 ;  /* 0x0000000903037c11 */ /* 0x000fe200080f0eff */
[----:B------:R-:W2:Y:S03]  /*40110*/  LDCU UR8, c[0x0][0x3b8] ;  /* 0x00007700ff0877ac */ /* 0x000ea60008000800 */
[----:B------:R-:W-:Y:S01]  /*40120*/  ISETP.LT.AND P0, PT, R8, UR13, !P6 ;  /* 0x0000000d08007c0c */ /* 0x000fe2000f701270 */
[----:B------:R-:W-:Y:S01]  /*40130*/  VIADD R8, R0, 0xae ;  /* 0x000000ae00087836 */ /* 0x000fe20000000000 */
[----:B------:R-:W3:Y:S03]  /*40140*/  LDCU UR6, c[0x0][0x3b8] ;  /* 0x00007700ff0677ac */ /* 0x000ee60008000800 */
[----:B------:R-:W-:Y:S01]  /*40150*/  @P1 LOP3.LUT R2, R2, 0x1000000, RZ, 0xfc, !PT ;  /* 0x0100000002021812 */ /* 0x000fe200078efcff */
[----:B------:R-:W4:Y:S01]  /*40160*/  LDCU UR7, c[0x0][0x3b8] ;  /* 0x00007700ff0777ac */ /* 0x000f220008000800 */
[----:B------:R-:W-:-:S02]  /*40170*/  ISETP.LT.AND P1, PT, R9, UR12, !P6 ;  /* 0x0000000c09007c0c */ /* 0x000fc4000f721270 */
[----:B------:R-:W-:Y:S01]  /*40180*/  LOP3.LUT R2, R2, 0xff7fffff, RZ, 0xc0, !PT ;  /* 0xff7fffff02027812 */ /* 0x000fe200078ec0ff */
[----:B------:R-:W0:Y:S03]  /*40190*/  LDCU UR9, c[0x0][0x3b8] ;  /* 0x00007700ff0977ac */ /* 0x000e260008000800 */
[----:B------:R-:W-:Y:S01]  /*401a0*/  @P0 LOP3.LUT R2, R2, 0x800000, RZ, 0xfc, !PT ;  /* 0x0080000002020812 */ /* 0x000fe200078efcff */
[----:B------:R-:W0:Y:S01]  /*401b0*/  LDCU UR14, c[0x0][0x39c] ;  /* 0x00007380ff0e77ac */ /* 0x000e220008000800 */
[----:B------:R-:W-:Y:S01]  /*401c0*/  ISETP.LT.AND P0, PT, R8, UR11, !P6 ;  /* 0x0000000b08007c0c */ /* 0x000fe2000f701270 */
[----:B--2---:R-:W-:Y:S01]  /*401d0*/  IMAD R8, R0, UR8, RZ ;  /* 0x0000000800087c24 */ /* 0x004fe2000f8e02ff */
[----:B------:R-:W-:Y:S01]  /*401e0*/  LOP3.LUT R2, R2, 0xffbfffff, RZ, 0xc0, !PT ;  /* 0xffbfffff02027812 */ /* 0x000fe200078ec0ff */
[----:B------:R-:W2:Y:S02]  /*401f0*/  LDCU UR8, c[0x0][0x3b8] ;  /* 0x00007700ff0877ac */ /* 0x000ea40008000800 */
[----:B---3--:R-:W-:Y:S01]  /*40200*/  VIADD R9, R8, UR6 ;  /* 0x0000000608097c36 */ /* 0x008fe20008000000 */
[----:B------:R-:W-:Y:S01]  /*40210*/  @P1 LOP3.LUT R2, R2, 0x400000, RZ, 0xfc, !PT ;  /* 0x0040000002021812 */ /* 0x000fe200078efcff */
[----:B------:R-:W3:Y:S03]  /*40220*/  LDCU UR6, c[0x0][0x3b8] ;  /* 0x00007700ff0677ac */ /* 0x000ee60008000800 */
[----:B------:R-:W-:Y:S01]  /*40230*/  LOP3.LUT R2, R2, 0xffdfffff, RZ, 0xc0, !PT ;  /* 0xffdfffff02027812 */ /* 0x000fe200078ec0ff */
[----:B------:R-:W0:Y:S03]  /*40240*/  LDCU UR15, c[0x0][0x39c] ;  /* 0x00007380ff0f77ac */ /* 0x000e260008000800 */
[----:B------:R-:W-:Y:S01]  /*40250*/  @P0 LOP3.LUT R2, R2, 0x200000, RZ, 0xfc, !PT ;  /* 0x0020000002020812 */ /* 0x000fe200078efcff */
[----:B------:R-:W0:Y:S01]  /*40260*/  LDCU UR13, c[0x0][0x39c] ;  /* 0x00007380ff0d77ac */ /* 0x000e220008000800 */
[----:B------:R-:W-:-:S02]  /*40270*/  IADD3 R6, P0, PT, R8, R4, RZ ;  /* 0x0000000408067210 */ /* 0x000fc40007f1e0ff */
[----:B------:R-:W-:Y:S01]  /*40280*/  LOP3.LUT R2, R2, 0xffefffff, RZ, 0xc0, !PT ;  /* 0xffefffff02027812 */ /* 0x000fe200078ec0ff */
[----:B------:R-:W0:Y:S01]  /*40290*/  LDCU UR11, c[0x0][0x39c] ;  /* 0x00007380ff0b77ac */ /* 0x000e220008000800 */
[----:B------:R-:W-:Y:S01]  /*402a0*/  LEA.HI.X.SX32 R7, R8, R3, 0x1, P0 ;  /* 0x0000000308077211 */ /* 0x000fe200000f0eff */
[C---:B----4-:R-:W-:Y:S01]  /*402b0*/  VIADD R8, R9.reuse, UR7 ;  /* 0x0000000709087c36 */ /* 0x050fe20008000000 */
[----:B------:R-:W4:Y:S03]  /*402c0*/  LDCU UR7, c[0x0][0x3b8] ;  /* 0x00007700ff0777ac */ /* 0x000f260008000800 */
[----:B------:R0:W-:Y:S01]  /*402d0*/  STL.64 [R1+0x9b0], R6 ;  /* 0x0009b00601007387 */ /* 0x0001e20000100a00 */
[----:B------:R-:W1:Y:S03]  /*402e0*/  LDCU UR12, c[0x0][0x39c] ;  /* 0x00007380ff0c77ac */ /* 0x000e660008000800 */
[----:B------:R-:W-:Y:S01]  /*402f0*/  STL [R1+0x1d0], R5 ;  /* 0x0001d00501007387 */ /* 0x000fe20000100800 */
[----:B0-----:R-:W-:-:S04]  /*40300*/  IADD3 R6, P0, PT, R9, R4, RZ ;  /* 0x0000000409067210 */ /* 0x001fc80007f1e0ff */
[----:B------:R-:W-:Y:S01]  /*40310*/  LEA.HI.X.SX32 R7, R9, R3, 0x1, P0 ;  /* 0x0000000309077211 */ /* 0x000fe200000f0eff */
[----:B------:R-:W-:-:S04]  /*40320*/  VIADD R9, R0, 0xad ;  /* 0x000000ad00097836 */ /* 0x000fc80000000000 */
[----:B------:R0:W-:Y:S04]  /*40330*/  STL.64 [R1+0x9b8], R6 ;  /* 0x0009b80601007387 */ /* 0x0001e80000100a00 */
[----:B------:R-:W-:Y:S04]  /*40340*/  STL [R1+0x15e8], R4 ;  /* 0x0015e80401007387 */ /* 0x000fe80000100800 */
[----:B------:R2:W-:Y:S01]  /*40350*/  STL [R1+0x16d4], R0 ;  /* 0x0016d40001007387 */ /* 0x0005e20000100800 */
[----:B0-----:R-:W-:-:S03]  /*40360*/  IADD3 R6, P0, PT, R8, R4, RZ ;  /* 0x0000000408067210 */ /* 0x001fc60007f1e0ff */
[----:B------:R-:W-:Y:S01]  /*40370*/  STL [R1+0x15ec], R3 ;  /* 0x0015ec0301007387 */ /* 0x000fe20000100800 */
[C---:B------:R-:W-:Y:S02]  /*40380*/  LEA.HI.X.SX32 R7, R8.reuse, R3, 0x1, P0 ;  /* 0x0000000308077211 */ /* 0x040fe400000f0eff */
[----:B------:R-:W-:Y:S01]  /*40390*/  ISETP.LT.AND P0, PT, R9, UR10, !P6 ;  /* 0x0000000a09007c0c */ /* 0x000fe2000f701270 */
[----:B--2---:R-:W-:Y:S01]  /*403a0*/  VIADD R0, R8, UR8 ;  /* 0x0000000808007c36 */ /* 0x004fe20008000000 */
[----:B------:R-:W0:Y:S01]  /*403b0*/  LDCU UR8, c[0x0][0x3b8] ;  /* 0x00007700ff0877ac */ /* 0x000e220008000800 */
[----:B------:R-:W-:Y:S01]  /*403c0*/  STL.64 [R1+0x9c0], R6 ;  /* 0x0009c00601007387 */ /* 0x000fe20000100a00 */
[----:B------:R-:W2:Y:S09]  /*403d0*/  LDCU UR10, c[0x0][0x3b8] ;  /* 0x00007700ff0a77ac */ /* 0x000eb20008000800 */
[----:B------:R-:W-:-:S05]  /*403e0*/  @P0 LOP3.LUT R2, R2, 0x100000, RZ, 0xfc, !PT ;  /* 0x0010000002020812 */ /* 0x000fca00078efcff */
[----:B------:R-:W-:Y:S04]  /*403f0*/  STL [R1+0x16d8], R2 ;  /* 0x0016d80201007387 */ /* 0x000fe80000100800 */
[----:B------:R3:W-:Y:S02]  /*40400*/  STL [R1+0x9c8], R0 ;  /* 0x0009c80001007387 */ /* 0x0007e40000100800 */
[----:B---3--:R-:W-:Y:S01]  /*40410*/  VIADD R0, R0, UR6 ;  /* 0x0000000600007c36 */ /* 0x008fe20008000000 */
[----:B------:R-:W3:Y:S04]  /*40420*/  LDCU UR6, c[0x0][0x3b8] ;  /* 0x00007700ff0677ac */ /* 0x000ee80008000800 */
[----:B------:R0:W-:Y:S02]  /*40430*/  STL [R1+0x9cc], R0 ;  /* 0x0009cc0001007387 */ /* 0x0001e40000100800 */
[----:B0-----:R-:W-:Y:S01]  /*40440*/  VIADD R0, R0, UR9 ;  /* 0x0000000900007c36 */ /* 0x001fe20008000000 */
[----:B------:R-:W0:Y:S04]  /*40450*/  LDCU UR9, c[0x0][0x3b8] ;  /* 0x00007700ff0977ac */ /* 0x000e280008000800 */
[----:B------:R1:W-:Y:S02]  /*40460*/  STL [R1+0x9d0], R0 ;  /* 0x0009d00001007387 */ /* 0x0003e40000100800 */
[----:B-1----:R-:W-:Y:S01]  /*40470*/  VIADD R0, R0, UR5 ;  /* 0x0000000500007c36 */ /* 0x002fe20008000000 */
[----:B------:R-:W1:Y:S04]  /*40480*/  LDCU UR5, c[0x0][0x3b8] ;  /* 0x00007700ff0577ac */ /* 0x000e680008000800 */
[----:B------:R4:W-:Y:S02]  /*40490*/  STL [R1+0x9d4], R0 ;  /* 0x0009d40001007387 */ /* 0x0009e40000100800 */
[----:B----4-:R-:W-:Y:S01]  /*404a0*/  VIADD R0, R0, UR7 ;  /* 0x0000000700007c36 */ /* 0x010fe20008000000 */
[----:B------:R-:W4:Y:S04]  /*404b0*/  LDCU UR7, c[0x0][0x3b8] ;  /* 0x00007700ff0777ac */ /* 0x000f280008000800 */
[----:B------:R0:W-:Y:S02]  /*404c0*/  STL [R1+0x9d8], R0 ;  /* 0x0009d80001007387 */ /* 0x0001e40000100800 */
[----:B0-----:R-:W-:Y:S01]  /*404d0*/  VIADD R0, R0, UR8 ;  /* 0x0000000800007c36 */ /* 0x001fe20008000000 */
[----:B------:R-:W0:Y:S04]  /*404e0*/  LDCU UR8, c[0x0][0x3b8] ;  /* 0x00007700ff0877ac */ /* 0x000e280008000800 */
[----:B------:R2:W-:Y:S02]  /*404f0*/  STL [R1+0x9dc], R0 ;  /* 0x0009dc0001007387 */ /* 0x0005e40000100800 */
[----:B--2---:R-:W-:Y:S01]  /*40500*/  VIADD R0, R0, UR10 ;  /* 0x0000000a00007c36 */ /* 0x004fe20008000000 */
[----:B------:R-:W2:Y:S04]  /*40510*/  LDCU UR10, c[0x0][0x39c] ;  /* 0x00007380ff0a77ac */ /* 0x000ea80008000800 */
[----:B------:R3:W-:Y:S02]  /*40520*/  STL [R1+0x9e0], R0 ;  /* 0x0009e00001007387 */ /* 0x0007e40000100800 */
[----:B---3--:R-:W-:Y:S01]  /*40530*/  VIADD R0, R0, UR6 ;  /* 0x0000000600007c36 */ /* 0x008fe20008000000 */
[----:B------:R-:W3:Y:S04]  /*40540*/  LDCU UR6, c[0x0][0x3b8] ;  /* 0x00007700ff0677ac */ /* 0x000ee80008000800 */
[----:B------:R1:W-:Y:S02]  /*40550*/  STL [R1+0x9e4], R0 ;  /* 0x0009e40001007387 */ /* 0x0003e40000100800 */
[----:B-1----:R-:W-:Y:S01]  /*40560*/  VIADD R0, R0, UR5 ;  /* 0x0000000500007c36 */ /* 0x002fe20008000000 */
[----:B------:R-:W1:Y:S04]  /*40570*/  LDCU UR5, c[0x0][0x3b8] ;  /* 0x00007700ff0577ac */ /* 0x000e680008000800 */
        /* <DEDUP_REMOVED lines=19> */
[----:B0-----:R-:W-:Y:S01]  /*406b0*/  VIADD R0, R0, UR8 ;  /* 0x0000000800007c36 */ /* 0x001fe20008000000 */
[----:B------:R-:W0:Y:S04]  /*406c0*/  LDCU UR8, c[0x0][0x3b8] ;  /* 0x00007700ff0877ac */ /* 0x000e280008000800 */
        /* <DEDUP_REMOVED lines=816> */
[----:B------:R0:W-:Y:S04]  /*439d0*/  STL [R1+0x10d0], R0 ;  /* 0x0010d00001007387 */ /* 0x0001e80000100800 */
[----:B------:R-:W2:Y:S04]  /*439e0*/  LDL.LU R13, [R1+0x190] ;  /* 0x00019000010d7983 */ /* 0x000ea80000300800 */
[----:B------:R-:W2:Y:S01]  /*439f0*/  LDL.LU R12, [R1+0x194] ;  /* 0x00019400010c7983 */ /* 0x000ea20000300800 */
[----:B0-----:R-:W-:Y:S01]  /*43a00*/  VIADD R0, R0, UR5 ;  /* 0x0000000500007c36 */ /* 0x001fe20008000000 */
[----:B------:R-:W0:Y:S04]  /*43a10*/  LDCU UR5, c[0x0][0x3b8] ;  /* 0x00007700ff0577ac */ /* 0x000e280008000800 */
[----:B------:R1:W-:Y:S04]  /*43a20*/  STL [R1+0x10f0], R0 ;  /* 0x0010f00001007387 */ /* 0x0003e80000100800 */
[----:B------:R-:W2:Y:S04]  /*43a30*/  LDL.LU R11, [R1+0x198] ;  /* 0x00019800010b7983 */ /* 0x000ea80000300800 */
[----:B------:R-:W2:Y:S01]  /*43a40*/  LDL.LU R10, [R1+0x19c] ;  /* 0x00019c00010a7983 */ /* 0x000ea20000300800 */
        /* <DEDUP_REMOVED lines=40> */
[----:B------:R-:W3:Y:S01]  /*43cd0*/  LDCU UR6, c[0x0][0x3b8] ;  /* 0x00007700ff0677ac */ /* 0x000ee20008000800 */
[----:B--2---:R-:W-:-:S05]  /*43ce0*/  F2FP.SATFINITE.E4M3.F32.PACK_AB_MERGE_C R15, R12, R13, RZ ;  /* 0x0000000d0c0f723e */ /* 0x004fca00048070ff */
[----:B------:R-:W-:Y:S04]  /*43cf0*/  STL [R1+0x16dc], R15 ;  /* 0x0016dc0f01007387 */ /* 0x000fe80000100800 */
[----:B------:R-:W-:Y:S01]  /*43d00*/  STL [R1+0x11b0], R0 ;  /* 0x0011b00001007387 */ /* 0x000fe20000100800 */
[----:B------:R-:W-:-:S05]  /*43d10*/  F2FP.SATFINITE.E4M3.F32.PACK_AB_MERGE_C R14, R10, R11, RZ ;  /* 0x0000000b0a0e723e */ /* 0x000fca00048070ff */
[----:B------:R-:W-:Y:S04]  /*43d20*/  STL [R1+0x16e0], R14 ;  /* 0x0016e00e01007387 */ /* 0x000fe80000100800 */
[----:B------:R-:W2:Y:S04]  /*43d30*/  LDL.LU R8, [R1+0x204] ;  /* 0x0002040001087983 */ /* 0x000ea80000300800 */
[----:B------:R-:W2:Y:S04]  /*43d40*/  LDL.LU R9, [R1+0x20c] ;  /* 0x00020c0001097983 */ /* 0x000ea80000300800 */
[----:B--2---:R2:W-:Y:S04]  /*43d50*/  STL [R1+0x17bc], R9 ;  /* 0x0017bc0901007387 */ /* 0x0045e80000100800 */
[----:B--2---:R-:W2:Y:S04]  /*43d60*/  LDL.LU R9, [R1+0x200] ;  /* 0x0002000001097983 */ /* 0x004ea80000300800 */
[----:B------:R-:W2:Y:S01]  /*43d70*/  LDL.LU R14, [R1+0x228] ;  /* 0x00022800010e7983 */ /* 0x000ea20000300800 */
[----:B------:R-:W-:Y:S01]  /*43d80*/  VIADD R0, R0, UR5 ;  /* 0x0000000500007c36 */ /* 0x000fe20008000000 */
[----:B------:R-:W0:Y:S02]  /*43d90*/  LDCU UR5, c[0x0][0x3b8] ;  /* 0x00007700ff0577ac */ /* 0x000e240008000800 */
[----:B--2---:R2:W-:Y:S04]  /*43da0*/  STL [R1+0x17b8], R14 ;  /* 0x0017b80e01007387 */ /* 0x0045e80000100800 */
[----:B--2---:R-:W2:Y:S04]  /*43db0*/  LDL.LU R14, [R1+0x208] ;  /* 0x00020800010e7983 */ /* 0x004ea80000300800 */
[----:B------:R-:W2:Y:S04]  /*43dc0*/  LDL.LU R15, [R1+0x22c] ;  /* 0x00022c00010f7983 */ /* 0x000ea80000300800 */
[----:B------:R-:W2:Y:S04]  /*43dd0*/  LDL.LU R2, [R1+0x240] ;  /* 0x0002400001027983 */ /* 0x000ea80000300800 */
[----:B------:R-:W-:Y:S04]  /*43de0*/  STL [R1+0x11a8], R0 ;  /* 0x0011a80001007387 */ /* 0x000fe80000100800 */
        /* <DEDUP_REMOVED lines=19> */
[----:B------:R-:W-:-:S03]  /*43f20*/  F2FP.SATFINITE.E4M3.F32.PACK_AB_MERGE_C R8, R8, R9, RZ ;  /* 0x000000090808723e */ /* 0x000fc600048070ff */
[----:B------:R-:W2:Y:S04]  /*43f30*/  LDL.LU R13, [R1+0x2e0] ;  /* 0x0002e000010d7983 */ /* 0x000ea80000300800 */
[----:B------:R-:W2:Y:S04]  /*43f40*/  LDL.LU R12, [R1+0x2e4] ;  /* 0x0002e400010c7983 */ /* 0x000ea80000300800 */
[----:B------:R-:W2:Y:S04]  /*43f50*/  LDL.LU R11, [R1+0x2e8] ;  /* 0x0002e800010b7983 */ /* 0x000ea80000300800 */
[----:B------:R-:W2:Y:S04]  /*43f60*/  LDL.LU R10, [R1+0x2ec] ;  /* 0x0002ec00010a7983 */ /* 0x000ea80000300800 */
[----:B------:R-:W2:Y:S04]  /*43f70*/  LDL.LU R9, [R1+0x17bc] ;  /* 0x0017bc0001097983 */ /* 0x000ea80000300800 */
[----:B------:R0:W-:Y:S04]  /*43f80*/  STL [R1+0x16e4], R8 ;  /* 0x0016e40801007387 */ /* 0x0001e80000100800 */
[----:B0-----:R-:W3:Y:S01]  /*43f90*/  LDL.LU R8, [R1+0x224] ;  /* 0x0002240001087983 */ /* 0x001ee20000300800 */
[----:B--2---:R-:W-:-:S03]  /*43fa0*/  F2FP.SATFINITE.E4M3.F32.PACK_AB_MERGE_C R9, R9, R14, RZ ;  /* 0x0000000e0909723e */ /* 0x004fc600048070ff */
[----:B------:R-:W2:Y:S04]  /*43fb0*/  LDL.LU R14, [R1+0x17b8] ;  /* 0x0017b800010e7983 */ /* 0x000ea80000300800 */
[----:B------:R0:W-:Y:S04]  /*43fc0*/  STL [R1+0x16e8], R9 ;  /* 0x0016e80901007387 */ /* 0x0001e80000100800 */
[----:B0-----:R-:W3:Y:S01]  /*43fd0*/  LDL.LU R9, [R1+0x220] ;  /* 0x0002200001097983 */ /* 0x001ee20000300800 */
[----:B-1----:R-:W-:Y:S01]  /*43fe0*/  VIADD R0, R0, UR9 ;  /* 0x0000000900007c36 */ /* 0x002fe20008000000 */
[----:B------:R-:W-:Y:S01]  /*43ff0*/  F2FP.SATFINITE.E4M3.F32.PACK_AB_MERGE_C R3, R3, R2, RZ ;  /* 0x000000020303723e */ /* 0x000fe200048070ff */
[----:B------:R-:W0:Y:S03]  /*44000*/  LDCU UR9, c[0x0][0x3b8] ;  /* 0x00007700ff0977ac */ /* 0x000e260008000800 */
[----:B------:R1:W-:Y:S01]  /*44010*/  STL [R1+0x1180], R0 ;  /* 0x0011800001007387 */ /* 0x0003e20000100800 */
[----:B------:R-:W-:Y:S01]  /*44020*/  F2FP.SATFINITE.E4M3.F32.PACK_AB_MERGE_C R2, R19, R4, RZ ;  /* 0x000000041302723e */ /* 0x000fe200048070ff */
[----:B-1----:R-:W-:Y:S01]  /*44030*/  VIADD R0, R0, UR8 ;  /* 0x0000000800007c36 */ /* 0x002fe20008000000 */
[----:B------:R-:W1:Y:S01]  /*44040*/  LDCU UR8, c[0x0][0x3b8] ;  /* 0x00007700ff0877ac */ /* 0x000e620008000800 */
[----:B---3--:R-:W-:-:S02]  /*44050*/  F2FP.SATFINITE.E4M3.F32.PACK_AB_MERGE_C R9, R8, R9, RZ ;  /* 0x000000090809723e */ /* 0x008fc400048070ff */
[----:B--2---:R-:W-:-:S03]  /*44060*/  F2FP.SATFINITE.E4M3.F32.PACK_AB_MERGE_C R8, R15, R14, RZ ;  /* 0x0000000e0f08723e */ /* 0x004fc600048070ff */
[----:B------:R-:W-:Y:S04]  /*44070*/  STL [R1+0xf3c], R9 ;  /* 0x000f3c0901007387 */ /* 0x000fe80000100800 */
[----:B------:R-:W-:Y:S04]  /*44080*/  STL [R1+0xf38], R8 ;  /* 0x000f380801007387 */ /* 0x000fe80000100800 */
[----:B------:R4:W-:Y:S04]  /*44090*/  STL [R1+0x1174], R0 ;  /* 0x0011740001007387 */ /* 0x0009e80000100800 */
[----:B------:R2:W-:Y:S04]  /*440a0*/  STL [R1+0xf24], R3 ;  /* 0x000f240301007387 */ /* 0x0005e80000100800 */
[----:B------:R3:W-:Y:S01]  /*440b0*/  STL [R1+0xf0c], R2 ;  /* 0x000f0c0201007387 */ /* 0x0007e20000100800 */
[----:B----4-:R-:W-:Y:S01]  /*440c0*/  VIADD R0, R0, UR7 ;  /* 0x0000000700007c36 */ /* 0x010fe20008000000 */
[----:B------:R-:W4:Y:S01]  /*440d0*/  LDCU UR7, c[0x0][0x3b8] ;  /* 0x00007700ff0777ac */ /* 0x000f220008000800 */
[----:B--2---:R-:W-:-:S03]  /*440e0*/  F2FP.SATFINITE.E4M3.F32.PACK_AB_MERGE_C R3, R21, R20, RZ ;  /* 0x000000141503723e */ /* 0x004fc600048070ff */
[----:B------:R2:W-:Y:S01]  /*440f0*/  STL [R1+0x116c], R0 ;  /* 0x00116c0001007387 */ /* 0x0005e20000100800 */
[----:B---3--:R-:W-:-:S03]  /*44100*/  F2FP.SATFINITE.E4M3.F32.PACK_AB_MERGE_C R2, R23, R22, RZ ;  /* 0x000000161702723e */ /* 0x008fc600048070ff */
[----:B------:R3:W-:Y:S04]  /*44110*/  STL [R1+0xf84], R3 ;  /* 0x000f840301007387 */ /* 0x0007e80000100800 */
[----:B------:R0:W-:Y:S01]  /*44120*/  STL [R1+0xf80], R2 ;  /* 0x000f800201007387 */ /* 0x0001e20000100800 */
[----:B--2---:R-:W-:Y:S01]  /*44130*/  VIADD R0, R0, UR6 ;  /* 0x0000000600007c36 */ /* 0x004fe20008000000 */
[----:B------:R-:W2:Y:S01]  /*44140*/  LDCU UR6, c[0x0][0x3b8] ;  /* 0x00007700ff0677ac */ /* 0x000ea20008000800 */
[----:B---3--:R-:W-:-:S03]  /*44150*/  F2FP.SATFINITE.E4M3.F32.PACK_AB_MERGE_C R3, R25, R24, RZ ;  /* 0x000000181903723e */ /* 0x008fc600048070ff */
[----:B------:R3:W-:Y:S01]  /*44160*/  STL [R1+0x115c], R0 ;  /* 0x00115c0001007387 */ /* 0x0007e20000100800 */
[----:B0-----:R-:W-:-:S03]  /*44170*/  F2FP.SATFINITE.E4M3.F32.PACK_AB_MERGE_C R2, R5, R26, RZ ;  /* 0x0000001a0502723e */ /* 0x001fc600048070ff */
[----:B------:R0:W-:Y:S04]  /*44180*/  STL [R1+0xf6c], R3 ;  /* 0x000f6c0301007387 */ /* 0x0001e80000100800 */
[----:B------:R1:W-:Y:S01]  /*44190*/  STL [R1+0xf58], R2 ;  /* 0x000f580201007387 */ /* 0x0003e20000100800 */
[----:B---3--:R-:W-:Y:S01]  /*441a0*/  VIADD R0, R0, UR5 ;  /* 0x0000000500007c36 */ /* 0x008fe20008000000 */
[----:B------:R-:W3:Y:S01]  /*441b0*/  LDCU UR5, c[0x0][0x3b8] ;  /* 0x00007700ff0577ac */ /* 0x000ee20008000800 */
[----:B0-----:R-:W-:-:S03]  /*441c0*/  F2FP.SATFINITE.E4M3.F32.PACK_AB_MERGE_C R3, R18, R6, RZ ;  /* 0x000000061203723e */ /* 0x001fc600048070ff */
[----:B------:R0:W-:Y:S01]  /*441d0*/  STL [R1+0x1154], R0 ;  /* 0x0011540001007387 */ /* 0x0001e20000100800 */
[----:B-1----:R-:W-:-:S03]  /*441e0*/  F2FP.SATFINITE.E4M3.F32.PACK_AB_MERGE_C R2, R16, R17, RZ ;  /* 0x000000111002723e */ /* 0x002fc600048070ff */
[----:B------:R1:W-:Y:S04]  /*441f0*/  STL [R1+0x1000], R3 ;  /* 0x0010000301007387 */ /* 0x0003e80000100800 */
[----:B------:R2:W-:Y:S01]  /*44200*/  STL [R1+0xffc], R2 ;  /* 0x000ffc0201007387 */ /* 0x0005e20000100800 */
[----:B0-----:R-:W-:Y:S01]  /*44210*/  VIADD R0, R0, UR9 ;  /* 0x0000000900007c36 */ /* 0x001fe20008000000 */
[----:B------:R-:W0:Y:S01]  /*44220*/  LDCU UR9, c[0x0][0x3b8] ;  /* 0x00007700ff0977ac */ /* 0x000e220008000800 */
[----:B-1----:R-:W-:-:S03]  /*44230*/  F2FP.SATFINITE.E4M3.F32.PACK_AB_MERGE_C R3, R29, R7, RZ ;  /* 0x000000071d03723e */ /* 0x002fc600048070ff */
[----:B------:R1:W-:Y:S01]  /*44240*/  STL [R1+0x1144], R0 ;  /* 0x0011440001007387 */ /* 0x0003e20000100800 */
[----:B--2---:R-:W-:-:S03]  /*44250*/  F2FP.SATFINITE.E4M3.F32.PACK_AB_MERGE_C R2, R27, R28, RZ ;  /* 0x0000001c1b02723e */ /* 0x004fc600048070ff */
[----:B------:R2:W-:Y:S04]  /*44260*/  STL [R1+0xfdc], R3 ;  /* 0x000fdc0301007387 */ /* 0x0005e80000100800 */
[----:B------:R0:W-:Y:S01]  /*44270*/  STL [R1+0xff4], R2 ;  /* 0x000ff40201007387 */ /* 0x0001e20000100800 */
[----:B-1----:R-:W-:Y:S01]  /*44280*/  VIADD R0, R0, UR8 ;  /* 0x0000000800007c36 */ /* 0x002fe20008000000 */
[----:B------:R-:W1:Y:S01]  /*44290*/  LDCU UR8, c[0x0][0x3b8] ;  /* 0x00007700ff0877ac */ /* 0x000e620008000800 */
[----:B--2---:R-:W-:-:S03]  /*442a0*/  F2FP.SATFINITE.E4M3.F32.PACK_AB_MERGE_C R3, R12, R13, RZ ;  /* 0x0000000d0c03723e */ /* 0x004fc600048070ff */
[----:B------:R-:W-:Y:S01]  /*442b0*/  STL [R1+0x1130], R0 ;  /* 0x0011300001007387 */ /* 0x000fe20000100800 */
[----:B0-----:R-:W-:-:S03]  /*442c0*/  F2FP.SATFINITE.E4M3.F32.PACK_AB_MERGE_C R2, R10, R11, RZ ;  /* 0x0000000b0a02723e */ /* 0x001fc600048070ff */
[----:B------:R-:W-:Y:S04]  /*442d0*/  STL [R1+0x1074], R3 ;  /* 0x0010740301007387 */ /* 0x000fe80000100800 */
[----:B------:R-:W-:Y:S04]  /*442e0*/  STL [R1+0x103c], R2 ;  /* 0x00103c0201007387 */ /* 0x000fe80000100800 */
[----:B------:R-:W2:Y:S04]  /*442f0*/  LDL.LU R9, [R1+0x320] ;  /* 0x0003200001097983 */ /* 0x000ea80000300800 */
[----:B--2---:R0:W-:Y:S04]  /*44300*/  STL [R1+0x17a8], R9 ;  /* 0x0017a80901007387 */ /* 0x0041e80000100800 */
[----:B0-----:R-:W2:Y:S04]  /*44310*/  LDL.LU R9, [R1+0x30c] ;  /* 0x00030c0001097983 */ /* 0x001ea80000300800 */
[----:B--2---:R0:W-:Y:S04]  /*44320*/  STL [R1+0x17b0], R9 ;  /* 0x0017b00901007387 */ /* 0x0041e80000100800 */
[----:B0-----:R-:W2:Y:S04]  /*44330*/  LDL.LU R9, [R1+0x304] ;  /* 0x0003040001097983 */ /* 0x001ea80000300800 */
[----:B------:R-:W2:Y:S04]  /*44340*/  LDL.LU R8, [R1+0x324] ;  /* 0x0003240001087983 */ /* 0x000ea80000300800 */
[----:B--2---:R0:W-:Y:S04]  /*44350*/  STL [R1+0x17ac], R8 ;  /* 0x0017ac0801007387 */ /* 0x0041e80000100800 */
[----:B0-----:R-:W2:Y:S01]  /*44360*/  LDL.LU R8, [R1+0x308] ;  /* 0x0003080001087983 */ /* 0x001ea20000300800 */
[----:B----4-:R-:W-:Y:S01]  /*44370*/  VIADD R0, R0, UR7 ;  /* 0x0000000700007c36 */ /* 0x010fe20008000000 */
[----:B------:R-:W0:Y:S02]  /*44380*/  LDCU UR7, c[0x0][0x3b8] ;  /* 0x00007700ff0777ac */ /* 0x000e240008000800 */
[----:B--2---:R2:W-:Y:S04]  /*44390*/  STL [R1+0x17b4], R8 ;  /* 0x0017b40801007387 */ /* 0x0045e80000100800 */
[----:B--2---:R-:W2:Y:S04]  /*443a0*/  LDL.LU R8, [R1+0x300] ;  /* 0x0003000001087983 */ /* 0x004ea80000300800 */
[----:B------:R-:W4:Y:S04]  /*443b0*/  LDL.LU R14, [R1+0x328] ;  /* 0x00032800010e7983 */ /* 0x000f280000300800 */
[----:B------:R-:W-:Y:S04]  /*443c0*/  STL [R1+0x1128], R0 ;  /* 0x0011280001007387 */ /* 0x000fe80000100800 */
        /* <DEDUP_REMOVED lines=25> */
[----:B--2---:R-:W-:-:S03]  /*44560*/  F2FP.SATFINITE.E4M3.F32.PACK_AB_MERGE_C R9, R9, R8, RZ ;  /* 0x000000080909723e */ /* 0x004fc600048070ff */
[----:B------:R-:W2:Y:S04]  /*44570*/  LDL.LU R8, [R1+0x17b4] ;  /* 0x0017b40001087983 */ /* 0x000ea80000300800 */
[----:B------:R0:W-:Y:S04]  /*44580*/  STL [R1+0x1034], R9 ;  /* 0x0010340901007387 */ /* 0x0001e80000100800 */
[----:B0-----:R-:W2:Y:S02]  /*44590*/  LDL.LU R9, [R1+0x17b0] ;  /* 0x0017b00001097983 */ /* 0x001ea40000300800 */
[----:B--2---:R-:W-:-:S02]  /*445a0*/  F2FP.SATFINITE.E4M3.F32.PACK_AB_MERGE_C R9, R9, R8, RZ ;  /* 0x000000080909723e */ /* 0x004fc400048070ff */
[----:B------:R-:W2:Y:S04]  /*445b0*/  LDL.LU R8, [R1+0x17ac] ;  /* 0x0017ac0001087983 */ /* 0x000ea80000300800 */
[----:B------:R0:W-:Y:S04]  /*445c0*/  STL [R1+0x1004], R9 ;  /* 0x0010040901007387 */ /* 0x0001e80000100800 */
[----:B0-----:R-:W2:Y:S01]  /*445d0*/  LDL.LU R9, [R1+0x17a8] ;  /* 0x0017a80001097983 */ /* 0x001ea20000300800 */
[----:B------:R-:W-:Y:S01]  /*445e0*/  VIADD R0, R0, UR6 ;  /* 0x0000000600007c36 */ /* 0x000fe20008000000 */
[----:B---3--:R-:W-:Y:S01]  /*445f0*/  F2FP.SATFINITE.E4M3.F32.PACK_AB_MERGE_C R3, R3, R2, RZ ;  /* 0x000000020303723e */ /* 0x008fe200048070ff */
[----:B------:R-:W0:Y:S03]  /*44600*/  LDCU UR6, c[0x0][0x3b8] ;  /* 0x00007700ff0677ac */ /* 0x000e260008000800 */
[----:B------:R3:W-:Y:S01]  /*44610*/  STL [R1+0x1118], R0 ;  /* 0x0011180001007387 */ /* 0x0007e20000100800 */
[----:B------:R-:W-:Y:S01]  /*44620*/  F2FP.SATFINITE.E4M3.F32.PACK_AB_MERGE_C R2, R19, R4, RZ ;  /* 0x000000041302723e */ /* 0x000fe200048070ff */
[----:B---3--:R-:W-:Y:S01]  /*44630*/  VIADD R0, R0, UR5 ;  /* 0x0000000500007c36 */ /* 0x008fe20008000000 */
[----:B------:R-:W3:Y:S01]  /*44640*/  LDCU UR5, c[0x0][0x3b8] ;  /* 0x00007700ff0577ac */ /* 0x000ee20008000800 */
[----:B--2---:R-:W-:-:S02]  /*44650*/  F2FP.SATFINITE.E4M3.F32.PACK_AB_MERGE_C R9, R8, R9, RZ ;  /* 0x000000090809723e */ /* 0x004fc400048070ff */
[----:B----4-:R-:W-:-:S03]  /*44660*/  F2FP.SATFINITE.E4M3.F32.PACK_AB_MERGE_C R8, R15, R14, RZ ;  /* 0x0000000e0f08723e */ /* 0x010fc600048070ff */
[----:B------:R-:W-:Y:S04]  /*44670*/  STL [R1+0x10a4], R9 ;  /* 0x0010a40901007387 */ /* 0x000fe80000100800 */
[----:B------:R-:W-:Y:S04]  /*44680*/  STL [R1+0x10a0], R8 ;  /* 0x0010a00801007387 */ /* 0x000fe80000100800 */
[----:B------:R2:W-:Y:S04]  /*44690*/  STL [R1+0x1110], R0 ;  /* 0x0011100001007387 */ /* 0x0005e80000100800 */
[----:B------:R4:W-:Y:S04]  /*446a0*/  STL [R1+0x109c], R3 ;  /* 0x00109c0301007387 */ /* 0x0009e80000100800 */
[----:B------:R0:W-:Y:S01]  /*446b0*/  STL [R1+0x107c], R2 ;  /* 0x00107c0201007387 */ /* 0x0001e20000100800 */
[----:B--2---:R-:W-:Y:S01]  /*446c0*/  VIADD R0, R0, UR9 ;  /* 0x0000000900007c36 */ /* 0x004fe20008000000 */
[----:B------:R-:W2:Y:S01]  /*446d0*/  LDCU UR9, c[0x0][0x3b8] ;  /* 0x00007700ff0977ac */ /* 0x000ea20008000800 */
[----:B----4-:R-:W-:-:S03]  /*446e0*/  F2FP.SATFINITE.E4M3.F32.PACK_AB_MERGE_C R3, R21, R20, RZ ;  /* 0x000000141503723e */ /* 0x010fc600048070ff */
[----:B------:R1:W-:Y:S01]  /*446f0*/  STL [R1+0x10fc], R0 ;  /* 0x0010fc0001007387 */ /* 0x0003e20000100800 */
[----:B0-----:R-:W-:-:S03]  /*44700*/  F2FP.SATFINITE.E4M3.F32.PACK_AB_MERGE_C R2, R23, R22, RZ ;  /* 0x000000161702723e */ /* 0x001fc600048070ff */
[----:B------:R0:W-:Y:S04]  /*44710*/  STL [R1+0x1104], R3 ;  /* 0x0011040301007387 */ /* 0x0001e80000100800 */
[----:B------:R4:W-:Y:S01]  /*44720*/  STL [R1+0x10ec], R2 ;  /* 0x0010ec0201007387 */ /* 0x0009e20000100800 */
[----:B-1----:R-:W-:Y:S01]  /*44730*/  VIADD R0, R0, UR8 ;  /* 0x0000000800007c36 */ /* 0x002fe20008000000 */
[----:B------:R-:W1:Y:S01]  /*44740*/  LDCU UR8, c[0x0][0x3b8] ;  /* 0x00007700ff0877ac */ /* 0x000e620008000800 */
[----:B0-----:R-:W-:-:S03]  /*44750*/  F2FP.SATFINITE.E4M3.F32.PACK_AB_MERGE_C R3, R25, R24, RZ ;  /* 0x000000181903723e */ /* 0x001fc600048070ff */
[----:B------:R0:W-:Y:S01]  /*44760*/  STL [R1+0x10f4], R0 ;  /* 0x0010f40001007387 */ /* 0x0001e20000100800 */
[----:B----4-:R-:W-:-:S03]  /*44770*/  F2FP.SATFINITE.E4M3.F32.PACK_AB_MERGE_C R2, R5, R26, RZ ;  /* 0x0000001a0502723e */ /* 0x010fc600048070ff */
[----:B------:R4:W-:Y:S04]  /*44780*/  STL [R1+0x10d8], R3 ;  /* 0x0010d80301007387 */ /* 0x0009e80000100800 */
[----:B------:R1:W-:Y:S01]  /*44790*/  STL [R1+0x10b8], R2 ;  /* 0x0010b80201007387 */ /* 0x0003e20000100800 */
[----:B0-----:R-:W-:Y:S01]  /*447a0*/  VIADD R0, R0, UR7 ;  /* 0x0000000700007c36 */ /* 0x001fe20008000000 */
[----:B------:R-:W0:Y:S01]  /*447b0*/  LDCU UR7, c[0x0][0x3b8] ;  /* 0x00007700ff0777ac */ /* 0x000e220008000800 */
[----:B----4-:R-:W-:-:S03]  /*447c0*/  F2FP.SATFINITE.E4M3.F32.PACK_AB_MERGE_C R3, R18, R6, RZ ;  /* 0x000000061203723e */ /* 0x010fc600048070ff */
[----:B------:R4:W-:Y:S01]  /*447d0*/  STL [R1+0x10d4], R0 ;  /* 0x0010d40001007387 */ /* 0x0009e20000100800 */
[----:B-1----:R-:W-:-:S03]  /*447e0*/  F2FP.SATFINITE.E4M3.F32.PACK_AB_MERGE_C R2, R16, R17, RZ ;  /* 0x000000111002723e */ /* 0x002fc600048070ff */
[----:B------:R1:W-:Y:S04]  /*447f0*/  STL [R1+0x1178], R3 ;  /* 0x0011780301007387 */ /* 0x0003e80000100800 */
[----:B------:R0:W-:Y:S01]  /*44800*/  STL [R1+0x113c], R2 ;  /* 0x00113c0201007387 */ /* 0x0001e20000100800 */
[----:B----4-:R-:W-:Y:S01]  /*44810*/  VIADD R0, R0, UR6 ;  /* 0x0000000600007c36 */ /* 0x010fe20008000000 */
[----:B------:R-:W4:Y:S01]  /*44820*/  LDCU UR6, c[0x0][0x3b8] ;  /* 0x00007700ff0677ac */ /* 0x000f220008000800 */
[----:B-1----:R-:W-:-:S03]  /*44830*/  F2FP.SATFINITE.E4M3.F32.PACK_AB_MERGE_C R3, R29, R7, RZ ;  /* 0x000000071d03723e */ /* 0x002fc600048070ff */
[----:B------:R3:W-:Y:S01]  /*44840*/  STL [R1+0x10cc], R0 ;  /* 0x0010cc0001007387 */ /* 0x0007e20000100800 */
[----:B0-----:R-:W-:-:S03]  /*44850*/  F2FP.SATFINITE.E4M3.F32.PACK_AB_MERGE_C R2, R27, R28, RZ ;  /* 0x0000001c1b02723e */ /* 0x001fc600048070ff */
[----:B------:R0:W-:Y:S04]  /*44860*/  STL [R1+0x1138], R3 ;  /* 0x0011380301007387 */ /* 0x0001e80000100800 */
[----:B------:R1:W-:Y:S01]  /*44870*/  STL [R1+0x1134], R2 ;  /* 0x0011340201007387 */ /* 0x0003e20000100800 */
[----:B---3--:R-:W-:Y:S01]  /*44880*/  VIADD R0, R0, UR5 ;  /* 0x0000000500007c36 */ /* 0x008fe20008000000 */
[----:B------:R-:W3:Y:S01]  /*44890*/  LDCU UR5, c[0x0][0x3b8] ;  /* 0x00007700ff0577ac */ /* 0x000ee20008000800 */
[----:B0-----:R-:W-:-:S03]  /*448a0*/  F2FP.SATFINITE.E4M3.F32.PACK_AB_MERGE_C R3, R12, R13, RZ ;  /* 0x0000000d0c03723e */ /* 0x001fc600048070ff */
[----:B------:R-:W-:Y:S01]  /*448b0*/  STL [R1+0x10c4], R0 ;  /* 0x0010c40001007387 */ /* 0x000fe20000100800 */
[----:B-1----:R-:W-:-:S03]  /*448c0*/  F2FP.SATFINITE.E4M3.F32.PACK_AB_MERGE_C R2, R10, R11, RZ ;  /* 0x0000000b0a02723e */ /* 0x002fc600048070ff */
        /* <DEDUP_REMOVED lines=10> */
[----:B------:R-:W-:Y:S01]  /*44970*/  VIADD R0, R0, UR9 ;  /* 0x0000000900007c36 */ /* 0x000fe20008000000 */
[----:B------:R-:W0:Y:S02]  /*44980*/  LDCU UR9, c[0x0][0x3b8] ;  /* 0x00007700ff0977ac */ /* 0x000e240008000800 */
[----:B--2---:R1:W-:Y:S04]  /*44990*/  STL [R1+0x17a4], R8 ;  /* 0x0017a40801007387 */ /* 0x0043e80000100800 */
[----:B-1----:R-:W2:Y:S04]  /*449a0*/  LDL.LU R8, [R1+0x400] ;  /* 0x0004000001087983 */ /* 0x002ea80000300800 */
[----:B------:R-:W3:Y:S04]  /*449b0*/  LDL.LU R14, [R1+0x428] ;  /* 0x00042800010e7983 */ /* 0x000ee80000300800 */
[----:B------:R-:W-:Y:S04]  /*449c0*/  STL [R1+0x10bc], R0 ;  /* 0x0010bc0001007387 */ /* 0x000fe80000100800 */
        /* <DEDUP_REMOVED lines=28> */
[----:B-1----:R-:W2:Y:S02]  /*44b90*/  LDL.LU R9, [R1+0x17a0] ;  /* 0x0017a00001097983 */ /* 0x002ea40000300800 */
[----:B--2---:R-:W-:-:S02]  /*44ba0*/  F2FP.SATFINITE.E4M3.F32.PACK_AB_MERGE_C R9, R9, R8, RZ ;  /* 0x000000080909723e */ /* 0x004fc400048070ff */
[----:B------:R-:W2:Y:S04]  /*44bb0*/  LDL.LU R8, [R1+0x179c] ;  /* 0x00179c0001087983 */ /* 0x000ea80000300800 */
[----:B------:R1:W-:Y:S04]  /*44bc0*/  STL [R1+0x1188], R9 ;  /* 0x0011880901007387 */ /* 0x0003e80000100800 */
[----:B-1----:R-:W2:Y:S01]  /*44bd0*/  LDL.LU R9, [R1+0x1798] ;  /* 0x0017980001097983 */ /* 0x002ea20000300800 */
[----:B------:R-:W-:Y:S01]  /*44be0*/  VIADD R0, R0, UR8 ;  /* 0x0000000800007c36 */ /* 0x000fe20008000000 */
[----:B---3--:R-:W-:Y:S01]  /*44bf0*/  F2FP.SATFINITE.E4M3.F32.PACK_AB_MERGE_C R3, R3, R2, RZ ;  /* 0x000000020303723e */ /* 0x008fe200048070ff */
[----:B------:R-:W1:Y:S03]  /*44c00*/  LDCU UR8, c[0x0][0x3b8] ;  /* 0x00007700ff0877ac */ /* 0x000e660008000800 */
[----:B------:R3:W-:Y:S01]  /*44c10*/  STL [R1+0x1084], R0 ;  /* 0x0010840001007387 */ /* 0x0007e20000100800 */
[----:B------:R-:W-:Y:S01]  /*44c20*/  F2FP.SATFINITE.E4M3.F32.PACK_AB_MERGE_C R2, R19, R4, RZ ;  /* 0x000000041302723e */ /* 0x000fe200048070ff */
[----:B---3--:R-:W-:Y:S01]  /*44c30*/  VIADD R0, R0, UR7 ;  /* 0x0000000700007c36 */ /* 0x008fe20008000000 */
[----:B------:R-:W3:Y:S01]  /*44c40*/  LDCU UR7, c[0x0][0x3b8] ;  /* 0x00007700ff0777ac */ /* 0x000ee20008000800 */
[----:B--2---:R-:W-:-:S02]  /*44c50*/  F2FP.SATFINITE.E4M3.F32.PACK_AB_MERGE_C R9, R8, R9, RZ ;  /* 0x000000090809723e */ /* 0x004fc400048070ff */
[----:B------:R-:W-:-:S03]  /*44c60*/  F2FP.SATFINITE.E4M3.F32.PACK_AB_MERGE_C R8, R15, R14, RZ ;  /* 0x0000000e0f08723e */ /* 0x000fc600048070ff */
        /* <DEDUP_REMOVED lines=9> */
[----:B0-----:R-:W-:-:S03]  /*44d00*/  F2FP.SATFINITE.E4M3.F32.PACK_AB_MERGE_C R2, R23, R22, RZ ;  /* 0x000000161702723e */ /* 0x001fc600048070ff */
[----:B------:R0:W-:Y:S04]  /*44d10*/  STL [R1+0x1258], R3 ;  /* 0x0012580301007387 */ /* 0x0001e80000100800 */
[----:B------:R1:W-:Y:S01]  /*44d20*/  STL [R1+0x1254], R2 ;  /* 0x0012540201007387 */ /* 0x0003e20000100800 */
[----:B--2---:R-:W-:Y:S01]  /*44d30*/  VIADD R0, R0, UR5 ;  /* 0x0000000500007c36 */ /* 0x004fe20008000000 */
[----:B------:R-:W2:Y:S01]  /*44d40*/  LDCU UR5, c[0x0][0x3b8] ;  /* 0x00007700ff0577ac */ /* 0x000ea20008000800 */
        /* <DEDUP_REMOVED lines=23> */
[----:B--2---:R-:W-:-:S03]  /*44ec0*/  F2FP.SATFINITE.E4M3.F32.PACK_AB_MERGE_C R2, R10, R11, RZ ;  /* 0x0000000b0a02723e */ /* 0x004fc600048070ff */
[----:B------:R-:W-:Y:S04]  /*44ed0*/  STL [R1+0x1278], R3 ;  /* 0x0012780301007387 */ /* 0x000fe80000100800 */
[----:B------:R-:W-:Y:S04]  /*44ee0*/  STL [R1+0x1274], R2 ;  /* 0x0012740201007387 */ /* 0x000fe80000100800 */
[----:B------:R-:W2:Y:S04]  /*44ef0*/  LDL.LU R11, [R1+0x500] ;  /* 0x00050000010b7983 */ /* 0x000ea80000300800 */
[----:B------:R-:W2:Y:S04]  /*44f00*/  LDL.LU R10, [R1+0x504] ;  /* 0x00050400010a7983 */ /* 0x000ea80000300800 */
[----:B------:R-:W2:Y:S04]  /*44f10*/  LDL.LU R9, [R1+0x520] ;  /* 0x0005200001097983 */ /* 0x000ea80000300800 */
[----:B--2---:R0:W-:Y:S04]  /*44f20*/  STL [R1+0x1790], R9 ;  /* 0x0017900901007387 */ /* 0x0041e80000100800 */
[----:B0-----:R-:W2:Y:S04]  /*44f30*/  LDL.LU R9, [R1+0x50c] ;  /* 0x00050c0001097983 */ /* 0x001ea80000300800 */
[----:B------:R-:W2:Y:S01]  /*44f40*/  LDL.LU R8, [R1+0x524] ;  /* 0x0005240001087983 */ /* 0x000ea20000300800 */
[----:B----4-:R-:W-:Y:S01]  /*44f50*/  VIADD R0, R0, UR6 ;  /* 0x0000000600007c36 */ /* 0x010fe20008000000 */
[----:B------:R-:W-:Y:S01]  /*44f60*/  F2FP.SATFINITE.E4M3.F32.PACK_AB_MERGE_C R10, R10, R11, RZ ;  /* 0x0000000b0a0a723e */ /* 0x000fe200048070ff */
[----:B------:R-:W0:Y:S01]  /*44f70*/  LDCU UR6, c[0x0][0x3b8] ;  /* 0x00007700ff0677ac */ /* 0x000e220008000800 */
        /* <DEDUP_REMOVED lines=28> */
[----:B------:R0:W-:Y:S04]  /*45140*/  STL [R1+0x1270], R10 ;  /* 0x0012700a01007387 */ /* 0x0001e80000100800 */
[----:B0-----:R-:W4:Y:S01]  /*45150*/  LDL.LU R10, [R1+0x99c] ;  /* 0x00099c00010a7983 */ /* 0x001f220000300800 */
[----:B--2---:R-:W-:-:S03]  /*45160*/  F2FP.SATFINITE.E4M3.F32.PACK_AB_MERGE_C R9, R9, R8, RZ ;  /* 0x000000080909723e */ /* 0x004fc600048070ff */
[----:B------:R-:W2:Y:S04]  /*45170*/  LDL.LU R8, [R1+0x1794] ;  /* 0x0017940001087983 */ /* 0x000ea80000300800 */
[----:B------:R0:W-:Y:S04]  /*45180*/  STL [R1+0x126c], R9 ;  /* 0x00126c0901007387 */ /* 0x0001e80000100800 */
[----:B0-----:R-:W2:Y:S01]  /*45190*/  LDL.LU R9, [R1+0x1790] ;  /* 0x0017900001097983 */ /* 0x001ea20000300800 */
[----:B------:R-:W-:Y:S01]  /*451a0*/  VIADD R0, R0, UR5 ;  /* 0x0000000500007c36 */ /* 0x000fe20008000000 */
[----:B------:R-:W0:Y:S04]  /*451b0*/  LDCU UR5, c[0x0][0x3b8] ;  /* 0x00007700ff0577ac */ /* 0x000e280008000800 */
[----:B------:R1:W-:Y:S01]  /*451c0*/  STL [R1+0x1014], R0 ;  /* 0x0010140001007387 */ /* 0x0003e20000100800 */
[----:B---3--:R-:W-:-:S02]  /*451d0*/  F2FP.SATFINITE.E4M3.F32.PACK_AB_MERGE_C R3, R3, R2, RZ ;  /* 0x000000020303723e */ /* 0x008fc400048070ff */
[----:B----4-:R-:W-:Y:S01]  /*451e0*/  F2FP.SATFINITE.E4M3.F32.PACK_AB_MERGE_C R2, R19, R4, RZ ;  /* 0x000000041302723e */ /* 0x010fe200048070ff */
[----:B-1----:R-:W-:Y:S01]  /*451f0*/  VIADD R0, R0, UR9 ;  /* 0x0000000900007c36 */ /* 0x002fe20008000000 */
[----:B------:R-:W1:Y:S01]  /*45200*/  LDCU UR9, c[0x0][0x3b8] ;  /* 0x00007700ff0977ac */ /* 0x000e620008000800 */
[----:B------:R-:W-:Y:S02]  /*45210*/  F2FP.SATFINITE.E4M3.F32.PACK_AB_MERGE_C R13, R12, R13, RZ ;  /* 0x0000000d0c0d723e */ /* 0x000fe400048070ff */
[----:B------:R-:W-:Y:S02]  /*45220*/  F2FP.SATFINITE.E4M3.F32.PACK_AB_MERGE_C R12, R10, R11, RZ ;  /* 0x0000000b0a0c723e */ /* 0x000fe400048070ff */
[----:B--2---:R-:W-:Y:S02]  /*45230*/  F2FP.SATFINITE.E4M3.F32.PACK_AB_MERGE_C R9, R8, R9, RZ ;  /* 0x000000090809723e */ /* 0x004fe400048070ff */
[----:B------:R-:W-:-:S03]  /*45240*/  F2FP.SATFINITE.E4M3.F32.PACK_AB_MERGE_C R8, R15, R14, RZ ;  /* 0x0000000e0f08723e */ /* 0x000fc600048070ff */
[----:B------:R-:W-:Y:S04]  /*45250*/  STL [R1+0x1288], R9 ;  /* 0x0012880901007387 */ /* 0x000fe80000100800 */
[----:B------:R-:W-:Y:S04]  /*45260*/  STL [R1+0x1284], R8 ;  /* 0x0012840801007387 */ /* 0x000fe80000100800 */
[----:B------:R2:W-:Y:S04]  /*45270*/  STL [R1+0x1008], R0 ;  /* 0x0010080001007387 */ /* 0x0005e80000100800 */
[----:B------:R3:W-:Y:S01]  /*45280*/  STL [R1+0x1280], R3 ;  /* 0x0012800301007387 */ /* 0x0007e20000100800 */
[----:B--2---:R-:W-:-:S03]  /*45290*/  VIADD R0, R0, UR8 ;  /* 0x0000000800007c36 */ /* 0x004fc60008000000 */
[----:B------:R2:W-:Y:S01]  /*452a0*/  STL [R1+0x127c], R2 ;  /* 0x00127c0201007387 */ /* 0x0005e20000100800 */
[----:B------:R-:W4:Y:S01]  /*452b0*/  LDCU UR8, c[0x0][0x3b8] ;  /* 0x00007700ff0877ac */ /* 0x000f220008000800 */
[----:B---3--:R-:W-:Y:S02]  /*452c0*/  F2FP.SATFINITE.E4M3.F32.PACK_AB_MERGE_C R3, R21, R20, RZ ;  /* 0x000000141503723e */ /* 0x008fe400048070ff */
[----:B------:R3:W-:Y:S01]  /*452d0*/  STL [R1+0xff0], R0 ;  /* 0x000ff00001007387 */ /* 0x0007e20000100800 */
[----:B--2---:R-:W-:-:S03]  /*452e0*/  F2FP.SATFINITE.E4M3.F32.PACK_AB_MERGE_C R2, R23, R22, RZ ;  /* 0x000000161702723e */ /* 0x004fc600048070ff */
[----:B------:R2:W-:Y:S01]  /*452f0*/  STL [R1+0x1298], R3 ;  /* 0x0012980301007387 */ /* 0x0005e20000100800 */
[----:B---3--:R-:W-:-:S03]  /*45300*/  VIADD R0, R0, UR7 ;  /* 0x0000000700007c36 */ /* 0x008fc60008000000 */
[----:B------:R3:W-:Y:S01]  /*45310*/  STL [R1+0x1294], R2 ;  /* 0x0012940201007387 */ /* 0x0007e20000100800 */
[----:B------:R-:W0:Y:S03]  /*45320*/  LDCU UR7, c[0x0][0x3b8] ;  /* 0x00007700ff0777ac */ /* 0x000e260008000800 */
[----:B------:R1:W-:Y:S01]  /*45330*/  STL [R1+0xfe0], R0 ;  /* 0x000fe00001007387 */ /* 0x0003e20000100800 */
[----:B--2---:R-:W-:Y:S02]  /*45340*/  F2FP.SATFINITE.E4M3.F32.PACK_AB_MERGE_C R3, R25, R24, RZ ;  /* 0x000000181903723e */ /* 0x004fe400048070ff */
[----:B---3--:R-:W-:-:S03]  /*45350*/  F2FP.SATFINITE.E4M3.F32.PACK_AB_MERGE_C R2, R5, R26, RZ ;  /* 0x0000001a0502723e */ /* 0x008fc600048070ff */
[----:B------:R2:W-:Y:S01]  /*45360*/  STL [R1+0x1290], R3 ;  /* 0x0012900301007387 */ /* 0x0005e20000100800 */
[----:B-1----:R-:W-:-:S03]  /*45370*/  VIADD R0, R0, UR6 ;  /* 0x0000000600007c36 */ /* 0x002fc60008000000 */
[----:B------:R1:W-:Y:S01]  /*45380*/  STL [R1+0x128c], R2 ;  /* 0x00128c0201007387 */ /* 0x0003e20000100800 */
[----:B------:R-:W3:Y:S03]  /*45390*/  LDCU UR6, c[0x0][0x3b8] ;  /* 0x00007700ff0677ac */ /* 0x000ee60008000800 */
[----:B------:R0:W-:Y:S01]  /*453a0*/  STL [R1+0xfd0], R0 ;  /* 0x000fd00001007387 */ /* 0x0001e20000100800 */
[----:B--2---:R-:W-:Y:S02]  /*453b0*/  F2FP.SATFINITE.E4M3.F32.PACK_AB_MERGE_C R3, R18, R6, RZ ;  /* 0x000000061203723e */ /* 0x004fe400048070ff */
[----:B-1----:R-:W-:-:S03]  /*453c0*/  F2FP.SATFINITE.E4M3.F32.PACK_AB_MERGE_C R2, R16, R17, RZ ;  /* 0x000000111002723e */ /* 0x002fc600048070ff */
[----:B------:R1:W-:Y:S01]  /*453d0*/  STL [R1+0x12a8], R3 ;  /* 0x0012a80301007387 */ /* 0x0003e20000100800 */
[----:B0-----:R-:W-:-:S03]  /*453e0*/  VIADD R0, R0, UR5 ;  /* 0x0000000500007c36 */ /* 0x001fc60008000000 */
[----:B------:R0:W-:Y:S01]  /*453f0*/  STL [R1+0x12a4], R2 ;  /* 0x0012a40201007387 */ /* 0x0001e20000100800 */
[----:B------:R-:W2:Y:S03]  /*45400*/  LDCU UR5, c[0x0][0x3b8] ;  /* 0x00007700ff0577ac */ /* 0x000ea60008000800 */
[----:B------:R3:W-:Y:S01]  /*45410*/  STL [R1+0xfc4], R0 ;  /* 0x000fc40001007387 */ /* 0x0007e20000100800 */
[----:B-1----:R-:W-:Y:S02]  /*45420*/  F2FP.SATFINITE.E4M3.F32.PACK_AB_MERGE_C R3, R29, R7, RZ ;  /* 0x000000071d03723e */ /* 0x002fe400048070ff */
[----:B0-----:R-:W-:-:S03]  /*45430*/  F2FP.SATFINITE.E4M3.F32.PACK_AB_MERGE_C R2, R27, R28, RZ ;  /* 0x0000001c1b02723e */ /* 0x001fc600048070ff */
[----:B------:R-:W-:Y:S01]  /*45440*/  STL [R1+0x12a0], R3 ;  /* 0x0012a00301007387 */ /* 0x000fe20000100800 */
[----:B---3--:R-:W-:-:S03]  /*45450*/  VIADD R0, R0, UR9 ;  /* 0x0000000900007c36 */ /* 0x008fc60008000000 */
[----:B------:R-:W-:Y:S01]  /*45460*/  STL [R1+0x129c], R2 ;  /* 0x00129c0201007387 */ /* 0x000fe20000100800 */
[----:B------:R-:W0:Y:S03]  /*45470*/  LDCU UR9, c[0x0][0x3b8] ;  /* 0x00007700ff0977ac */ /* 0x000e260008000800 */
[----:B------:R1:W-:Y:S04]  /*45480*/  STL [R1+0x16ec], R13 ;  /* 0x0016ec0d01007387 */ /* 0x0003e80000100800 */
[----:B------:R-:W-:Y:S04]  /*45490*/  STL [R1+0xfbc], R0 ;  /* 0x000fbc0001007387 */ /* 0x000fe80000100800 */
[----:B------:R-:W3:Y:S04]  /*454a0*/  LDL.LU R10, [R1+0x984] ;  /* 0x00098400010a7983 */ /* 0x000ee80000300800 */
[----:B-1----:R-:W2:Y:S04]  /*454b0*/  LDL.LU R13, [R1+0x988] ;  /* 0x00098800010d7983 */ /* 0x002ea80000300800 */
[----:B------:R-:W2:Y:S04]  /*454c0*/  LDL.LU R11, [R1+0x98c] ;  /* 0x00098c00010b7983 */ /* 0x000ea80000300800 */
        /* <DEDUP_REMOVED lines=10> */
[----:B------:R1:W-:Y:S04]  /*45570*/  STL [R1+0x16f0], R12 ;  /* 0x0016f00c01007387 */ /* 0x0003e80000100800 */
[----:B-1----:R-:W3:Y:S01]  /*45580*/  LDL.LU R12, [R1+0x980] ;  /* 0x00098000010c7983 */ /* 0x002ee20000300800 */
[----:B----4-:R-:W-:Y:S01]  /*45590*/  VIADD R0, R0, UR8 ;  /* 0x0000000800007c36 */ /* 0x010fe20008000000 */
[----:B------:R-:W1:Y:S02]  /*455a0*/  LDCU UR8, c[0x0][0x3b8] ;  /* 0x00007700ff0877ac */ /* 0x000e640008000800 */
[----:B------:R-:W4:Y:S04]  /*455b0*/  LDL.LU R20, [R1+0x958] ;  /* 0x0009580001147983 */ /* 0x000f280000300800 */
[----:B------:R-:W4:Y:S04]  /*455c0*/  LDL.LU R21, [R1+0x95c] ;  /* 0x00095c0001157983 */ /* 0x000f280000300800 */
        /* <DEDUP_REMOVED lines=13> */
[----:B0-----:R-:W-:Y:S01]  /*456a0*/  VIADD R0, R0, UR7 ;  /* 0x0000000700007c36 */ /* 0x001fe20008000000 */
[----:B------:R-:W0:Y:S01]  /*456b0*/  LDCU UR7, c[0x0][0x3b8] ;  /* 0x00007700ff0777ac */ /* 0x000e220008000800 */
[----:B--2---:R-:W-:-:S02]  /*456c0*/  F2FP.SATFINITE.E4M3.F32.PACK_AB_MERGE_C R11, R11, R13, RZ ;  /* 0x0000000d0b0b723e */ /* 0x004fc400048070ff */
[----:B---3--:R-:W-:Y:S02]  /*456d0*/  F2FP.SATFINITE.E4M3.F32.PACK_AB_MERGE_C R9, R8, R9, RZ ;  /* 0x000000090809723e */ /* 0x008fe400048070ff */
[----:B------:R-:W-:Y:S02]  /*456e0*/  F2FP.SATFINITE.E4M3.F32.PACK_AB_MERGE_C R8, R15, R14, RZ ;  /* 0x0000000e0f08723e */ /* 0x000fe400048070ff */
[----:B------:R-:W-:Y:S02]  /*456f0*/  F2FP.SATFINITE.E4M3.F32.PACK_AB_MERGE_C R3, R3, R2, RZ ;  /* 0x000000020303723e */ /* 0x000fe400048070ff */
[----:B------:R-:W-:Y:S02]  /*45700*/  F2FP.SATFINITE.E4M3.F32.PACK_AB_MERGE_C R2, R19, R4, RZ ;  /* 0x000000041302723e */ /* 0x000fe400048070ff */
[----:B------:R-:W-:-:S05]  /*45710*/  F2FP.SATFINITE.E4M3.F32.PACK_AB_MERGE_C R10, R10, R12, RZ ;  /* 0x0000000c0a0a723e */ /* 0x000fca00048070ff */
[----:B------:R-:W-:Y:S04]  /*45720*/  STL [R1+0x16f4], R10 ;  /* 0x0016f40a01007387 */ /* 0x000fe80000100800 */
[----:B------:R-:W-:Y:S04]  /*45730*/  STL [R1+0x16f8], R11 ;  /* 0x0016f80b01007387 */ /* 0x000fe80000100800 */
[----:B------:R2:W-:Y:S04]  /*45740*/  STL [R1+0xfac], R0 ;  /* 0x000fac0001007387 */ /* 0x0005e80000100800 */
[----:B------:R-:W-:Y:S01]  /*45750*/  STL [R1+0x970], R9 ;  /* 0x0009700901007387 */ /* 0x000fe20000100800 */
[----:B--2---:R-:W-:-:S03]  /*45760*/  VIADD R0, R0, UR6 ;  /* 0x0000000600007c36 */ /* 0x004fc60008000000 */
[----:B------:R-:W-:Y:S01]  /*45770*/  STL [R1+0x97c], R8 ;  /* 0x00097c0801007387 */ /* 0x000fe20000100800 */
[----:B------:R-:W2:Y:S03]  /*45780*/  LDCU UR6, c[0x0][0x3b8] ;  /* 0x00007700ff0677ac */ /* 0x000ea60008000800 */
[----:B------:R3:W-:Y:S04]  /*45790*/  STL [R1+0xfa4], R0 ;  /* 0x000fa40001007387 */ /* 0x0007e80000100800 */
[----:B------:R-:W-:Y:S04]  /*457a0*/  STL [R1+0x960], R3 ;  /* 0x0009600301007387 */ /* 0x000fe80000100800 */
[----:B------:R0:W-:Y:S01]  /*457b0*/  STL [R1+0x96c], R2 ;  /* 0x00096c0201007387 */ /* 0x0001e20000100800 */
[----:B---3--:R-:W-:Y:S01]  /*457c0*/  VIADD R0, R0, UR5 ;  /* 0x0000000500007c36 */ /* 0x008fe20008000000 */
[----:B------:R-:W3:Y:S01]  /*457d0*/  LDCU UR5, c[0x0][0x3b8] ;  /* 0x00007700ff0577ac */ /* 0x000ee20008000800 */
[----:B0-----:R-:W-:-:S02]  /*457e0*/  F2FP.SATFINITE.E4M3.F32.PACK_AB_MERGE_C R2, R27, R28, RZ ;  /* 0x0000001c1b02723e */ /* 0x001fc400048070ff */
[----:B------:R-:W2:Y:S04]  /*457f0*/  LDL.LU R28, [R1+0x910] ;  /* 0x00091000011c7983 */ /* 0x000ea80000300800 */
[----:B------:R0:W-:Y:S04]  /*45800*/  STL [R1+0xf9c], R0 ;  /* 0x000f9c0001007387 */ /* 0x0001e80000100800 */
[----:B------:R1:W-:Y:S01]  /*45810*/  STL [R1+0x99c], R2 ;  /* 0x00099c0201007387 */ /* 0x0003e20000100800 */
[----:B----4-:R-:W-:-:S03]  /*45820*/  F2FP.SATFINITE.E4M3.F32.PACK_AB_MERGE_C R3, R23, R22, RZ ;  /* 0x000000161703723e */ /* 0x010fc600048070ff */
[----:B------:R-:W4:Y:S01]  /*45830*/  LDL.LU R27, [R1+0x914] ;  /* 0x00091400011b7983 */ /* 0x000f220000300800 */
[----:B0-----:R-:W-:Y:S01]  /*45840*/  VIADD R0, R0, UR9 ;  /* 0x0000000900007c36 */ /* 0x001fe20008000000 */
[----:B------:R-:W0:Y:S01]  /*45850*/  LDCU UR9, c[0x0][0x3b8] ;  /* 0x00007700ff0977ac */ /* 0x000e220008000800 */
[----:B-1----:R-:W-:-:S05]  /*45860*/  F2FP.SATFINITE.E4M3.F32.PACK_AB_MERGE_C R2, R21, R20, RZ ;  /* 0x000000141502723e */ /* 0x002fca00048070ff */
[----:B------:R1:W-:Y:S04]  /*45870*/  STL [R1+0x998], R2 ;  /* 0x0009980201007387 */ /* 0x0003e80000100800 */
[----:B------:R0:W-:Y:S01]  /*45880*/  STL [R1+0xf94], R0 ;  /* 0x000f940001007387 */ /* 0x0001e20000100800 */
[----:B-1----:R-:W-:-:S03]  /*45890*/  F2FP.SATFINITE.E4M3.F32.PACK_AB_MERGE_C R2, R25, R24, RZ ;  /* 0x000000181902723e */ /* 0x002fc600048070ff */
[----:B------:R1:W-:Y:S01]  /*458a0*/  STL [R1+0x98c], R3 ;  /* 0x00098c0301007387 */ /* 0x0003e20000100800 */
[----:B0-----:R-:W-:-:S03]  /*458b0*/  VIADD R0, R0, UR8 ;  /* 0x0000000800007c36 */ /* 0x001fc60008000000 */
[----:B------:R0:W-:Y:S01]  /*458c0*/  STL [R1+0x988], R2 ;  /* 0x0009880201007387 */ /* 0x0001e20000100800 */
[----:B------:R-:W2:Y:S01]  /*458d0*/  LDCU UR8, c[0x0][0x3b8] ;  /* 0x00007700ff0877ac */ /* 0x000ea20008000800 */
[----:B-1----:R-:W-:Y:S02]  /*458e0*/  F2FP.SATFINITE.E4M3.F32.PACK_AB_MERGE_C R3, R5, R26, RZ ;  /* 0x0000001a0503723e */ /* 0x002fe400048070ff */
[----:B------:R1:W-:Y:S01]  /*458f0*/  STL [R1+0xf8c], R0 ;  /* 0x000f8c0001007387 */ /* 0x0003e20000100800 */
[----:B0-----:R-:W-:-:S03]  /*45900*/  F2FP.SATFINITE.E4M3.F32.PACK_AB_MERGE_C R2, R18, R6, RZ ;  /* 0x000000061202723e */ /* 0x001fc600048070ff */
[----:B------:R0:W-:Y:S04]  /*45910*/  STL [R1+0xfe4], R3 ;  /* 0x000fe40301007387 */ /* 0x0001e80000100800 */
[----:B------:R3:W-:Y:S01]  /*45920*/  STL [R1+0xfec], R2 ;  /* 0x000fec0201007387 */ /* 0x0007e20000100800 */
[----:B-1----:R-:W-:Y:S01]  /*45930*/  VIADD R0, R0, UR7 ;  /* 0x0000000700007c36 */ /* 0x002fe20008000000 */
[----:B------:R-:W1:Y:S01]  /*45940*/  LDCU UR7, c[0x0][0x3b8] ;  /* 0x00007700ff0777ac */ /* 0x000e620008000800 */
[----:B0-----:R-:W-:-:S03]  /*45950*/  F2FP.SATFINITE.E4M3.F32.PACK_AB_MERGE_C R3, R16, R17, RZ ;  /* 0x000000111003723e */ /* 0x001fc600048070ff */
[----:B------:R-:W-:Y:S01]  /*45960*/  STL [R1+0xf7c], R0 ;  /* 0x000f7c0001007387 */ /* 0x000fe20000100800 */
[----:B---3--:R-:W-:-:S03]  /*45970*/  F2FP.SATFINITE.E4M3.F32.PACK_AB_MERGE_C R2, R29, R7, RZ ;  /* 0x000000071d02723e */ /* 0x008fc600048070ff */
[----:B------:R-:W-:Y:S04]  /*45980*/  STL [R1+0x9ac], R3 ;  /* 0x0009ac0301007387 */ /* 0x000fe80000100800 */
[----:B------:R-:W-:Y:S04]  /*45990*/  STL [R1+0x9a8], R2 ;  /* 0x0009a80201007387 */ /* 0x000fe80000100800 */
[----:B------:R-:W3:Y:S04]  /*459a0*/  LDL.LU R11, [R1+0x900] ;  /* 0x00090000010b7983 */ /* 0x000ee80000300800 */
[----:B---3--:R0:W-:Y:S04]  /*459b0*/  STL [R1+0x1788], R11 ;  /* 0x0017880b01007387 */ /* 0x0081e80000100800 */
[----:B0-----:R-:W3:Y:S04]  /*459c0*/  LDL.LU R11, [R1+0x91c] ;  /* 0x00091c00010b7983 */ /* 0x001ee80000300800 */
[----:B------:R-:W3:Y:S01]  /*459d0*/  LDL.LU R10, [R1+0x904] ;  /* 0x00090400010a7983 */ /* 0x000ee20000300800 */
[----:B--2---:R-:W-:Y:S01]  /*459e0*/  VIADD R0, R0, UR6 ;  /* 0x0000000600007c36 */ /* 0x004fe20008000000 */
[----:B----4-:R-:W-:Y:S01]  /*459f0*/  F2FP.SATFINITE.E4M3.F32.PACK_AB_MERGE_C R4, R27, R28, RZ ;  /* 0x0000001c1b04723e */ /* 0x010fe200048070ff */
[----:B------:R-:W0:Y:S01]  /*45a00*/  LDCU UR6, c[0x0][0x3b8] ;  /* 0x00007700ff0677ac */ /* 0x000e220008000800 */
[----:B---3--:R2:W-:Y:S04]  /*45a10*/  STL [R1+0x178c], R10 ;  /* 0x00178c0a01007387 */ /* 0x0085e80000100800 */
[----:B--2---:R-:W2:Y:S04]  /*45a20*/  LDL.LU R10, [R1+0x918] ;  /* 0x00091800010a7983 */ /* 0x004ea80000300800 */
[----:B------:R-:W3:Y:S04]  /*45a30*/  LDL.LU R12, [R1+0x908] ;  /* 0x00090800010c7983 */ /* 0x000ee80000300800 */
[----:B------:R-:W-:Y:S04]  /*45a40*/  STL [R1+0xf74], R0 ;  /* 0x000f740001007387 */ /* 0x000fe80000100800 */
[----:B------:R-:W3:Y:S04]  /*45a50*/  LDL.LU R13, [R1+0x90c] ;  /* 0x00090c00010d7983 */ /* 0x000ee80000300800 */
        /* <DEDUP_REMOVED lines=8> */
[----:B------:R0:W-:Y:S04]  /*45ae0*/  STL [R1+0x1030], R4 ;  /* 0x0010300401007387 */ /* 0x0001e80000100800 */
[----:B0-----:R-:W3:Y:S04]  /*45af0*/  LDL.LU R4, [R1+0x8d0] ;  /* 0x0008d00001047983 */ /* 0x001ee80000300800 */
        /* <DEDUP_REMOVED lines=18> */
[----:B0-----:R-:W2:Y:S01]  /*45c20*/  LDL.LU R11, [R1+0x1788] ;  /* 0x00178800010b7983 */ /* 0x001ea20000300800 */
[----:B------:R-:W-:Y:S01]  /*45c30*/  VIADD R0, R0, UR5 ;  /* 0x0000000500007c36 */ /* 0x000fe20008000000 */
[----:B------:R-:W0:Y:S01]  /*45c40*/  LDCU UR5, c[0x0][0x3b8] ;  /* 0x00007700ff0577ac */ /* 0x000e220008000800 */
[----:B----4-:R-:W-:-:S03]  /*45c50*/  F2FP.SATFINITE.E4M3.F32.PACK_AB_MERGE_C R9, R8, R9, RZ ;  /* 0x000000090809723e */ /* 0x010fc600048070ff */
[----:B------:R4:W-:Y:S01]  /*45c60*/  STL [R1+0xf64], R0 ;  /* 0x000f640001007387 */ /* 0x0009e20000100800 */
[----:B---3--:R-:W-:Y:S01]  /*45c70*/  F2FP.SATFINITE.E4M3.F32.PACK_AB_MERGE_C R8, R15, R14, RZ ;  /* 0x0000000e0f08723e */ /* 0x008fe200048070ff */
[----:B----4-:R-:W-:Y:S01]  /*45c80*/  VIADD R0, R0, UR9 ;  /* 0x0000000900007c36 */ /* 0x010fe20008000000 */
[----:B------:R-:W3:Y:S01]  /*45c90*/  LDCU UR9, c[0x0][0x3b8] ;  /* 0x00007700ff0977ac */ /* 0x000ee20008000800 */
[----:B------:R-:W-:Y:S02]  /*45ca0*/  F2FP.SATFINITE.E4M3.F32.PACK_AB_MERGE_C R2, R3, R2, RZ ;  /* 0x000000020302723e */ /* 0x000fe400048070ff */
[----:B------:R-:W-:Y:S02]  /*45cb0*/  F2FP.SATFINITE.E4M3.F32.PACK_AB_MERGE_C R3, R19, R4, RZ ;  /* 0x000000041303723e */ /* 0x000fe400048070ff */
[----:B--2---:R-:W-:Y:S02]  /*45cc0*/  F2FP.SATFINITE.E4M3.F32.PACK_AB_MERGE_C R11, R10, R11, RZ ;  /* 0x0000000b0a0b723e */ /* 0x004fe400048070ff */
[----:B------:R-:W-:-:S03]  /*45cd0*/  F2FP.SATFINITE.E4M3.F32.PACK_AB_MERGE_C R10, R13, R12, RZ ;  /* 0x0000000c0d0a723e */ /* 0x000fc600048070ff */
[----:B------:R-:W-:Y:S04]  /*45ce0*/  STL [R1+0x101c], R11 ;  /* 0x00101c0b01007387 */ /* 0x000fe80000100800 */
[----:B------:R-:W-:Y:S04]  /*45cf0*/  STL [R1+0x1018], R10 ;  /* 0x0010180a01007387 */ /* 0x000fe80000100800 */
[----:B------:R2:W-:Y:S04]  /*45d00*/  STL [R1+0xf54], R0 ;  /* 0x000f540001007387 */ /* 0x0005e80000100800 */
[----:B------:R-:W-:Y:S04]  /*45d10*/  STL [R1+0x1070], R9 ;  /* 0x0010700901007387 */ /* 0x000fe80000100800 */
[----:B------:R4:W-:Y:S01]  /*45d20*/  STL [R1+0x106c], R8 ;  /* 0x00106c0801007387 */ /* 0x0009e20000100800 */
[----:B--2---:R-:W-:Y:S01]  /*45d30*/  VIADD R0, R0, UR8 ;  /* 0x0000000800007c36 */ /* 0x004fe20008000000 */
[----:B------:R-:W2:Y:S01]  /*45d40*/  LDCU UR8, c[0x0][0x3b8] ;  /* 0x00007700ff0877ac */ /* 0x000ea20008000800 */
[----:B----4-:R-:W-:-:S02]  /*45d50*/  F2FP.SATFINITE.E4M3.F32.PACK_AB_MERGE_C R8, R29, R7, RZ ;  /* 0x000000071d08723e */ /* 0x010fc400048070ff */
[----:B------:R-:W4:Y:S04]  /*45d60*/  LDL.LU R7, [R1+0x890] ;  /* 0x0008900001077983 */ /* 0x000f280000300800 */
[----:B------:R1:W-:Y:S04]  /*45d70*/  STL [R1+0xf4c], R0 ;  /* 0x000f4c0001007387 */ /* 0x0003e80000100800 */
[----:B------:R-:W-:Y:S04]  /*45d80*/  STL [R1+0x1068], R8 ;  /* 0x0010680801007387 */ /* 0x000fe80000100800 */
[----:B------:R-:W4:Y:S01]  /*45d90*/  LDL.LU R29, [R1+0x894] ;  /* 0x00089400011d7983 */ /* 0x000f220000300800 */
[----:B-1----:R-:W-:Y:S01]  /*45da0*/  VIADD R0, R0, UR7 ;  /* 0x0000000700007c36 */ /* 0x002fe20008000000 */
[----:B------:R-:W1:Y:S02]  /*45db0*/  LDCU UR7, c[0x0][0x3b8] ;  /* 0x00007700ff0777ac */ /* 0x000e640008000800 */
[----:B------:R0:W-:Y:S04]  /*45dc0*/  STL [R1+0x105c], R2 ;  /* 0x00105c0201007387 */ /* 0x0001e80000100800 */
[----:B------:R2:W-:Y:S01]  /*45dd0*/  STL [R1+0xf40], R0 ;  /* 0x000f400001007387 */ /* 0x0005e20000100800 */
[----:B0-----:R-:W-:-:S03]  /*45de0*/  F2FP.SATFINITE.E4M3.F32.PACK_AB_MERGE_C R2, R21, R20, RZ ;  /* 0x000000141502723e */ /* 0x001fc600048070ff */
[----:B------:R0:W-:Y:S01]  /*45df0*/  STL [R1+0x1098], R3 ;  /* 0x0010980301007387 */ /* 0x0001e20000100800 */
[----:B--2---:R-:W-:-:S03]  /*45e00*/  VIADD R0, R0, UR6 ;  /* 0x0000000600007c36 */ /* 0x004fc60008000000 */
[----:B------:R2:W-:Y:S01]  /*45e10*/  STL [R1+0x1094], R2 ;  /* 0x0010940201007387 */ /* 0x0005e20000100800 */
[----:B------:R-:W1:Y:S01]  /*45e20*/  LDCU UR6, c[0x0][0x3b8] ;  /* 0x00007700ff0677ac */ /* 0x000e620008000800 */
[----:B0-----:R-:W-:Y:S02]  /*45e30*/  F2FP.SATFINITE.E4M3.F32.PACK_AB_MERGE_C R3, R23, R22, RZ ;  /* 0x000000161703723e */ /* 0x001fe400048070ff */
[----:B------:R0:W-:Y:S01]  /*45e40*/  STL [R1+0xf28], R0 ;  /* 0x000f280001007387 */ /* 0x0001e20000100800 */
[----:B--2---:R-:W-:-:S03]  /*45e50*/  F2FP.SATFINITE.E4M3.F32.PACK_AB_MERGE_C R2, R25, R24, RZ ;  /* 0x000000181902723e */ /* 0x004fc600048070ff */
[----:B------:R2:W-:Y:S04]  /*45e60*/  STL [R1+0x108c], R3 ;  /* 0x00108c0301007387 */ /* 0x0005e80000100800 */
[----:B------:R1:W-:Y:S01]  /*45e70*/  STL [R1+0x1090], R2 ;  /* 0x0010900201007387 */ /* 0x0003e20000100800 */
[----:B0-----:R-:W-:Y:S01]  /*45e80*/  VIADD R0, R0, UR5 ;  /* 0x0000000500007c36 */ /* 0x001fe20008000000 */
[----:B------:R-:W0:Y:S01]  /*45e90*/  LDCU UR5, c[0x0][0x3b8] ;  /* 0x00007700ff0577ac */ /* 0x000e220008000800 */
[----:B--2---:R-:W-:-:S03]  /*45ea0*/  F2FP.SATFINITE.E4M3.F32.PACK_AB_MERGE_C R3, R5, R26, RZ ;  /* 0x0000001a0503723e */ /* 0x004fc600048070ff */
[----:B------:R3:W-:Y:S01]  /*45eb0*/  STL [R1+0xf10], R0 ;  /* 0x000f100001007387 */ /* 0x0007e20000100800 */
[----:B-1----:R-:W-:-:S03]  /*45ec0*/  F2FP.SATFINITE.E4M3.F32.PACK_AB_MERGE_C R2, R18, R6, RZ ;  /* 0x000000061202723e */ /* 0x002fc600048070ff */
[----:B------:R1:W-:Y:S04]  /*45ed0*/  STL [R1+0x10b4], R3 ;  /* 0x0010b40301007387 */ /* 0x0003e80000100800 */
[----:B------:R2:W-:Y:S01]  /*45ee0*/  STL [R1+0x10b0], R2 ;  /* 0x0010b00201007387 */ /* 0x0005e20000100800 */
[----:B---3--:R-:W-:Y:S01]  /*45ef0*/  VIADD R0, R0, UR9 ;  /* 0x0000000900007c36 */ /* 0x008fe20008000000 */
[----:B------:R-:W3:Y:S01]  /*45f00*/  LDCU UR9, c[0x0][0x3b8] ;  /* 0x00007700ff0977ac */ /* 0x000ee20008000800 */
[----:B-1----:R-:W-:-:S03]  /*45f10*/  F2FP.SATFINITE.E4M3.F32.PACK_AB_MERGE_C R3, R16, R17, RZ ;  /* 0x000000111003723e */ /* 0x002fc600048070ff */
[----:B------:R-:W-:Y:S01]  /*45f20*/  STL [R1+0xf00], R0 ;  /* 0x000f000001007387 */ /* 0x000fe20000100800 */
[----:B--2---:R-:W-:-:S03]  /*45f30*/  F2FP.SATFINITE.E4M3.F32.PACK_AB_MERGE_C R2, R27, R28, RZ ;  /* 0x0000001c1b02723e */ /* 0x004fc600048070ff */
[----:B------:R-:W-:Y:S04]  /*45f40*/  STL [R1+0x10ac], R3 ;  /* 0x0010ac0301007387 */ /* 0x000fe80000100800 */
[----:B------:R-:W-:Y:S04]  /*45f50*/  STL [R1+0x10a8], R2 ;  /* 0x0010a80201007387 */ /* 0x000fe80000100800 */
[----:B------:R-:W2:Y:S04]  /*45f60*/  LDL.LU R11, [R1+0x880] ;  /* 0x00088000010b7983 */ /* 0x000ea80000300800 */
[----:B--2---:R1:W-:Y:S04]  /*45f70*/  STL [R1+0x1780], R11 ;  /* 0x0017800b01007387 */ /* 0x0043e80000100800 */
[----:B-1----:R-:W2:Y:S04]  /*45f80*/  LDL.LU R11, [R1+0x89c] ;  /* 0x00089c00010b7983 */ /* 0x002ea80000300800 */
[----:B------:R-:W2:Y:S01]  /*45f90*/  LDL.LU R10, [R1+0x884] ;  /* 0x00088400010a7983 */ /* 0x000ea20000300800 */
[----:B------:R-:W-:Y:S01]  /*45fa0*/  VIADD R0, R0, UR8 ;  /* 0x0000000800007c36 */ /* 0x000fe20008000000 */
[----:B----4-:R-:W-:Y:S01]  /*45fb0*/  F2FP.SATFINITE.E4M3.F32.PACK_AB_MERGE_C R2, R29, R7, RZ ;  /* 0x000000071d02723e */ /* 0x010fe200048070ff */
[----:B------:R-:W1:Y:S01]  /*45fc0*/  LDCU UR8, c[0x0][0x3b8] ;  /* 0x00007700ff0877ac */ /* 0x000e620008000800 */
        /* <DEDUP_REMOVED lines=9> */
[----:B------:R0:W-:Y:S04]  /*46060*/  STL [R1+0x10e8], R2 ;  /* 0x0010e80201007387 */ /* 0x0001e80000100800 */
[----:B------:R-:W4:Y:S04]  /*46070*/  LDL.LU R14, [R1+0x860] ;  /* 0x00086000010e7983 */ /* 0x000f280000300800 */
[----:B------:R-:W4:Y:S04]  /*46080*/  LDL.LU R15, [R1+0x864] ;  /* 0x00086400010f7983 */ /* 0x000f280000300800 */
        /* <DEDUP_REMOVED lines=18> */
[----:B--2---:R-:W-:-:S03]  /*461b0*/  F2FP.SATFINITE.E4M3.F32.PACK_AB_MERGE_C R11, R11, R10, RZ ;  /* 0x0000000a0b0b723e */ /* 0x004fc600048070ff */
[----:B------:R-:W2:Y:S04]  /*461c0*/  LDL.LU R10, [R1+0x1784] ;  /* 0x00178400010a7983 */ /* 0x000ea80000300800 */
[----:B------:R0:W-:Y:S04]  /*461d0*/  STL [R1+0x10e4], R11 ;  /* 0x0010e40b01007387 */ /* 0x0001e80000100800 */
[----:B0-----:R-:W2:Y:S01]  /*461e0*/  LDL.LU R11, [R1+0x1780] ;  /* 0x00178000010b7983 */ /* 0x001ea20000300800 */
[----:B------:R-:W-:Y:S01]  /*461f0*/  VIADD R0, R0, UR7 ;  /* 0x0000000700007c36 */ /* 0x000fe20008000000 */
[----:B------:R-:W0:Y:S04]  /*46200*/  LDCU UR7, c[0x0][0x3b8] ;  /* 0x00007700ff0777ac */ /* 0x000e280008000800 */
[----:B------:R1:W-:Y:S01]  /*46210*/  STL [R1+0xef0], R0 ;  /* 0x000ef00001007387 */ /* 0x0003e20000100800 */
[----:B---3--:R-:W-:Y:S01]  /*46220*/  F2FP.SATFINITE.E4M3.F32.PACK_AB_MERGE_C R8, R8, R9, RZ ;  /* 0x000000090808723e */ /* 0x008fe200048070ff */
[----:B-1----:R-:W-:Y:S01]  /*46230*/  VIADD R0, R0, UR6 ;  /* 0x0000000600007c36 */ /* 0x002fe20008000000 */
[----:B------:R-:W1:Y:S01]  /*46240*/  LDCU UR6, c[0x0][0x3b8] ;  /* 0x00007700ff0677ac */ /* 0x000e620008000800 */
[----:B----4-:R-:W-:-:S02]  /*46250*/  F2FP.SATFINITE.E4M3.F32.PACK_AB_MERGE_C R2, R3, R2, RZ ;  /* 0x000000020302723e */ /* 0x010fc400048070ff */
[----:B------:R-:W-:Y:S02]  /*46260*/  F2FP.SATFINITE.E4M3.F32.PACK_AB_MERGE_C R3, R19, R4, RZ ;  /* 0x000000041303723e */ /* 0x000fe400048070ff */
[----:B--2---:R-:W-:Y:S02]  /*46270*/  F2FP.SATFINITE.E4M3.F32.PACK_AB_MERGE_C R11, R10, R11, RZ ;  /* 0x0000000b0a0b723e */ /* 0x004fe400048070ff */
[----:B------:R-:W-:-:S03]  /*46280*/  F2FP.SATFINITE.E4M3.F32.PACK_AB_MERGE_C R10, R13, R12, RZ ;  /* 0x0000000c0d0a723e */ /* 0x000fc600048070ff */
[----:B------:R-:W-:Y:S04]  /*46290*/  STL [R1+0x10e0], R11 ;  /* 0x0010e00b01007387 */ /* 0x000fe80000100800 */
[----:B------:R2:W-:Y:S02]  /*462a0*/  STL [R1+0x10dc], R10 ;  /* 0x0010dc0a01007387 */ /* 0x0005e40000100800 */
[----:B--2---:R-:W-:Y:S02]  /*462b0*/  F2FP.SATFINITE.E4M3.F32.PACK_AB_MERGE_C R10, R27, R28, RZ ;  /* 0x0000001c1b0a723e */ /* 0x004fe400048070ff */
[----:B------:R-:W2:Y:S04]  /*462c0*/  LDL.LU R28, [R1+0x810] ;  /* 0x00081000011c7983 */ /* 0x000ea80000300800 */
[----:B------:R3:W-:Y:S04]  /*462d0*/  STL [R1+0xee0], R0 ;  /* 0x000ee00001007387 */ /* 0x0007e80000100800 */
[----:B------:R-:W-:Y:S04]  /*462e0*/  STL [R1+0x1124], R10 ;  /* 0x0011240a01007387 */ /* 0x000fe80000100800 */
[----:B------:R-:W2:Y:S01]  /*462f0*/  LDL.LU R27, [R1+0x814] ;  /* 0x00081400011b7983 */ /* 0x000ea20000300800 */
[----:B---3--:R-:W-:Y:S01]  /*46300*/  VIADD R0, R0, UR5 ;  /* 0x0000000500007c36 */ /* 0x008fe20008000000 */
[----:B------:R-:W3:Y:S02]  /*46310*/  LDCU UR5, c[0x0][0x3b8] ;  /* 0x00007700ff0577ac */ /* 0x000ee40008000800 */
[----:B------:R4:W-:Y:S04]  /*46320*/  STL [R1+0x1120], R8 ;  /* 0x0011200801007387 */ /* 0x0009e80000100800 */
[----:B------:R0:W-:Y:S01]  /*46330*/  STL [R1+0xec8], R0 ;  /* 0x000ec80001007387 */ /* 0x0001e20000100800 */
[----:B----4-:R-:W-:Y:S01]  /*46340*/  F2FP.SATFINITE.E4M3.F32.PACK_AB_MERGE_C R8, R15, R14, RZ ;  /* 0x0000000e0f08723e */ /* 0x010fe200048070ff */
[----:B0-----:R-:W-:-:S04]  /*46350*/  VIADD R0, R0, UR9 ;  /* 0x0000000900007c36 */ /* 0x001fc80008000000 */
[----:B------:R-:W-:Y:S01]  /*46360*/  STL [R1+0x1108], R8 ;  /* 0x0011080801007387 */ /* 0x000fe20000100800 */
[----:B------:R-:W0:Y:S03]  /*46370*/  LDCU UR9, c[0x0][0x3b8] ;  /* 0x00007700ff0977ac */ /* 0x000e260008000800 */
[----:B------:R4:W-:Y:S04]  /*46380*/  STL [R1+0x110c], R2 ;  /* 0x00110c0201007387 */ /* 0x0009e80000100800 */
[----:B------:R1:W-:Y:S01]  /*46390*/  STL [R1+0xeb0], R0 ;  /* 0x000eb00001007387 */ /* 0x0003e20000100800 */
[----:B----4-:R-:W-:-:S03]  /*463a0*/  F2FP.SATFINITE.E4M3.F32.PACK_AB_MERGE_C R2, R21, R20, RZ ;  /* 0x000000141502723e */ /* 0x010fc600048070ff */
[----:B------:R4:W-:Y:S01]  /*463b0*/  STL [R1+0x1164], R3 ;  /* 0x0011640301007387 */ /* 0x0009e20000100800 */
[----:B-1----:R-:W-:-:S03]  /*463c0*/  VIADD R0, R0, UR8 ;  /* 0x0000000800007c36 */ /* 0x002fc60008000000 */
[----:B------:R1:W-:Y:S01]  /*463d0*/  STL [R1+0x1160], R2 ;  /* 0x0011600201007387 */ /* 0x0003e20000100800 */
[----:B------:R-:W0:Y:S01]  /*463e0*/  LDCU UR8, c[0x0][0x3b8] ;  /* 0x00007700ff0877ac */ /* 0x000e220008000800 */
[----:B----4-:R-:W-:Y:S02]  /*463f0*/  F2FP.SATFINITE.E4M3.F32.PACK_AB_MERGE_C R3, R23, R22, RZ ;  /* 0x000000161703723e */ /* 0x010fe400048070ff */
        /* <DEDUP_REMOVED lines=15> */
[----:B---3--:R-:W-:-:S03]  /*464f0*/  F2FP.SATFINITE.E4M3.F32.PACK_AB_MERGE_C R2, R29, R7, RZ ;  /* 0x000000071d02723e */ /* 0x008fc600048070ff */
[----:B------:R-:W-:Y:S04]  /*46500*/  STL [R1+0x1194], R3 ;  /* 0x0011940301007387 */ /* 0x000fe80000100800 */
[----:B------:R-:W-:Y:S04]  /*46510*/  STL [R1+0x1190], R2 ;  /* 0x0011900201007387 */ /* 0x000fe80000100800 */
[----:B------:R-:W3:Y:S04]  /*46520*/  LDL.LU R4, [R1+0x81c] ;  /* 0x00081c0001047983 */ /* 0x000ee80000300800 */
[----:B------:R-:W2:Y:S01]  /*46530*/  LDL.LU R11, [R1+0x804] ;  /* 0x00080400010b7983 */ /* 0x000ea20000300800 */
[----:B0-----:R-:W-:Y:S01]  /*46540*/  VIADD R0, R0, UR5 ;  /* 0x0000000500007c36 */ /* 0x001fe20008000000 */
[----:B------:R-:W0:Y:S02]  /*46550*/  LDCU UR5, c[0x0][0x3b8] ;  /* 0x00007700ff0577ac */ /* 0x000e240008000800 */
[----:B--2---:R2:W-:Y:S04]  /*46560*/  STL [R1+0x177c], R11 ;  /* 0x00177c0b01007387 */ /* 0x0045e80000100800 */
[----:B--2---:R-:W3:Y:S01]  /*46570*/  LDL.LU R11, [R1+0x818] ;  /* 0x00081800010b7983 */ /* 0x004ee20000300800 */
[----:B------:R-:W-:-:S03]  /*46580*/  F2FP.SATFINITE.E4M3.F32.PACK_AB_MERGE_C R2, R27, R28, RZ ;  /* 0x0000001c1b02723e */ /* 0x000fc600048070ff */
[----:B------:R-:W2:Y:S04]  /*46590*/  LDL.LU R10, [R1+0x808] ;  /* 0x00080800010a7983 */ /* 0x000ea80000300800 */
[----:B------:R-:W2:Y:S04]  /*465a0*/  LDL.LU R3, [R1+0x80c] ;  /* 0x00080c0001037983 */ /* 0x000ea80000300800 */
[----:B------:R-:W-:Y:S04]  /*465b0*/  STL [R1+0xe6c], R0 ;  /* 0x000e6c0001007387 */ /* 0x000fe80000100800 */
[----:B------:R-:W2:Y:S04]  /*465c0*/  LDL.LU R12, [R1+0x7f0] ;  /* 0x0007f000010c7983 */ /* 0x000ea80000300800 */
[----:B------:R-:W4:Y:S04]  /*465d0*/  LDL.LU R13, [R1+0x7f4] ;  /* 0x0007f400010d7983 */ /* 0x000f280000300800 */
[----:B------:R0:W-:Y:S04]  /*465e0*/  STL [R1+0x11fc], R2 ;  /* 0x0011fc0201007387 */ /* 0x0001e80000100800 */
[----:B------:R-:W4:Y:S04]  /*465f0*/  LDL.LU R9, [R1+0x7f8] ;  /* 0x0007f80001097983 */ /* 0x000f280000300800 */
[----:B------:R-:W4:Y:S04]  /*46600*/  LDL.LU R8, [R1+0x7fc] ;  /* 0x0007fc0001087983 */ /* 0x000f280000300800 */
        /* <DEDUP_REMOVED lines=20> */
[----:B---3--:R-:W-:-:S03]  /*46750*/  F2FP.SATFINITE.E4M3.F32.PACK_AB_MERGE_C R4, R4, R11, RZ ;  /* 0x0000000b0404723e */ /* 0x008fc600048070ff */
[----:B------:R-:W3:Y:S04]  /*46760*/  LDL.LU R11, [R1+0x177c] ;  /* 0x00177c00010b7983 */ /* 0x000ee80000300800 */
[----:B------:R0:W-:Y:S04]  /*46770*/  STL [R1+0x15f0], R4 ;  /* 0x0015f00401007387 */ /* 0x0001e80000100800 */
[----:B0-----:R-:W3:Y:S01]  /*46780*/  LDL.LU R4, [R1+0x800] ;  /* 0x0008000001047983 */ /* 0x001ee20000300800 */
[----:B------:R-:W-:Y:S01]  /*46790*/  VIADD R0, R0, UR9 ;  /* 0x0000000900007c36 */ /* 0x000fe20008000000 */
[----:B--2---:R-:W-:Y:S01]  /*467a0*/  F2FP.SATFINITE.E4M3.F32.PACK_AB_MERGE_C R3, R3, R10, RZ ;  /* 0x0000000a0303723e */ /* 0x004fe200048070ff */
[----:B------:R-:W0:Y:S03]  /*467b0*/  LDCU UR9, c[0x0][0x3b8] ;  /* 0x00007700ff0977ac */ /* 0x000e260008000800 */
[----:B------:R2:W-:Y:S02]  /*467c0*/  STL [R1+0xe64], R0 ;  /* 0x000e640001007387 */ /* 0x0005e40000100800 */
[----:B--2---:R-:W-:Y:S01]  /*467d0*/  VIADD R0, R0, UR8 ;  /* 0x0000000800007c36 */ /* 0x004fe20008000000 */
[----:B------:R-:W2:Y:S01]  /*467e0*/  LDCU UR8, c[0x0][0x3b8] ;  /* 0x00007700ff0877ac */ /* 0x000ea20008000800 */
[----:B----4-:R-:W-:-:S02]  /*467f0*/  F2FP.SATFINITE.E4M3.F32.PACK_AB_MERGE_C R2, R19, R2, RZ ;  /* 0x000000021302723e */ /* 0x010fc400048070ff */
[----:B---3--:R-:W-:-:S05]  /*46800*/  F2FP.SATFINITE.E4M3.F32.PACK_AB_MERGE_C R4, R11, R4, RZ ;  /* 0x000000040b04723e */ /* 0x008fca00048070ff */
[----:B------:R3:W-:Y:S04]  /*46810*/  STL [R1+0x11f4], R4 ;  /* 0x0011f40401007387 */ /* 0x0007e80000100800 */
[----:B------:R4:W-:Y:S01]  /*46820*/  STL [R1+0x15f4], R3 ;  /* 0x0015f40301007387 */ /* 0x0009e20000100800 */
[----:B---3--:R-:W-:-:S03]  /*46830*/  F2FP.SATFINITE.E4M3.F32.PACK_AB_MERGE_C R4, R13, R12, RZ ;  /* 0x0000000c0d04723e */ /* 0x008fc600048070ff */
[----:B------:R3:W-:Y:S01]  /*46840*/  STL [R1+0xe58], R0 ;  /* 0x000e580001007387 */ /* 0x0007e20000100800 */
[----:B----4-:R-:W-:-:S03]  /*46850*/  F2FP.SATFINITE.E4M3.F32.PACK_AB_MERGE_C R3, R8, R9, RZ ;  /* 0x000000090803723e */ /* 0x010fc600048070ff */
[----:B------:R-:W-:Y:S04]  /*46860*/  STL [R1+0x120c], R4 ;  /* 0x00120c0401007387 */ /* 0x000fe80000100800 */
[----:B------:R4:W-:Y:S01]  /*46870*/  STL [R1+0x1208], R3 ;  /* 0x0012080301007387 */ /* 0x0009e20000100800 */
[----:B---3--:R-:W-:Y:S01]  /*46880*/  VIADD R0, R0, UR7 ;  /* 0x0000000700007c36 */ /* 0x008fe20008000000 */
[----:B------:R-:W3:Y:S01]  /*46890*/  LDCU UR7, c[0x0][0x3b8] ;  /* 0x00007700ff0777ac */ /* 0x000ee20008000800 */
[----:B----4-:R-:W-:-:S03]  /*468a0*/  F2FP.SATFINITE.E4M3.F32.PACK_AB_MERGE_C R3, R15, R14, RZ ;  /* 0x0000000e0f03723e */ /* 0x010fc600048070ff */
[----:B------:R1:W-:Y:S04]  /*468b0*/  STL [R1+0xe40], R0 ;  /* 0x000e400001007387 */ /* 0x0003e80000100800 */
[----:B------:R4:W-:Y:S04]  /*468c0*/  STL [R1+0x1204], R3 ;  /* 0x0012040301007387 */ /* 0x0009e80000100800 */
[----:B------:R0:W-:Y:S01]  /*468d0*/  STL [R1+0x1200], R2 ;  /* 0x0012000201007387 */ /* 0x0001e20000100800 */
[----:B-1----:R-:W-:Y:S01]  /*468e0*/  VIADD R0, R0, UR6 ;  /* 0x0000000600007c36 */ /* 0x002fe20008000000 */
[----:B------:R-:W1:Y:S01]  /*468f0*/  LDCU UR6, c[0x0][0x3b8] ;  /* 0x00007700ff0677ac */ /* 0x000e620008000800 */
[----:B----4-:R-:W-:-:S03]  /*46900*/  F2FP.SATFINITE.E4M3.F32.PACK_AB_MERGE_C R3, R21, R20, RZ ;  /* 0x000000141503723e */ /* 0x010fc600048070ff */
[----:B------:R4:W-:Y:S01]  /*46910*/  STL [R1+0xe28], R0 ;  /* 0x000e280001007387 */ /* 0x0009e20000100800 */
[----:B0-----:R-:W-:-:S03]  /*46920*/  F2FP.SATFINITE.E4M3.F32.PACK_AB_MERGE_C R2, R23, R22, RZ ;  /* 0x000000161702723e */ /* 0x001fc600048070ff */
[----:B------:R0:W-:Y:S04]  /*46930*/  STL [R1+0x121c], R3 ;  /* 0x00121c0301007387 */ /* 0x0001e80000100800 */
[----:B------:R1:W-:Y:S01]  /*46940*/  STL [R1+0x1218], R2 ;  /* 0x0012180201007387 */ /* 0x0003e20000100800 */
[----:B----4-:R-:W-:Y:S01]  /*46950*/  VIADD R0, R0, UR5 ;  /* 0x0000000500007c36 */ /* 0x010fe20008000000 */
[----:B------:R-:W4:Y:S01]  /*46960*/  LDCU UR5, c[0x0][0x3b8] ;  /* 0x00007700ff0577ac */ /* 0x000f220008000800 */
        /* <DEDUP_REMOVED lines=17> */
[----:B------:R0:W-:Y:S04]  /*46a80*/  STL [R1+0x1224], R3 ;  /* 0x0012240301007387 */ /* 0x0001e80000100800 */
[----:B------:R-:W-:Y:S04]  /*46a90*/  STL [R1+0x1220], R2 ;  /* 0x0012200201007387 */ /* 0x000fe80000100800 */
[----:B0-----:R-:W2:Y:S04]  /*46aa0*/  LDL.LU R3, [R1+0x790] ;  /* 0x0007900001037983 */ /* 0x001ea80000300800 */
[----:B--2---:R0:W-:Y:S04]  /*46ab0*/  STL [R1+0x176c], R3 ;  /* 0x00176c0301007387 */ /* 0x0041e80000100800 */
[----:B0-----:R-:W2:Y:S04]  /*46ac0*/  LDL.LU R3, [R1+0x7ac] ;  /* 0x0007ac0001037983 */ /* 0x001ea80000300800 */
[----:B--2---:R0:W-:Y:S04]  /*46ad0*/  STL [R1+0x1774], R3 ;  /* 0x0017740301007387 */ /* 0x0041e80000100800 */
[----:B0-----:R-:W2:Y:S04]  /*46ae0*/  LDL.LU R3, [R1+0x7a4] ;  /* 0x0007a40001037983 */ /* 0x001ea80000300800 */
[----:B------:R-:W2:Y:S04]  /*46af0*/  LDL.LU R4, [R1+0x794] ;  /* 0x0007940001047983 */ /* 0x000ea80000300800 */
[----:B--2---:R0:W-:Y:S04]  /*46b00*/  STL [R1+0x1770], R4 ;  /* 0x0017700401007387 */ /* 0x0041e80000100800 */
[----:B0-----:R-:W2:Y:S01]  /*46b10*/  LDL.LU R4, [R1+0x7a8] ;  /* 0x0007a80001047983 */ /* 0x001ea20000300800 */
[----:B---3--:R-:W-:Y:S01]  /*46b20*/  VIADD R0, R0, UR7 ;  /* 0x0000000700007c36 */ /* 0x008fe20008000000 */
[----:B------:R-:W0:Y:S02]  /*46b30*/  LDCU UR7, c[0x0][0x3b8] ;  /* 0x00007700ff0777ac */ /* 0x000e240008000800 */
[----:B--2---:R2:W-:Y:S04]  /*46b40*/  STL [R1+0x1778], R4 ;  /* 0x0017780401007387 */ /* 0x0045e80000100800 */
[----:B--2---:R-:W2:Y:S04]  /*46b50*/  LDL.LU R4, [R1+0x7a0] ;  /* 0x0007a00001047983 */ /* 0x004ea80000300800 */
        /* <DEDUP_REMOVED lines=36> */
[----:B------:R-:W0:Y:S04]  /*46da0*/  LDCU UR6, c[0x0][0x3b8] ;  /* 0x00007700ff0677ac */ /* 0x000e280008000800 */
[----:B------:R4:W-:Y:S01]  /*46db0*/  STL [R1+0xdd8], R0 ;  /* 0x000dd80001007387 */ /* 0x0009e20000100800 */
[----:B---3--:R-:W-:Y:S01]  /*46dc0*/  F2FP.SATFINITE.E4M3.F32.PACK_AB_MERGE_C R2, R19, R2, RZ ;  /* 0x000000021302723e */ /* 0x008fe200048070ff */
[----:B----4-:R-:W-:Y:S01]  /*46dd0*/  VIADD R0, R0, UR5 ;  /* 0x0000000500007c36 */ /* 0x010fe20008000000 */
[----:B------:R-:W3:Y:S01]  /*46de0*/  LDCU UR5, c[0x0][0x3b8] ;  /* 0x00007700ff0577ac */ /* 0x000ee20008000800 */
[----:B--2---:R-:W-:-:S02]  /*46df0*/  F2FP.SATFINITE.E4M3.F32.PACK_AB_MERGE_C R4, R4, R3, RZ ;  /* 0x000000030404723e */ /* 0x004fc400048070ff */
[----:B------:R-:W-:-:S03]  /*46e00*/  F2FP.SATFINITE.E4M3.F32.PACK_AB_MERGE_C R3, R10, R11, RZ ;  /* 0x0000000b0a03723e */ /* 0x000fc600048070ff */
[----:B------:R2:W-:Y:S04]  /*46e10*/  STL [R1+0x864], R4 ;  /* 0x0008640401007387 */ /* 0x0005e80000100800 */
[----:B------:R4:W-:Y:S01]  /*46e20*/  STL [R1+0x860], R3 ;  /* 0x0008600301007387 */ /* 0x0009e20000100800 */
[----:B--2---:R-:W-:-:S03]  /*46e30*/  F2FP.SATFINITE.E4M3.F32.PACK_AB_MERGE_C R4, R13, R12, RZ ;  /* 0x0000000c0d04723e */ /* 0x004fc600048070ff */
[----:B------:R2:W-:Y:S01]  /*46e40*/  STL [R1+0xdc8], R0 ;  /* 0x000dc80001007387 */ /* 0x0005e20000100800 */
[----:B----4-:R-:W-:-:S03]  /*46e50*/  F2FP.SATFINITE.E4M3.F32.PACK_AB_MERGE_C R3, R8, R9, RZ ;  /* 0x000000090803723e */ /* 0x010fc600048070ff */
[----:B------:R-:W-:Y:S04]  /*46e60*/  STL [R1+0x894], R4 ;  /* 0x0008940401007387 */ /* 0x000fe80000100800 */
[----:B------:R4:W-:Y:S01]  /*46e70*/  STL [R1+0x890], R3 ;  /* 0x0008900301007387 */ /* 0x0009e20000100800 */
[----:B--2---:R-:W-:Y:S01]  /*46e80*/  VIADD R0, R0, UR9 ;  /* 0x0000000900007c36 */ /* 0x004fe20008000000 */
[----:B------:R-:W2:Y:S01]  /*46e90*/  LDCU UR9, c[0x0][0x3b8] ;  /* 0x00007700ff0977ac */ /* 0x000ea20008000800 */
        /* <DEDUP_REMOVED lines=25> */
[----:B---3--:R-:W-:Y:S01]  /*47030*/  VIADD R0, R0, UR5 ;  /* 0x0000000500007c36 */ /* 0x008fe20008000000 */
[----:B------:R-:W3:Y:S01]  /*47040*/  LDCU UR5, c[0x0][0x3b8] ;  /* 0x00007700ff0577ac */ /* 0x000ee20008000800 */
[----:B-1----:R-:W-:-:S03]  /*47050*/  F2FP.SATFINITE.E4M3.F32.PACK_AB_MERGE_C R3, R29, R7, RZ ;  /* 0x000000071d03723e */ /* 0x002fc600048070ff */
[----:B------:R-:W-:Y:S01]  /*47060*/  STL [R1+0xd78], R0 ;  /* 0x000d780001007387 */ /* 0x000fe20000100800 */
[----:B--2---:R-:W-:-:S03]  /*47070*/  F2FP.SATFINITE.E4M3.F32.PACK_AB_MERGE_C R2, R27, R28, RZ ;  /* 0x0000001c1b02723e */ /* 0x004fc600048070ff */
[----:B------:R1:W-:Y:S04]  /*47080*/  STL [R1+0x8c8], R3 ;  /* 0x0008c80301007387 */ /* 0x0003e80000100800 */
[----:B------:R-:W-:Y:S04]  /*47090*/  STL [R1+0x8c4], R2 ;  /* 0x0008c40201007387 */ /* 0x000fe80000100800 */
[----:B-1----:R-:W2:Y:S04]  /*470a0*/  LDL.LU R3, [R1+0x710] ;  /* 0x0007100001037983 */ /* 0x002ea80000300800 */
[----:B--2---:R1:W-:Y:S04]  /*470b0*/  STL [R1+0x175c], R3 ;  /* 0x00175c0301007387 */ /* 0x0043e80000100800 */
[----:B-1----:R-:W2:Y:S04]  /*470c0*/  LDL.LU R3, [R1+0x72c] ;  /* 0x00072c0001037983 */ /* 0x002ea80000300800 */
[----:B--2---:R1:W-:Y:S04]  /*470d0*/  STL [R1+0x1764], R3 ;  /* 0x0017640301007387 */ /* 0x0043e80000100800 */
[----:B-1----:R-:W2:Y:S04]  /*470e0*/  LDL.LU R3, [R1+0x724] ;  /* 0x0007240001037983 */ /* 0x002ea80000300800 */
[----:B------:R-:W2:Y:S04]  /*470f0*/  LDL.LU R4, [R1+0x714] ;  /* 0x0007140001047983 */ /* 0x000ea80000300800 */
[----:B--2---:R1:W-:Y:S04]  /*47100*/  STL [R1+0x1760], R4 ;  /* 0x0017600401007387 */ /* 0x0043e80000100800 */
[----:B-1----:R-:W2:Y:S01]  /*47110*/  LDL.LU R4, [R1+0x728] ;  /* 0x0007280001047983 */ /* 0x002ea20000300800 */
[----:B------:R-:W-:Y:S01]  /*47120*/  VIADD R0, R0, UR9 ;  /* 0x0000000900007c36 */ /* 0x000fe20008000000 */
[----:B------:R-:W1:Y:S02]  /*47130*/  LDCU UR9, c[0x0][0x3b8] ;  /* 0x00007700ff0977ac */ /* 0x000e640008000800 */
        /* <DEDUP_REMOVED lines=133> */
[----:B----4-:R-:W-:Y:S01]  /*47990*/  VIADD R0, R0, UR5 ;  /* 0x0000000500007c36 */ /* 0x010fe20008000000 */
        /* <DEDUP_REMOVED lines=14> */
[----:B-1----:R-:W-:Y:S01]  /*47a80*/  VIADD R0, R0, UR8 ;  /* 0x0000000800007c36 */ /* 0x002fe20008000000 */
[----:B------:R-:W1:Y:S01]  /*47a90*/  LDCU UR8, c[0x0][0x3b8] ;  /* 0x00007700ff0877ac */ /* 0x000e620008000800 */
[----:B--2---:R-:W-:-:S03]  /*47aa0*/  F2FP.SATFINITE.E4M3.F32.PACK_AB_MERGE_C R3, R15, R14, RZ ;  /* 0x0000000e0f03723e */ /* 0x004fc600048070ff */
        /* <DEDUP_REMOVED lines=410> */
[----:B-1----:R-:W-:Y:S02]  /*49450*/  F2FP.SATFINITE.E4M3.F32.PACK_AB_MERGE_C R3, R27, R28, RZ ;  /* 0x0000001c1b03723e */ /* 0x002fe400048070ff */
[----:B--2---:R-:W-:Y:S01]  /*49460*/  F2FP.SATFINITE.E4M3.F32.PACK_AB_MERGE_C R2, R29, R7, RZ ;  /* 0x000000071d02723e */ /* 0x004fe200048070ff */
[----:B------:R-:W-:Y:S04]  /*49470*/  STL [R1+0xee4], R0 ;  /* 0x000ee40001007387 */ /* 0x000fe80000100800 */
[----:B------:R-:W-:Y:S04]  /*49480*/  STL [R1+0x8ac], R2 ;  /* 0x0008ac0201007387 */ /* 0x000fe80000100800 */
[----:B------:R-:W-:Y:S04]  /*49490*/  STL [R1+0x15f8], R3 ;  /* 0x0015f80301007387 */ /* 0x000fe80000100800 */
[----:B------:R-:W2:Y:S04]  /*494a0*/  LDL.LU R11, [R1+0x250] ;  /* 0x00025000010b7983 */ /* 0x000ea80000300800 */
        /* <DEDUP_REMOVED lines=48> */
[----:B------:R-:W0:Y:S01]  /*497b0*/  LDCU UR5, c[0x0][0x3b8] ;  /* 0x00007700ff0577ac */ /* 0x000e220008000800 */
[----:B------:R-:W-:-:S02]  /*497c0*/  F2FP.SATFINITE.E4M3.F32.PACK_AB_MERGE_C R9, R9, R13, RZ ;  /* 0x0000000d0909723e */ /* 0x000fc400048070ff */
[----:B------:R-:W-:Y:S02]  /*497d0*/  F2FP.SATFINITE.E4M3.F32.PACK_AB_MERGE_C R14, R14, R8, RZ ;  /* 0x000000080e0e723e */ /* 0x000fe400048070ff */
[----:B------:R-:W-:Y:S02]  /*497e0*/  F2FP.SATFINITE.E4M3.F32.PACK_AB_MERGE_C R2, R2, R15, RZ ;  /* 0x0000000f0202723e */ /* 0x000fe400048070ff */
[----:B------:R-:W-:Y:S02]  /*497f0*/  F2FP.SATFINITE.E4M3.F32.PACK_AB_MERGE_C R19, R19, R0, RZ ;  /* 0x000000001313723e */ /* 0x000fe400048070ff */
[----:B------:R-:W-:Y:S02]  /*49800*/  F2FP.SATFINITE.E4M3.F32.PACK_AB_MERGE_C R20, R21, R20, RZ ;  /* 0x000000141514723e */ /* 0x000fe400048070ff */
[----:B--2---:R-:W-:Y:S02]  /*49810*/  F2FP.SATFINITE.E4M3.F32.PACK_AB_MERGE_C R10, R10, R11, RZ ;  /* 0x0000000b0a0a723e */ /* 0x004fe400048070ff */
[----:B------:R-:W2:Y:S04]  /*49820*/  LDL.LU R11, [R1+0x16f8] ;  /* 0x0016f800010b7983 */ /* 0x000ea80000300800 */
[----:B------:R3:W-:Y:S04]  /*49830*/  STL [R1+0x8cc], R10 ;  /* 0x0008cc0a01007387 */ /* 0x0007e80000100800 */
[----:B---3--:R-:W3:Y:S04]  /*49840*/  LDL.LU R10, [R1+0x16f4] ;  /* 0x0016f400010a7983 */ /* 0x008ee80000300800 */
[----:B------:R-:W2:Y:S04]  /*49850*/  LDL.LU R12, [R1+0x16f0] ;  /* 0x0016f000010c7983 */ /* 0x000ea80000300800 */
[----:B------:R4:W-:Y:S04]  /*49860*/  STL [R1+0xed4], R3 ;  /* 0x000ed40301007387 */ /* 0x0009e80000100800 */
[----:B------:R0:W-:Y:S01]  /*49870*/  STL [R1+0x8c0], R4 ;  /* 0x0008c00401007387 */ /* 0x0001e20000100800 */
[----:B----4-:R-:W-:Y:S01]  /*49880*/  VIADD R3, R3, UR9 ;  /* 0x0000000903037c36 */ /* 0x010fe20008000000 */
[----:B------:R-:W4:Y:S02]  /*49890*/  LDCU UR9, c[0x0][0x3b8] ;  /* 0x00007700ff0977ac */ /* 0x000f240008000800 */
[----:B0-----:R-:W3:Y:S04]  /*498a0*/  LDL R4, [R1+0x1d0] ;  /* 0x0001d00001047983 */ /* 0x001ee80000100800 */
[----:B------:R-:W3:Y:S04]  /*498b0*/  LDL.LU R13, [R1+0x16ec] ;  /* 0x0016ec00010d7983 */ /* 0x000ee80000300800 */
[----:B------:R0:W-:Y:S04]  /*498c0*/  STL [R1+0x8ec], R9 ;  /* 0x0008ec0901007387 */ /* 0x0001e80000100800 */
[----:B0-----:R-:W3:Y:S04]  /*498d0*/  LDL.LU R9, [R1+0x16e8] ;  /* 0x0016e80001097983 */ /* 0x001ee80000300800 */
[----:B------:R-:W-:Y:S04]  /*498e0*/  STL [R1+0xed0], R3 ;  /* 0x000ed00301007387 */ /* 0x000fe80000100800 */
[----:B------:R-:W3:Y:S04]  /*498f0*/  LDL.LU R8, [R1+0x16e4] ;  /* 0x0016e40001087983 */ /* 0x000ee80000300800 */
[----:B------:R0:W-:Y:S04]  /*49900*/  STL [R1+0x8e8], R14 ;  /* 0x0008e80e01007387 */ /* 0x0001e80000100800 */
[----:B0-----:R-:W3:Y:S04]  /*49910*/  LDL.LU R14, [R1+0x16e0] ;  /* 0x0016e000010e7983 */ /* 0x001ee80000300800 */
[----:B------:R-:W3:Y:S04]  /*49920*/  LDL.LU R15, [R1+0x16dc] ;  /* 0x0016dc00010f7983 */ /* 0x000ee80000300800 */
[----:B------:R0:W-:Y:S04]  /*49930*/  STL [R1+0x8e4], R2 ;  /* 0x0008e40201007387 */ /* 0x0001e80000100800 */
[----:B0-----:R-:W3:Y:S04]  /*49940*/  LDL.LU R2, [R1+0x16d8] ;  /* 0x0016d80001027983 */ /* 0x001ee80000300800 */
[----:B------:R-:W3:Y:S01]  /*49950*/  LDL.LU R0, [R1+0x16d4] ;  /* 0x0016d40001007983 */ /* 0x000ee20000300800 */
[----:B------:R-:W-:Y:S01]  /*49960*/  VIADD R3, R3, UR8 ;  /* 0x0000000803037c36 */ /* 0x000fe20008000000 */
[----:B------:R-:W0:Y:S04]  /*49970*/  LDCU UR8, c[0x0][0x3b8] ;  /* 0x00007700ff0877ac */ /* 0x000e280008000800 */
[----:B------:R1:W-:Y:S04]  /*49980*/  STL [R1+0xebc], R3 ;  /* 0x000ebc0301007387 */ /* 0x0003e80000100800 */
[----:B------:R0:W-:Y:S01]  /*49990*/  STL [R1+0x8e0], R19 ;  /* 0x0008e01301007387 */ /* 0x0001e20000100800 */
[----:B-1----:R-:W-:Y:S01]  /*499a0*/  VIADD R3, R3, UR7 ;  /* 0x0000000703037c36 */ /* 0x002fe20008000000 */
[----:B------:R-:W-:Y:S01]  /*499b0*/  F2FP.SATFINITE.E4M3.F32.PACK_AB_MERGE_C R5, R5, R26, RZ ;  /* 0x0000001a0505723e */ /* 0x000fe200048070ff */
[----:B------:R-:W1:Y:S01]  /*499c0*/  LDCU UR7, c[0x0][0x3b8] ;  /* 0x00007700ff0777ac */ /* 0x000e620008000800 */
[----:B0-----:R-:W-:-:S02]  /*499d0*/  F2FP.SATFINITE.E4M3.F32.PACK_AB_MERGE_C R19, R23, R22, RZ ;  /* 0x000000161713723e */ /* 0x001fc400048070ff */
[----:B------:R0:W-:Y:S04]  /*499e0*/  STL [R1+0xeb8], R3 ;  /* 0x000eb80301007387 */ /* 0x0001e80000100800 */
[----:B------:R-:W-:Y:S01]  /*499f0*/  STL [R1+0x90c], R20 ;  /* 0x00090c1401007387 */ /* 0x000fe20000100800 */
[----:B0-----:R-:W-:-:S03]  /*49a00*/  VIADD R3, R3, UR6 ;  /* 0x0000000603037c36 */ /* 0x001fc60008000000 */
[----:B------:R0:W-:Y:S01]  /*49a10*/  STL [R1+0x908], R19 ;  /* 0x0009081301007387 */ /* 0x0001e20000100800 */
[----:B------:R-:W-:Y:S01]  /*49a20*/  F2FP.SATFINITE.E4M3.F32.PACK_AB_MERGE_C R6, R18, R6, RZ ;  /* 0x000000061206723e */ /* 0x000fe200048070ff */
[----:B------:R-:W1:Y:S02]  /*49a30*/  LDCU UR6, c[0x0][0x3b8] ;  /* 0x00007700ff0677ac */ /* 0x000e640008000800 */
[----:B------:R4:W-:Y:S01]  /*49a40*/  STL [R1+0xe90], R3 ;  /* 0x000e900301007387 */ /* 0x0009e20000100800 */
[----:B0-----:R-:W-:Y:S01]  /*49a50*/  F2FP.SATFINITE.E4M3.F32.PACK_AB_MERGE_C R19, R25, R24, RZ ;  /* 0x000000181913723e */ /* 0x001fe200048070ff */
[----:B----4-:R-:W-:-:S04]  /*49a60*/  VIADD R3, R3, UR5 ;  /* 0x0000000503037c36 */ /* 0x010fc80008000000 */
        /* <DEDUP_REMOVED lines=8> */
[----:B------:R-:W0:Y:S03]  /*49af0*/  LDCU UR9, c[0x0][0x39c] ;  /* 0x00007380ff0977ac */ /* 0x000e260008000800 */
[----:B------:R1:W-:Y:S01]  /*49b00*/  STL [R1+0xf14], R3 ;  /* 0x000f140301007387 */ /* 0x0003e20000100800 */
[----:B----4-:R-:W-:Y:S02]  /*49b10*/  F2FP.SATFINITE.E4M3.F32.PACK_AB_MERGE_C R6, R29, R7, RZ ;  /* 0x000000071d06723e */ /* 0x010fe400048070ff */
[----:B-1----:R-:W-:-:S03]  /*49b20*/  F2FP.SATFINITE.E4M3.F32.PACK_AB_MERGE_C R5, R27, R28, RZ ;  /* 0x0000001c1b05723e */ /* 0x002fc600048070ff */
[----:B------:R-:W-:Y:S01]  /*49b30*/  STL [R1+0x914], R6 ;  /* 0x0009140601007387 */ /* 0x000fe20000100800 */
[----:B------:R-:W-:-:S03]  /*49b40*/  VIADD R3, R3, UR8 ;  /* 0x0000000803037c36 */ /* 0x000fc60008000000 */
[----:B------:R-:W-:Y:S01]  /*49b50*/  STL [R1+0x910], R5 ;  /* 0x0009100501007387 */ /* 0x000fe20000100800 */
[----:B------:R-:W1:Y:S03]  /*49b60*/  LDCU UR8, c[0x0][0x39c] ;  /* 0x00007380ff0877ac */ /* 0x000e660008000800 */
[----:B------:R4:W-:Y:S02]  /*49b70*/  STL [R1+0xf1c], R3 ;  /* 0x000f1c0301007387 */ /* 0x0009e40000100800 */
[----:B----4-:R-:W-:Y:S01]  /*49b80*/  VIADD R3, R3, UR7 ;  /* 0x0000000703037c36 */ /* 0x010fe20008000000 */
[----:B------:R-:W4:Y:S04]  /*49b90*/  LDCU UR7, c[0x0][0x39c] ;  /* 0x00007380ff0777ac */ /* 0x000f280008000800 */
[----:B------:R0:W-:Y:S02]  /*49ba0*/  STL [R1+0xf2c], R3 ;  /* 0x000f2c0301007387 */ /* 0x0001e40000100800 */
[----:B0-----:R-:W-:Y:S01]  /*49bb0*/  VIADD R3, R3, UR6 ;  /* 0x0000000603037c36 */ /* 0x001fe20008000000 */
[----:B------:R-:W0:Y:S01]  /*49bc0*/  LDCU UR6, c[0x0][0x39c] ;  /* 0x00007380ff0677ac */ /* 0x000e220008000800 */
[----:B--2---:R-:W-:Y:S01]  /*49bd0*/  PRMT R11, R12, 0x5410, R11 ;  /* 0x000054100c0b7816 */ /* 0x004fe2000000000b */
[----:B---3--:R-:W-:Y:S04]  /*49be0*/  STL [R1+0x1680], R4 ;  /* 0x0016800401007387 */ /* 0x008fe80000100800 */
[----:B------:R2:W-:Y:S01]  /*49bf0*/  STL [R1+0xf34], R3 ;  /* 0x000f340301007387 */ /* 0x0005e20000100800 */
[----:B------:R-:W-:Y:S01]  /*49c00*/  PRMT R10, R13, 0x5410, R10 ;  /* 0x000054100d0a7816 */ /* 0x000fe2000000000a */
[----:B--2---:R-:W-:Y:S01]  /*49c10*/  VIADD R3, R3, UR5 ;  /* 0x0000000503037c36 */ /* 0x004fe20008000000 */
[----:B------:R-:W2:Y:S01]  /*49c20*/  LDCU UR5, c[0x0][0x39c] ;  /* 0x00007380ff0577ac */ /* 0x000ea20008000800 */
[----:B------:R-:W-:-:S02]  /*49c30*/  PRMT R9, R14, 0x5410, R9 ;  /* 0x000054100e097816 */ /* 0x000fc40000000009 */
[----:B------:R-:W-:-:S05]  /*49c40*/  PRMT R8, R15, 0x5410, R8 ;  /* 0x000054100f087816 */ /* 0x000fca0000000008 */
[----:B------:R3:W-:Y:S01]  /*49c50*/  STSM.16.M88.4 [R4], R8 ;  /* 0x0000000804007844 */ /* 0x0007e20000000200 */
[C---:B------:R-:W-:Y:S02]  /*49c60*/  VIADD R7, R0.reuse, 0x9b ;  /* 0x0000009b00077836 */ /* 0x040fe40000000000 */
[C---:B------:R-:W-:Y:S02]  /*49c70*/  VIADD R16, R0.reuse, 0x87 ;  /* 0x0000008700107836 */ /* 0x040fe40000000000 */
[C---:B------:R-:W-:Y:S01]  /*49c80*/  VIADD R5, R0.reuse, 0xf ;  /* 0x0000000f00057836 */ /* 0x040fe20000000000 */
[----:B------:R-:W-:Y:S04]  /*49c90*/  STL [R1+0x16d0], R7 ;  /* 0x0016d00701007387 */ /* 0x000fe80000100800 */
[----:B------:R0:W-:Y:S01]  /*49ca0*/  STL [R1+0xf44], R3 ;  /* 0x000f440301007387 */ /* 0x0001e20000100800 */
[----:B---3--:R-:W-:-:S03]  /*49cb0*/  VIADD R4, R0, 0xb3 ;  /* 0x000000b300047836 */ /* 0x008fc60000000000 */
[----:B------:R-:W-:Y:S01]  /*49cc0*/  STL [R1+0x16c8], R16 ;  /* 0x0016c81001007387 */ /* 0x000fe20000100800 */
[----:B0-----:R-:W-:-:S03]  /*49cd0*/  VIADD R3, R0, 0xb2 ;  /* 0x000000b200037836 */ /* 0x001fc60000000000 */
[----:B------:R0:W-:Y:S04]  /*49ce0*/  STL [R1+0x16b4], R5 ;  /* 0x0016b40501007387 */ /* 0x0001e80000100800 */
[----:B------:R3:W-:Y:S01]  /*49cf0*/  STL [R1+0x28c], R3 ;  /* 0x00028c0301007387 */ /* 0x0007e20000100800 */
[----:B0-----:R-:W-:-:S03]  /*49d00*/  VIADD R5, R0, 0xb4 ;  /* 0x000000b400057836 */ /* 0x001fc60000000000 */
[----:B------:R0:W-:Y:S01]  /*49d10*/  STL [R1+0x290], R4 ;  /* 0x0002900401007387 */ /* 0x0001e20000100800 */
[----:B---3--:R-:W-:-:S03]  /*49d20*/  VIADD R3, R0, 0xb5 ;  /* 0x000000b500037836 */ /* 0x008fc60000000000 */
[----:B------:R3:W-:Y:S04]  /*49d30*/  STL [R1+0x294], R5 ;  /* 0x0002940501007387 */ /* 0x0007e80000100800 */
[----:B------:R1:W-:Y:S01]  /*49d40*/  STL [R1+0x298], R3 ;  /* 0x0002980301007387 */ /* 0x0003e20000100800 */
[C---:B0-----:R-:W-:Y:S02]  /*49d50*/  VIADD R4, R0.reuse, 0xb6 ;  /* 0x000000b600047836 */ /* 0x041fe40000000000 */
[----:B---3--:R-:W-:-:S03]  /*49d60*/  VIADD R5, R0, 0xb7 ;  /* 0x000000b700057836 */ /* 0x008fc60000000000 */
[----:B------:R0:W-:Y:S01]  /*49d70*/  STL [R1+0x29c], R4 ;  /* 0x00029c0401007387 */ /* 0x0001e20000100800 */
[----:B-1----:R-:W-:-:S03]  /*49d80*/  VIADD R3, R0, 0xb8 ;  /* 0x000000b800037836 */ /* 0x002fc60000000000 */
[----:B------:R1:W-:Y:S04]  /*49d90*/  STL [R1+0x2a0], R5 ;  /* 0x0002a00501007387 */ /* 0x0003e80000100800 */
[----:B------:R3:W-:Y:S01]  /*49da0*/  STL [R1+0x2a4], R3 ;  /* 0x0002a40301007387 */ /* 0x0007e20000100800 */
[C---:B0-----:R-:W-:Y:S02]  /*49db0*/  VIADD R4, R0.reuse, 0xb9 ;  /* 0x000000b900047836 */ /* 0x041fe40000000000 */
[----:B-1----:R-:W-:-:S03]  /*49dc0*/  VIADD R5, R0, 0xba ;  /* 0x000000ba00057836 */ /* 0x002fc60000000000 */
[----:B------:R0:W-:Y:S01]  /*49dd0*/  STL [R1+0x2a8], R4 ;  /* 0x0002a80401007387 */ /* 0x0001e20000100800 */
[----:B---3--:R-:W-:-:S03]  /*49de0*/  VIADD R3, R0, 0xbb ;  /* 0x000000bb00037836 */ /* 0x008fc60000000000 */
        /* <DEDUP_REMOVED lines=11> */
[----:B---3--:R-:W-:-:S05]  /*49ea0*/  VIADD R3, R0, 0xc1 ;  /* 0x000000c100037836 */ /* 0x008fca0000000000 */
[----:B------:R1:W-:Y:S01]  /*49eb0*/  STL [R1+0x2c8], R3 ;  /* 0x0002c80301007387 */ /* 0x0003e20000100800 */
[----:B0-----:R-:W-:-:S03]  /*49ec0*/  VIADD R4, R0, 0xc3 ;  /* 0x000000c300047836 */ /* 0x001fc60000000000 */
[----:B------:R0:W-:Y:S01]  /*49ed0*/  STL [R1+0x2cc], R5 ;  /* 0x0002cc0501007387 */ /* 0x0001e20000100800 */
[----:B-1----:R-:W-:-:S03]  /*49ee0*/  VIADD R3, R0, 0xc4 ;  /* 0x000000c400037836 */ /* 0x002fc60000000000 */
[----:B------:R1:W-:Y:S01]  /*49ef0*/  STL [R1+0x2d0], R4 ;  /* 0x0002d00401007387 */ /* 0x0003e20000100800 */
[----:B0-----:R-:W-:-:S03]  /*49f00*/  VIADD R5, R0, 0xc5 ;  /* 0x000000c500057836 */ /* 0x001fc60000000000 */
[----:B------:R0:W-:Y:S01]  /*49f10*/  STL [R1+0x2d4], R3 ;  /* 0x0002d40301007387 */ /* 0x0001e20000100800 */
[----:B-1----:R-:W-:-:S03]  /*49f20*/  VIADD R4, R0, 0xc6 ;  /* 0x000000c600047836 */ /* 0x002fc60000000000 */
[----:B------:R1:W-:Y:S01]  /*49f30*/  STL [R1+0x2d8], R5 ;  /* 0x0002d80501007387 */ /* 0x0003e20000100800 */
[----:B0-----:R-:W-:-:S03]  /*49f40*/  VIADD R3, R0, 0xc7 ;  /* 0x000000c700037836 */ /* 0x001fc60000000000 */
[----:B------:R0:W-:Y:S04]  /*49f50*/  STL [R1+0x2dc], R4 ;  /* 0x0002dc0401007387 */ /* 0x0001e80000100800 */
[----:B------:R3:W-:Y:S01]  /*49f60*/  STL [R1+0x2e0], R3 ;  /* 0x0002e00301007387 */ /* 0x0007e20000100800 */
[C---:B-1----:R-:W-:Y:S02]  /*49f70*/  VIADD R5, R0.reuse, 0xc8 ;  /* 0x000000c800057836 */ /* 0x042fe40000000000 */
[----:B0-----:R-:W-:-:S03]  /*49f80*/  VIADD R4, R0, 0xc9 ;  /* 0x000000c900047836 */ /* 0x001fc60000000000 */
        /* <DEDUP_REMOVED lines=47> */
[C---:B-1----:R-:W-:Y:S02]  /*4a280*/  VIADD R4, R0.reuse, 0xe1 ;  /* 0x000000e100047836 */ /* 0x042fe40000000000 */
[----:B---3--:R-:W-:-:S03]  /*4a290*/  VIADD R3, R0, 0xe3 ;  /* 0x000000e300037836 */ /* 0x008fc60000000000 */
[----:B------:R0:W-:Y:S04]  /*4a2a0*/  STL [R1+0x348], R4 ;  /* 0x0003480401007387 */ /* 0x0001e80000100800 */
        /* <DEDUP_REMOVED lines=296> */
[----:B------:R1:W-:Y:S01]  /*4b530*/  STL [R1+0x5ac], R4 ;  /* 0x0005ac0401007387 */ /* 0x0003e20000100800 */
[----:B------:R-:W-:-:S03]  /*4b540*/  VIADD R20, R0, 0x17f ;  /* 0x0000017f00147836 */ /* 0x000fc60000000000 */
[----:B------:R3:W-:Y:S01]  /*4b550*/  STL [R1+0x5b0], R3 ;  /* 0x0005b00301007387 */ /* 0x0007e20000100800 */
[C---:B0-----:R-:W-:Y:S02]  /*4b560*/  VIADD R5, R0.reuse, 0x17c ;  /* 0x0000017c00057836 */ /* 0x041fe40000000000 */
[----:B-1----:R-:W-:-:S03]  /*4b570*/  VIADD R4, R0, 0x17d ;  /* 0x0000017d00047836 */ /* 0x002fc60000000000 */
[----:B------:R0:W-:Y:S01]  /*4b580*/  STL [R1+0x5b4], R5 ;  /* 0x0005b40501007387 */ /* 0x0001e20000100800 */
[----:B---3--:R-:W-:-:S03]  /*4b590*/  VIADD R3, R0, 0x17e ;  /* 0x0000017e00037836 */ /* 0x008fc60000000000 */
[----:B------:R1:W-:Y:S04]  /*4b5a0*/  STL [R1+0x5b8], R4 ;  /* 0x0005b80401007387 */ /* 0x0003e80000100800 */
[----:B------:R-:W-:Y:S04]  /*4b5b0*/  STL [R1+0x168c], R20 ;  /* 0x00168c1401007387 */ /* 0x000fe80000100800 */
[----:B------:R3:W-:Y:S01]  /*4b5c0*/  STL [R1+0x5bc], R3 ;  /* 0x0005bc0301007387 */ /* 0x0007e20000100800 */
[C---:B0-----:R-:W-:Y:S02]  /*4b5d0*/  VIADD R5, R0.reuse, 0x181 ;  /* 0x0000018100057836 */ /* 0x041fe40000000000 */
[----:B-1----:R-:W-:-:S02]  /*4b5e0*/  VIADD R4, R0, 0x182 ;  /* 0x0000018200047836 */ /* 0x002fc40000000000 */
[----:B---3--:R-:W-:-:S05]  /*4b5f0*/  VIADD R3, R0, 0x180 ;  /* 0x0000018000037836 */ /* 0x008fca0000000000 */
[----:B------:R0:W-:Y:S04]  /*4b600*/  STL [R1+0x5c4], R3 ;  /* 0x0005c40301007387 */ /* 0x0001e80000100800 */
        /* <DEDUP_REMOVED lines=232> */
[C---:B---3--:R-:W-:Y:S01]  /*4c490*/  VIADD R3, R0.reuse, 0x1f7 ;  /* 0x000001f700037836 */ /* 0x048fe20000000000 */
[----:B------:R0:W-:Y:S01]  /*4c4a0*/  STL [R1+0x798], R5 ;  /* 0x0007980501007387 */ /* 0x0001e20000100800 */
[----:B------:R-:W-:Y:S01]  /*4c4b0*/  MOV.SPILL R20, UR4 ;  /* 0x0000000400147c02 */ /* 0x000fe20009000f00 */
[----:B------:R-:W1:Y:S02]  /*4c4c0*/  LDCU UR4, c[0x0][0x39c] ;  /* 0x00007380ff0477ac */ /* 0x000e640008000800 */
[----:B------:R-:W-:Y:S04]  /*4c4d0*/  STL [R1+0x1694], R3 ;  /* 0x0016940301007387 */ /* 0x000fe80000100800 */
[----:B------:R3:W-:Y:S01]  /*4c4e0*/  STL [R1+0x79c], R4 ;  /* 0x00079c0401007387 */ /* 0x0007e20000100800 */
[----:B0-----:R-:W-:-:S02]  /*4c4f0*/  VIADD R5, R0, 0x1f9 ;  /* 0x000001f900057836 */ /* 0x001fc40000000000 */
[C---:B---3--:R-:W-:Y:S02]  /*4c500*/  VIADD R4, R0.reuse, 0x1f8 ;  /* 0x000001f800047836 */ /* 0x048fe40000000000 */
[----:B------:R-:W-:-:S03]  /*4c510*/  VIADD R3, R0, 0x1fa ;  /* 0x000001fa00037836 */ /* 0x000fc60000000000 */
[----:B------:R0:W-:Y:S04]  /*4c520*/  STL [R1+0x7a4], R4 ;  /* 0x0007a40401007387 */ /* 0x0001e80000100800 */
[----:B------:R3:W-:Y:S01]  /*4c530*/  STL [R1+0x7a8], R5 ;  /* 0x0007a80501007387 */ /* 0x0007e20000100800 */
[----:B0-----:R-:W-:-:S03]  /*4c540*/  VIADD R4, R0, 0x1fb ;  /* 0x000001fb00047836 */ /* 0x001fc60000000000 */
[----:B------:R0:W-:Y:S01]  /*4c550*/  STL [R1+0x7ac], R3 ;  /* 0x0007ac0301007387 */ /* 0x0001e20000100800 */
[----:B---3--:R-:W-:-:S03]  /*4c560*/  VIADD R5, R0, 0x1fc ;  /* 0x000001fc00057836 */ /* 0x008fc60000000000 */
[----:B------:R-:W-:Y:S01]  /*4c570*/  STL [R1+0x7b0], R4 ;  /* 0x0007b00401007387 */ /* 0x000fe20000100800 */
[----:B------:R-:W-:-:S03]  /*4c580*/  VIADD R7, R0, 0xac ;  /* 0x000000ac00077836 */ /* 0x000fc60000000000 */
[----:B------:R3:W-:Y:S01]  /*4c590*/  STL [R1+0x7b4], R5 ;  /* 0x0007b40501007387 */ /* 0x0007e20000100800 */
[----:B0-----:R-:W-:Y:S01]  /*4c5a0*/  VIADD R3, R0, 0x1fd ;  /* 0x000001fd00037836 */ /* 0x001fe20000000000 */
[----:B-1----:R-:W-:Y:S02]  /*4c5b0*/  ISETP.LT.AND P0, PT, R7, UR4, !P6 ;  /* 0x0000000407007c0c */ /* 0x002fe4000f701270 */
[----:B---3--:R-:W-:Y:S01]  /*4c5c0*/  MOV.SPILL R5, UR77 ;  /* 0x0000004d00057c02 */ /* 0x008fe20009000f00 */
[----:B------:R-:W0:Y:S01]  /*4c5d0*/  LDCU UR77, c[0x0][0x39c] ;  /* 0x00007380ff4d77ac */ /* 0x000e220008000800 */
[----:B------:R1:W-:Y:S01]  /*4c5e0*/  STL [R1+0x7b8], R3 ;  /* 0x0007b80301007387 */ /* 0x0003e20000100800 */
[----:B------:R-:W-:Y:S02]  /*4c5f0*/  LOP3.LUT R2, R2, 0xfff7ffff, RZ, 0xc0, !PT ;  /* 0xfff7ffff02027812 */ /* 0x000fe400078ec0ff */
[----:B------:R-:W-:Y:S01]  /*4c600*/  MOV.SPILL R19, UR41 ;  /* 0x0000002900137c02 */ /* 0x000fe20009000f00 */
[----:B------:R3:W-:Y:S01]  /*4c610*/  STL [R1+0x7cc], R5 ;  /* 0x0007cc0501007387 */ /* 0x0007e20000100800 */
[----:B------:R-:W2:Y:S01]  /*4c620*/  LDCU UR41, c[0x0][0x39c] ;  /* 0x00007380ff2977ac */ /* 0x000ea20008000800 */
[C---:B------:R-:W-:Y:S01]  /*4c630*/  VIADD R7, R0.reuse, 0xaa ;  /* 0x000000aa00077836 */ /* 0x040fe20000000000 */
[----:B------:R-:W2:Y:S01]  /*4c640*/  LDCU UR4, c[0x0][0x39c] ;  /* 0x00007380ff0477ac */ /* 0x000ea20008000800 */
[----:B-1----:R-:W-:Y:S01]  /*4c650*/  MOV.SPILL R3, UR40 ;  /* 0x0000002800037c02 */ /* 0x002fe20009000f00 */
[----:B------:R-:W1:Y:S01]  /*4c660*/  LDCU UR40, c[0x0][0x39c] ;  /* 0x00007380ff2877ac */ /* 0x000e620008000800 */
[----:B---3--:R-:W-:Y:S01]  /*4c670*/  VIADD R5, R0, 0xab ;  /* 0x000000ab00057836 */ /* 0x008fe20000000000 */
[----:B------:R-:W-:-:S04]  /*4c680*/  @P0 LOP3.LUT R2, R2, 0x80000, RZ, 0xfc, !PT ;  /* 0x0008000002020812 */ /* 0x000fc800078efcff */
[----:B0-----:R-:W-:Y:S01]  /*4c690*/  ISETP.LT.AND P0, PT, R5, UR77, !P6 ;  /* 0x0000004d05007c0c */ /* 0x001fe2000f701270 */
[----:B------:R-:W-:Y:S01]  /*4c6a0*/  VIADD R16, R0, 0xa9 ;  /* 0x000000a900107836 */ /* 0x000fe20000000000 */
[----:B------:R-:W-:Y:S01]  /*4c6b0*/  LOP3.LUT R2, R2, 0xfffbffff, RZ, 0xc0, !PT ;  /* 0xfffbffff02027812 */ /* 0x000fe200078ec0ff */
[----:B------:R-:W0:Y:S01]  /*4c6c0*/  LDCU UR77, c[0x0][0x39c] ;  /* 0x00007380ff4d77ac */ /* 0x000e220008000800 */
[----:B-1----:R-:W-:-:S09]  /*4c6d0*/  ISETP.LT.AND P2, PT, R7, UR40, !P6 ;  /* 0x0000002807007c0c */ /* 0x002fd2000f741270 */
[----:B------:R-:W-:Y:S02]  /*4c6e0*/  @P0 LOP3.LUT R2, R2, 0x40000, RZ, 0xfc, !PT ;  /* 0x0004000002020812 */ /* 0x000fe400078efcff */
[----:B--2---:R-:W-:Y:S01]  /*4c6f0*/  ISETP.LT.AND P1, PT, R16, UR41, !P6 ;  /* 0x0000002910007c0c */ /* 0x004fe2000f721270 */
[----:B------:R-:W-:Y:S01]  /*4c700*/  VIADD R7, R0, 0xa8 ;  /* 0x000000a800077836 */ /* 0x000fe20000000000 */
[----:B------:R-:W-:Y:S01]  /*4c710*/  LOP3.LUT R2, R2, 0xfffdffff, RZ, 0xc0, !PT ;  /* 0xfffdffff02027812 */ /* 0x000fe200078ec0ff */
[----:B------:R-:W1:Y:S03]  /*4c720*/  LDCU UR40, c[0x0][0x39c] ;  /* 0x00007380ff2877ac */ /* 0x000e660008000800 */
[----:B------:R-:W-:Y:S01]  /*4c730*/  ISETP.LT.AND P0, PT, R7, UR4, !P6 ;  /* 0x0000000407007c0c */ /* 0x000fe2000f701270 */
[----:B------:R-:W-:Y:S01]  /*4c740*/  VIADD R5, R0, 0xa7 ;  /* 0x000000a700057836 */ /* 0x000fe20000000000 */
[----:B------:R-:W2:Y:S01]  /*4c750*/  LDCU UR41, c[0x0][0x39c] ;  /* 0x00007380ff2977ac */ /* 0x000ea20008000800 */
[----:B------:R-:W-:Y:S01]  /*4c760*/  @P2 LOP3.LUT R2, R2, 0x20000, RZ, 0xfc, !PT ;  /* 0x0002000002022812 */ /* 0x000fe200078efcff */
[----:B------:R-:W-:Y:S01]  /*4c770*/  VIADD R7, R0, 0xa6 ;  /* 0x000000a600077836 */ /* 0x000fe20000000000 */
[----:B------:R-:W3:Y:S02]  /*4c780*/  LDCU UR4, c[0x0][0x39c] ;  /* 0x00007380ff0477ac */ /* 0x000ee40008000800 */
[----:B------:R-:W-:-:S04]  /*4c790*/  LOP3.LUT R2, R2, 0xfffeffff, RZ, 0xc0, !PT ;  /* 0xfffeffff02027812 */ /* 0x000fc800078ec0ff */
[----:B------:R-:W-:-:S04]  /*4c7a0*/  @P1 LOP3.LUT R2, R2, 0x10000, RZ, 0xfc, !PT ;  /* 0x0001000002021812 */ /* 0x000fc800078efcff */
[----:B------:R-:W-:-:S04]  /*4c7b0*/  LOP3.LUT R2, R2, 0xffff7fff, RZ, 0xc0, !PT ;  /* 0xffff7fff02027812 */ /* 0x000fc800078ec0ff */
[----:B------:R-:W-:Y:S02]  /*4c7c0*/  @P0 LOP3.LUT R2, R2, 0x8000, RZ, 0xfc, !PT ;  /* 0x0000800002020812 */ /* 0x000fe400078efcff */
[----:B0-----:R-:W-:Y:S01]  /*4c7d0*/  ISETP.LT.AND P0, PT, R5, UR77, !P6 ;  /* 0x0000004d05007c0c */ /* 0x001fe2000f701270 */
[----:B------:R-:W-:Y:S01]  /*4c7e0*/  VIADD R16, R0, 0xa5 ;  /* 0x000000a500107836 */ /* 0x000fe20000000000 */
[----:B-1----:R-:W-:Y:S02]  /*4c7f0*/  ISETP.LT.AND P2, PT, R7, UR40, !P6 ;  /* 0x0000002807007c0c */ /* 0x002fe4000f741270 */
[----:B------:R-:W-:Y:S01]  /*4c800*/  LOP3.LUT R2, R2, 0xffffbfff, RZ, 0xc0, !PT ;  /* 0xffffbfff02027812 */ /* 0x000fe200078ec0ff */
[----:B------:R-:W0:Y:S01]  /*4c810*/  LDCU UR77, c[0x0][0x39c] ;  /* 0x00007380ff4d77ac */ /* 0x000e220008000800 */
[----:B--2---:R-:W-:Y:S01]  /*4c820*/  ISETP.LT.AND P1, PT, R16, UR41, !P6 ;  /* 0x0000002910007c0c */ /* 0x004fe2000f721270 */
[----:B------:R-:W-:Y:S01]  /*4c830*/  VIADD R7, R0, 0xa4 ;  /* 0x000000a400077836 */ /* 0x000fe20000000000 */
[----:B------:R-:W1:Y:S05]  /*4c840*/  LDCU UR40, c[0x0][0x39c] ;  /* 0x00007380ff2877ac */ /* 0x000e6a0008000800 */
[----:B------:R-:W-:Y:S01]  /*4c850*/  @P0 LOP3.LUT R2, R2, 0x4000, RZ, 0xfc, !PT ;  /* 0x0000400002020812 */ /* 0x000fe200078efcff */
[----:B------:R-:W-:Y:S01]  /*4c860*/  VIADD R5, R0, 0xa3 ;  /* 0x000000a300057836 */ /* 0x000fe20000000000 */
[----:B------:R-:W2:Y:S02]  /*4c870*/  LDCU UR41, c[0x0][0x39c] ;  /* 0x00007380ff2977ac */ /* 0x000ea40008000800 */
[----:B------:R-:W-:-:S04]  /*4c880*/  LOP3.LUT R2, R2, 0xffffdfff, RZ, 0xc0, !PT ;  /* 0xffffdfff02027812 */ /* 0x000fc800078ec0ff */
[----:B------:R-:W-:Y:S02]  /*4c890*/  @P2 LOP3.LUT R2, R2, 0x2000, RZ, 0xfc, !PT ;  /* 0x0000200002022812 */ /* 0x000fe400078efcff */
[----:B---3--:R-:W-:Y:S02]  /*4c8a0*/  ISETP.LT.AND P0, PT, R7, UR4, !P6 ;  /* 0x0000000407007c0c */ /* 0x008fe4000f701270 */
[----:B------:R-:W-:Y:S01]  /*4c8b0*/  LOP3.LUT R2, R2, 0xffffefff, RZ, 0xc0, !PT ;  /* 0xffffefff02027812 */ /* 0x000fe200078ec0ff */
[----:B------:R-:W-:Y:S01]  /*4c8c0*/  VIADD R7, R0, 0xa2 ;  /* 0x000000a200077836 */ /* 0x000fe20000000000 */
[----:B------:R-:W3:Y:S02]  /*4c8d0*/  LDCU UR4, c[0x0][0x39c] ;  /* 0x00007380ff0477ac */ /* 0x000ee40008000800 */
        /* <DEDUP_REMOVED lines=12> */
[----:B------:R-:W2:Y:S03]  /*4c9a0*/  LDCU UR41, c[0x0][0x39c] ;  /* 0x00007380ff2977ac */ /* 0x000ea60008000800 */
        /* <DEDUP_REMOVED lines=11> */
[----:B------:R-:W4:Y:S01]  /*4ca60*/  LDL.LU R7, [R1+0x16d0] ;  /* 0x0016d00001077983 */ /* 0x000f220000300800 */
[----:B------:R-:W-:Y:S01]  /*4ca70*/  LOP3.LUT R2, R2, 0xffffffbf, RZ, 0xc0, !PT ;  /* 0xffffffbf02027812 */ /* 0x000fe200078ec0ff */
[----:B------:R-:W-:Y:S01]  /*4ca80*/  VIADD R5, R0, 0x9d ;  /* 0x0000009d00057836 */ /* 0x000fe20000000000 */
[----:B------:R-:W4:Y:S01]  /*4ca90*/  LDCU UR77, c[0x0][0x39c] ;  /* 0x00007380ff4d77ac */ /* 0x000f220008000800 */
[----:B-1----:R-:W-:-:S03]  /*4caa0*/  ISETP.LT.AND P2, PT, R16, UR40, !P6 ;  /* 0x0000002810007c0c */ /* 0x002fc6000f741270 */
[----:B--2---:R-:W-:-:S04]  /*4cab0*/  ISETP.LT.AND P1, PT, R5, UR41, !P6 ;  /* 0x0000002905007c0c */ /* 0x004fc8000f721270 */
[----:B------:R-:W-:Y:S01]  /*4cac0*/  @P0 LOP3.LUT R2, R2, 0x40, RZ, 0xfc, !PT ;  /* 0x0000004002020812 */ /* 0x000fe200078efcff */
[----:B------:R-:W-:Y:S01]  /*4cad0*/  VIADD R16, R0, 0x9c ;  /* 0x0000009c00107836 */ /* 0x000fe20000000000 */
[----:B------:R-:W0:Y:S02]  /*4cae0*/  LDCU UR40, c[0x0][0x39c] ;  /* 0x00007380ff2877ac */ /* 0x000e240008000800 */
[----:B------:R-:W-:Y:S01]  /*4caf0*/  LOP3.LUT R2, R2, 0xffffffdf, RZ, 0xc0, !PT ;  /* 0xffffffdf02027812 */ /* 0x000fe200078ec0ff */
[----:B------:R-:W1:Y:S03]  /*4cb00*/  LDCU UR41, c[0x0][0x39c] ;  /* 0x00007380ff2977ac */ /* 0x000e660008000800 */
[----:B------:R-:W-:Y:S02]  /*4cb10*/  @P2 LOP3.LUT R2, R2, 0x20, RZ, 0xfc, !PT ;  /* 0x0000002002022812 */ /* 0x000fe400078efcff */
[----:B---3--:R-:W-:-:S02]  /*4cb20*/  ISETP.LT.AND P0, PT, R16, UR4, !P6 ;  /* 0x0000000410007c0c */ /* 0x008fc4000f701270 */
[----:B------:R-:W-:Y:S01]  /*4cb30*/  LOP3.LUT R2, R2, 0xffffffef, RZ, 0xc0, !PT ;  /* 0xffffffef02027812 */ /* 0x000fe200078ec0ff */
[----:B------:R-:W-:Y:S01]  /*4cb40*/  VIADD R16, R0, 0x9a ;  /* 0x0000009a00107836 */ /* 0x000fe20000000000 */
[----:B------:R-:W2:Y:S02]  /*4cb50*/  LDCU UR4, c[0x0][0x39c] ;  /* 0x00007380ff0477ac */ /* 0x000ea40008000800 */
[----:B------:R-:W-:-:S04]  /*4cb60*/  @P1 LOP3.LUT R2, R2, 0x10, RZ, 0xfc, !PT ;  /* 0x0000001002021812 */ /* 0x000fc800078efcff */
[----:B------:R-:W-:-:S04]  /*4cb70*/  LOP3.LUT R2, R2, 0xfffffff7, RZ, 0xc0, !PT ;  /* 0xfffffff702027812 */ /* 0x000fc800078ec0ff */
[----:B------:R-:W-:Y:S02]  /*4cb80*/  @P0 LOP3.LUT R2, R2, 0x8, RZ, 0xfc, !PT ;  /* 0x0000000802020812 */ /* 0x000fe400078efcff */
[----:B----4-:R-:W-:Y:S01]  /*4cb90*/  ISETP.LT.AND P0, PT, R7, UR77, !P6 ;  /* 0x0000004d07007c0c */ /* 0x010fe2000f701270 */
[----:B------:R-:W-:Y:S01]  /*4cba0*/  VIADD R5, R0, 0x99 ;  /* 0x0000009900057836 */ /* 0x000fe20000000000 */
[----:B------:R-:W3:Y:S01]  /*4cbb0*/  LDL.LU R7, [R1+0x16cc] ;  /* 0x0016cc0001077983 */ /* 0x000ee20000300800 */
[----:B0-----:R-:W-:Y:S01]  /*4cbc0*/  ISETP.LT.AND P2, PT, R16, UR40, !P6 ;  /* 0x0000002810007c0c */ /* 0x001fe2000f741270 */
[----:B------:R-:W0:Y:S01]  /*4cbd0*/  LDCU UR77, c[0x0][0x39c] ;  /* 0x00007380ff4d77ac */ /* 0x000e220008000800 */
[----:B------:R-:W-:Y:S02]  /*4cbe0*/  LOP3.LUT R2, R2, 0xfffffffb, RZ, 0xc0, !PT ;  /* 0xfffffffb02027812 */ /* 0x000fe400078ec0ff */
[----:B-1----:R-:W-:Y:S01]  /*4cbf0*/  ISETP.LT.AND P1, PT, R5, UR41, !P6 ;  /* 0x0000002905007c0c */ /* 0x002fe2000f721270 */
[----:B------:R-:W-:Y:S01]  /*4cc00*/  VIADD R16, R0, 0x98 ;  /* 0x0000009800107836 */ /* 0x000fe20000000000 */
[----:B------:R-:W1:Y:S04]  /*4cc10*/  LDCU UR40, c[0x0][0x39c] ;  /* 0x00007380ff2877ac */ /* 0x000e680008000800 */
[----:B------:R-:W-:Y:S01]  /*4cc20*/  @P0 LOP3.LUT R2, R2, 0x4, RZ, 0xfc, !PT ;  /* 0x0000000402020812 */ /* 0x000fe200078efcff */
[----:B------:R-:W4:Y:S03]  /*4cc30*/  LDCU UR41, c[0x0][0x39c] ;  /* 0x00007380ff2977ac */ /* 0x000f260008000800 */
[----:B------:R-:W-:-:S04]  /*4cc40*/  LOP3.LUT R2, R2, 0xfffffffd, RZ, 0xc0, !PT ;  /* 0xfffffffd02027812 */ /* 0x000fc800078ec0ff */
[----:B------:R-:W-:Y:S02]  /*4cc50*/  @P2 LOP3.LUT R2, R2, 0x2, RZ, 0xfc, !PT ;  /* 0x0000000202022812 */ /* 0x000fe400078efcff */
[----:B--2---:R-:W-:Y:S02]  /*4cc60*/  ISETP.LT.AND P0, PT, R16, UR4, !P6 ;  /* 0x0000000410007c0c */ /* 0x004fe4000f701270 */
[----:B------:R-:W-:Y:S01]  /*4cc70*/  LOP3.LUT R2, R2, 0xfffffffe, RZ, 0xc0, !PT ;  /* 0xfffffffe02027812 */ /* 0x000fe200078ec0ff */
[----:B------:R-:W-:Y:S01]  /*4cc80*/  VIADD R16, R0, 0x96 ;  /* 0x0000009600107836 */ /* 0x000fe20000000000 */
[----:B------:R-:W2:Y:S02]  /*4cc90*/  LDCU UR4, c[0x0][0x39c] ;  /* 0x00007380ff0477ac */ /* 0x000ea40008000800 */
[----:B------:R-:W-:-:S05]  /*4cca0*/  @P1 LOP3.LUT R2, R2, 0x1, RZ, 0xfc, !PT ;  /* 0x0000000102021812 */ /* 0x000fca00078efcff */
[----:B------:R0:W-:Y:S02]  /*4ccb0*/  STL [R1+0x15fc], R2 ;  /* 0x0015fc0201007387 */ /* 0x0001e40000100800 */
[----:B0-----:R-:W-:Y:S01]  /*4ccc0*/  VIADD R2, R0, 0x97 ;  /* 0x0000009700027836 */ /* 0x001fe20000000000 */
[----:B-1----:R-:W-:Y:S01]  /*4ccd0*/  ISETP.LT.AND P2, PT, R16, UR40, !P6 ;  /* 0x0000002810007c0c */ /* 0x002fe2000f741270 */
[C---:B------:R-:W-:Y:S01]  /*4cce0*/  VIADD R5, R0.reuse, 0x95 ;  /* 0x0000009500057836 */ /* 0x040fe20000000000 */
[----:B------:R-:W0:Y:S01]  /*4ccf0*/  LDCU UR40, c[0x0][0x39c] ;  /* 0x00007380ff2877ac */ /* 0x000e220008000800 */
[----:B------:R-:W-:-:S03]  /*4cd00*/  VIADD R16, R0, 0x94 ;  /* 0x0000009400107836 */ /* 0x000fc60000000000 */
[----:B----4-:R-:W-:Y:S01]  /*4cd10*/  ISETP.LT.AND P1, PT, R5, UR41, !P6 ;  /* 0x0000002905007c0c */ /* 0x010fe2000f721270 */
[----:B------:R-:W1:Y:S01]  /*4cd20*/  LDCU UR41, c[0x0][0x39c] ;  /* 0x00007380ff2977ac */ /* 0x000e620008000800 */
[----:B------:R-:W-:Y:S01]  /*4cd30*/  VIADD R5, R0, 0x91 ;  /* 0x0000009100057836 */ /* 0x000fe20000000000 */
[----:B---3--:R-:W-:-:S04]  /*4cd40*/  LOP3.LUT R7, R7, 0x7fffffff, RZ, 0xc0, !PT ;  /* 0x7fffffff07077812 */ /* 0x008fc800078ec0ff */
[----:B------:R-:W-:Y:S02]  /*4cd50*/  @P0 LOP3.LUT R7, R7, 0x80000000, RZ, 0xfc, !PT ;  /* 0x8000000007070812 */ /* 0x000fe400078efcff */
[----:B------:R-:W-:Y:S01]  /*4cd60*/  ISETP.LT.AND P0, PT, R2, UR77, !P6 ;  /* 0x0000004d02007c0c */ /* 0x000fe2000f701270 */
[----:B------:R-:W3:Y:S01]  /*4cd70*/  LDCU UR77, c[0x0][0x39c] ;  /* 0x00007380ff4d77ac */ /* 0x000ee20008000800 */
[----:B------:R-:W-:-:S11]  /*4cd80*/  LOP3.LUT R7, R7, 0xbfffffff, RZ, 0xc0, !PT ;  /* 0xbfffffff07077812 */ /* 0x000fd600078ec0ff */
[----:B------:R-:W-:-:S04]  /*4cd90*/  @P0 LOP3.LUT R7, R7, 0x40000000, RZ, 0xfc, !PT ;  /* 0x4000000007070812 */ /* 0x000fc800078efcff */
[----:B------:R-:W-:-:S04]  /*4cda0*/  LOP3.LUT R7, R7, 0xdfffffff, RZ, 0xc0, !PT ;  /* 0xdfffffff07077812 */ /* 0x000fc800078ec0ff */
[----:B------:R-:W-:Y:S02]  /*4cdb0*/  @P2 LOP3.LUT R7, R7, 0x20000000, RZ, 0xfc, !PT ;  /* 0x2000000007072812 */ /* 0x000fe400078efcff */
[----:B--2---:R-:W-:Y:S02]  /*4cdc0*/  ISETP.LT.AND P0, PT, R16, UR4, !P6 ;  /* 0x0000000410007c0c */ /* 0x004fe4000f701270 */
[----:B------:R-:W-:Y:S01]  /*4cdd0*/  LOP3.LUT R7, R7, 0xefffffff, RZ, 0xc0, !PT ;  /* 0xefffffff07077812 */ /* 0x000fe200078ec0ff */
[----:B------:R-:W-:Y:S01]  /*4cde0*/  VIADD R2, R0, 0x93 ;  /* 0x0000009300027836 */ /* 0x000fe20000000000 */
[----:B------:R-:W2:Y:S02]  /*4cdf0*/  LDCU UR4, c[0x0][0x39c] ;  /* 0x00007380ff0477ac */ /* 0x000ea40008000800 */
[----:B------:R-:W-:-:S04]  /*4ce00*/  @P1 LOP3.LUT R7, R7, 0x10000000, RZ, 0xfc, !PT ;  /* 0x1000000007071812 */ /* 0x000fc800078efcff */
[----:B------:R-:W-:-:S04]  /*4ce10*/  LOP3.LUT R7, R7, 0xf7ffffff, RZ, 0xc0, !PT ;  /* 0xf7ffffff07077812 */ /* 0x000fc800078ec0ff */
[----:B------:R-:W-:Y:S02]  /*4ce20*/  @P0 LOP3.LUT R7, R7, 0x8000000, RZ, 0xfc, !PT ;  /* 0x0800000007070812 */ /* 0x000fe400078efcff */
[----:B---3--:R-:W-:Y:S01]  /*4ce30*/  ISETP.LT.AND P0, PT, R2, UR77, !P6 ;  /* 0x0000004d02007c0c */ /* 0x008fe2000f701270 */
[----:B------:R-:W-:Y:S01]  /*4ce40*/  VIADD R16, R0, 0x92 ;  /* 0x0000009200107836 */ /* 0x000fe20000000000 */
[----:B------:R-:W-:Y:S01]  /*4ce50*/  LOP3.LUT R7, R7, 0xfbffffff, RZ, 0xc0, !PT ;  /* 0xfbffffff07077812 */ /* 0x000fe200078ec0ff */
[----:B------:R-:W3:Y:S03]  /*4ce60*/  LDCU UR77, c[0x0][0x39c] ;  /* 0x00007380ff4d77ac */ /* 0x000ee60008000800 */
[----:B0-----:R-:W-:Y:S02]  /*4ce70*/  ISETP.LT.AND P2, PT, R16, UR40, !P6 ;  /* 0x0000002810007c0c */ /* 0x001fe4000f741270 */
[----:B-1----:R-:W-:-:S05]  /*4ce80*/  ISETP.LT.AND P1, PT, R5, UR41, !P6 ;  /* 0x0000002905007c0c */ /* 0x002fca000f721270 */
[----:B------:R-:W-:Y:S01]  /*4ce90*/  @P0 LOP3.LUT R7, R7, 0x4000000, RZ, 0xfc, !PT ;  /* 0x0400000007070812 */ /* 0x000fe200078efcff */
[C---:B------:R-:W-:Y:S01]  /*4cea0*/  VIADD R16, R0.reuse, 0x90 ;  /* 0x0000009000107836 */ /* 0x040fe20000000000 */
[----:B------:R-:W0:Y:S02]  /*4ceb0*/  LDCU UR40, c[0x0][0x39c] ;  /* 0x00007380ff2877ac */ /* 0x000e240008000800 */
[----:B------:R-:W-:Y:S01]  /*4cec0*/  LOP3.LUT R7, R7, 0xfdffffff, RZ, 0xc0, !PT ;  /* 0xfdffffff07077812 */ /* 0x000fe200078ec0ff */
[----:B------:R-:W-:Y:S01]  /*4ced0*/  VIADD R2, R0, 0x8f ;  /* 0x0000008f00027836 */ /* 0x000fe20000000000 */
[----:B------:R-:W1:Y:S02]  /*4cee0*/  LDCU UR41, c[0x0][0x39c] ;  /* 0x00007380ff2977ac */ /* 0x000e640008000800 */
[----:B------:R-:W-:Y:S02]  /*4cef0*/  @P2 LOP3.LUT R7, R7, 0x2000000, RZ, 0xfc, !PT ;  /* 0x0200000007072812 */ /* 0x000fe400078efcff */
[----:B--2---:R-:W-:-:S02]  /*4cf00*/  ISETP.LT.AND P0, PT, R16, UR4, !P6 ;  /* 0x0000000410007c0c */ /* 0x004fc4000f701270 */
        /* <DEDUP_REMOVED lines=8> */
[----:B0-----:R-:W-:Y:S02]  /*4cf90*/  ISETP.LT.AND P2, PT, R16, UR40, !P6 ;  /* 0x0000002810007c0c */ /* 0x001fe4000f741270 */
[----:B------:R-:W-:Y:S01]  /*4cfa0*/  LOP3.LUT R7, R7, 0xffbfffff, RZ, 0xc0, !PT ;  /* 0xffbfffff07077812 */ /* 0x000fe200078ec0ff */
[----:B------:R-:W0:Y:S01]  /*4cfb0*/  LDCU UR77, c[0x0][0x39c] ;  /* 0x00007380ff4d77ac */ /* 0x000e220008000800 */
[----:B-1----:R-:W-:Y:S01]  /*4cfc0*/  ISETP.LT.AND P1, PT, R5, UR41, !P6 ;  /* 0x0000002905007c0c */ /* 0x002fe2000f721270 */
[----:B------:R-:W-:Y:S01]  /*4cfd0*/  VIADD R16, R0, 0x8c ;  /* 0x0000008c00107836 */ /* 0x000fe20000000000 */
[----:B------:R-:W1:Y:S05]  /*4cfe0*/  LDCU UR40, c[0x0][0x39c] ;  /* 0x00007380ff2877ac */ /* 0x000e6a0008000800 */
[----:B------:R-:W-:Y:S01]  /*4cff0*/  @P0 LOP3.LUT R7, R7, 0x400000, RZ, 0xfc, !PT ;  /* 0x0040000007070812 */ /* 0x000fe200078efcff */
[----:B------:R-:W3:Y:S03]  /*4d000*/  LDCU UR41, c[0x0][0x39c] ;  /* 0x00007380ff2977ac */ /* 0x000ee60008000800 */
        /* <DEDUP_REMOVED lines=9> */
[----:B0-----:R-:W-:Y:S01]  /*4d0a0*/  ISETP.LT.AND P0, PT, R16, UR77, !P6 ;  /* 0x0000004d10007c0c */ /* 0x001fe2000f701270 */
[C---:B------:R-:W-:Y:S01]  /*4d0b0*/  VIADD R5, R0.reuse, 0x8a ;  /* 0x0000008a00057836 */ /* 0x040fe20000000000 */
[----:B------:R-:W4:Y:S01]  /*4d0c0*/  LDL.LU R16, [R1+0x16c8] ;  /* 0x0016c80001107983 */ /* 0x000f220000300800 */
[----:B------:R-:W-:Y:S01]  /*4d0d0*/  LOP3.LUT R7, R7, 0xfffbffff, RZ, 0xc0, !PT ;  /* 0xfffbffff07077812 */ /* 0x000fe200078ec0ff */
[----:B------:R-:W-:Y:S01]  /*4d0e0*/  VIADD R2, R0, 0x89 ;  /* 0x0000008900027836 */ /* 0x000fe20000000000 */
[----:B------:R-:W4:Y:S01]  /*4d0f0*/  LDCU UR77, c[0x0][0x39c] ;  /* 0x00007380ff4d77ac */ /* 0x000f220008000800 */
[----:B-1----:R-:W-:-:S03]  /*4d100*/  ISETP.LT.AND P2, PT, R5, UR40, !P6 ;  /* 0x0000002805007c0c */ /* 0x002fc6000f741270 */
[----:B---3--:R-:W-:-:S04]  /*4d110*/  ISETP.LT.AND P1, PT, R2, UR41, !P6 ;  /* 0x0000002902007c0c */ /* 0x008fc8000f721270 */
[----:B------:R-:W-:Y:S01]  /*4d120*/  @P0 LOP3.LUT R7, R7, 0x40000, RZ, 0xfc, !PT ;  /* 0x0004000007070812 */ /* 0x000fe200078efcff */
[----:B------:R-:W-:Y:S01]  /*4d130*/  VIADD R5, R0, 0x88 ;  /* 0x0000008800057836 */ /* 0x000fe20000000000 */
[----:B------:R-:W0:Y:S02]  /*4d140*/  LDCU UR40, c[0x0][0x39c] ;  /* 0x00007380ff2877ac */ /* 0x000e240008000800 */
[----:B------:R-:W-:Y:S01]  /*4d150*/  LOP3.LUT R7, R7, 0xfffdffff, RZ, 0xc0, !PT ;  /* 0xfffdffff07077812 */ /* 0x000fe200078ec0ff */
[----:B------:R-:W1:Y:S03]  /*4d160*/  LDCU UR41, c[0x0][0x39c] ;  /* 0x00007380ff2977ac */ /* 0x000e660008000800 */
        /* <DEDUP_REMOVED lines=8> */
[----:B0-----:R-:W-:Y:S02]  /*4d1f0*/  ISETP.LT.AND P2, PT, R5, UR40, !P6 ;  /* 0x0000002805007c0c */ /* 0x001fe4000f741270 */
[----:B------:R-:W-:Y:S01]  /*4d200*/  LOP3.LUT R7, R7, 0xffffbfff, RZ, 0xc0, !PT ;  /* 0xffffbfff07077812 */ /* 0x000fe200078ec0ff */
[C---:B------:R-:W-:Y:S01]  /*4d210*/  VIADD R2, R0.reuse, 0x85 ;  /* 0x0000008500027836 */ /* 0x040fe20000000000 */
[----:B------:R-:W0:Y:S01]  /*4d220*/  LDCU UR40, c[0x0][0x39c] ;  /* 0x00007380ff2877ac */ /* 0x000e220008000800 */
[----:B------:R-:W-:-:S03]  /*4d230*/  VIADD R5, R0, 0x84 ;  /* 0x0000008400057836 */ /* 0x000fc60000000000 */
[----:B-1----:R-:W-:Y:S01]  /*4d240*/  ISETP.LT.AND P1, PT, R2, UR41, !P6 ;  /* 0x0000002902007c0c */ /* 0x002fe2000f721270 */
[C---:B------:R-:W-:Y:S01]  /*4d250*/  VIADD R17, R0.reuse, 0x83 ;  /* 0x0000008300117836 */ /* 0x040fe20000000000 */
[----:B------:R-:W1:Y:S01]  /*4d260*/  LDCU UR41, c[0x0][0x39c] ;  /* 0x00007380ff2977ac */ /* 0x000e620008000800 */
[C---:B------:R-:W-:Y:S02]  /*4d270*/  VIADD R2, R0.reuse, 0x81 ;  /* 0x0000008100027836 */ /* 0x040fe40000000000 */
[----:B------:R-:W-:Y:S01]  /*4d280*/  VIADD R18, R0, 0x7f ;  /* 0x0000007f00127836 */ /* 0x000fe20000000000 */
[----:B----4-:R-:W-:Y:S01]  /*4d290*/  ISETP.LT.AND P0, PT, R16, UR77, !P6 ;  /* 0x0000004d10007c0c */ /* 0x010fe2000f701270 */
[----:B------:R-:W3:Y:S01]  /*4d2a0*/  LDCU UR77, c[0x0][0x39c] ;  /* 0x00007380ff4d77ac */ /* 0x000ee20008000800 */
[----:B------:R-:W4:Y:S11]  /*4d2b0*/  LDL.LU R16, [R1+0x16c4] ;  /* 0x0016c40001107983 */ /* 0x000f360000300800 */
        /* <DEDUP_REMOVED lines=11> */
[----:B------:R-:W3:Y:S01]  /*4d370*/  LDCU UR77, c[0x0][0x39c] ;  /* 0x00007380ff4d77ac */ /* 0x000ee20008000800 */
[----:B0-----:R-:W-:Y:S02]  /*4d380*/  ISETP.LT.AND P2, PT, R5, UR40, !P6 ;  /* 0x0000002805007c0c */ /* 0x001fe4000f741270 */
[----:B------:R-:W-:Y:S02]  /*4d390*/  LOP3.LUT R7, R7, 0xfffffbff, RZ, 0xc0, !PT ;  /* 0xfffffbff07077812 */ /* 0x000fe400078ec0ff */
[----:B-1----:R-:W-:Y:S01]  /*4d3a0*/  ISETP.LT.AND P1, PT, R2, UR41, !P6 ;  /* 0x0000002902007c0c */ /* 0x002fe2000f721270 */
[C---:B------:R-:W-:Y:S01]  /*4d3b0*/  VIADD R5, R0.reuse, 0x80 ;  /* 0x0000008000057836 */ /* 0x040fe20000000000 */
[----:B------:R-:W0:Y:S01]  /*4d3c0*/  LDCU UR40, c[0x0][0x39c] ;  /* 0x00007380ff2877ac */ /* 0x000e220008000800 */
[----:B------:R-:W-:Y:S01]  /*4d3d0*/  VIADD R6, R0, 0x7b ;  /* 0x0000007b00067836 */ /* 0x000fe20000000000 */
[----:B------:R-:W4:Y:S01]  /*4d3e0*/  LDL.LU R17, [R1+0x16c0] ;  /* 0x0016c00001117983 */ /* 0x000f220000300800 */
[----:B------:R-:W1:Y:S02]  /*4d3f0*/  LDCU UR41, c[0x0][0x39c] ;  /* 0x00007380ff2977ac */ /* 0x000e640008000800 */
        /* <DEDUP_REMOVED lines=17> */
[----:B------:R-:W3:Y:S01]  /*4d510*/  LDL.LU R18, [R1+0x16bc] ;  /* 0x0016bc0001127983 */ /* 0x000ee20000300800 */
[----:B------:R-:W1:Y:S04]  /*4d520*/  LDCU UR40, c[0x0][0x39c] ;  /* 0x00007380ff2877ac */ /* 0x000e680008000800 */
[----:B------:R-:W-:Y:S01]  /*4d530*/  @P0 LOP3.LUT R7, R7, 0x40, RZ, 0xfc, !PT ;  /* 0x0000004007070812 */ /* 0x000fe200078efcff */
[----:B------:R-:W0:Y:S03]  /*4d540*/  LDCU UR41, c[0x0][0x39c] ;  /* 0x00007380ff2977ac */ /* 0x000e260008000800 */
        /* <DEDUP_REMOVED lines=10> */
[----:B------:R-:W-:Y:S01]  /*4d5f0*/  VIADD R2, R0, 0x79 ;  /* 0x0000007900027836 */ /* 0x000fe20000000000 */
[----:B-1----:R-:W-:Y:S01]  /*4d600*/  ISETP.LT.AND P2, PT, R5, UR40, !P6 ;  /* 0x0000002805007c0c */ /* 0x002fe2000f741270 */
[----:B------:R-:W0:Y:S01]  /*4d610*/  LDCU UR77, c[0x0][0x39c] ;  /* 0x00007380ff4d77ac */ /* 0x000e220008000800 */
[----:B------:R-:W-:Y:S01]  /*4d620*/  LOP3.LUT R7, R7, 0xfffffffb, RZ, 0xc0, !PT ;  /* 0xfffffffb07077812 */ /* 0x000fe200078ec0ff */
[----:B------:R-:W3:Y:S01]  /*4d630*/  LDL.LU R6, [R1+0x16b8] ;  /* 0x0016b80001067983 */ /* 0x000ee20000300800 */
[----:B------:R-:W-:Y:S01]  /*4d640*/  ISETP.LT.AND P1, PT, R2, UR41, !P6 ;  /* 0x0000002902007c0c */ /* 0x000fe2000f721270 */
[----:B------:R-:W-:Y:S01]  /*4d650*/  VIADD R5, R0, 0x78 ;  /* 0x0000007800057836 */ /* 0x000fe20000000000 */
[----:B------:R-:W1:Y:S01]  /*4d660*/  LDCU UR40, c[0x0][0x39c] ;  /* 0x00007380ff2877ac */ /* 0x000e620008000800 */
[----:B------:R-:W0:Y:S04]  /*4d670*/  LDCU UR41, c[0x0][0x39c] ;  /* 0x00007380ff2977ac */ /* 0x000e280008000800 */
[----:B------:R-:W-:-:S04]  /*4d680*/  @P0 LOP3.LUT R7, R7, 0x4, RZ, 0xfc, !PT ;  /* 0x0000000407070812 */ /* 0x000fc800078efcff */
        /* <DEDUP_REMOVED lines=8> */
[C---:B0-----:R-:W-:Y:S01]  /*4d710*/  VIADD R7, R0.reuse, 0x77 ;  /* 0x0000007700077836 */ /* 0x041fe20000000000 */
[----:B-1----:R-:W-:Y:S01]  /*4d720*/  ISETP.LT.AND P2, PT, R5, UR40, !P6 ;  /* 0x0000002805007c0c */ /* 0x002fe2000f741270 */
[C---:B------:R-:W-:Y:S01]  /*4d730*/  VIADD R2, R0.reuse, 0x75 ;  /* 0x0000007500027836 */ /* 0x040fe20000000000 */
[----:B------:R-:W0:Y:S01]  /*4d740*/  LDCU UR40, c[0x0][0x39c] ;  /* 0x00007380ff2877ac */ /* 0x000e220008000800 */
[----:B------:R-:W-:-:S03]  /*4d750*/  VIADD R5, R0, 0x74 ;  /* 0x0000007400057836 */ /* 0x000fc60000000000 */
[----:B------:R-:W-:Y:S01]  /*4d760*/  ISETP.LT.AND P1, PT, R2, UR41, !P6 ;  /* 0x0000002902007c0c */ /* 0x000fe2000f721270 */
[----:B------:R-:W1:Y:S01]  /*4d770*/  LDCU UR41, c[0x0][0x39c] ;  /* 0x00007380ff2977ac */ /* 0x000e620008000800 */
[----:B------:R-:W-:Y:S01]  /*4d780*/  VIADD R2, R0, 0x71 ;  /* 0x0000007100027836 */ /* 0x000fe20000000000 */
[----:B----4-:R-:W-:-:S04]  /*4d790*/  LOP3.LUT R16, R16, 0x7fffffff, RZ, 0xc0, !PT ;  /* 0x7fffffff10107812 */ /* 0x010fc800078ec0ff */
[----:B------:R-:W-:Y:S02]  /*4d7a0*/  @P0 LOP3.LUT R16, R16, 0x80000000, RZ, 0xfc, !PT ;  /* 0x8000000010100812 */ /* 0x000fe400078efcff */
[----:B------:R-:W-:Y:S01]  /*4d7b0*/  ISETP.LT.AND P0, PT, R7, UR77, !P6 ;  /* 0x0000004d07007c0c */ /* 0x000fe2000f701270 */
[----:B------:R-:W4:Y:S01]  /*4d7c0*/  LDCU UR77, c[0x0][0x39c] ;  /* 0x00007380ff4d77ac */ /* 0x000f220008000800 */
        /* <DEDUP_REMOVED lines=13> */
[----:B------:R-:W-:Y:S01]  /*4d8a0*/  LOP3.LUT R16, R16, 0xfbffffff, RZ, 0xc0, !PT ;  /* 0xfbffffff10107812 */ /* 0x000fe200078ec0ff */
[----:B------:R-:W4:Y:S03]  /*4d8b0*/  LDCU UR77, c[0x0][0x39c] ;  /* 0x00007380ff4d77ac */ /* 0x000f260008000800 */
[----:B0-----:R-:W-:Y:S02]  /*4d8c0*/  ISETP.LT.AND P2, PT, R5, UR40, !P6 ;  /* 0x0000002805007c0c */ /* 0x001fe4000f741270 */
[----:B-1----:R-:W-:-:S05]  /*4d8d0*/  ISETP.LT.AND P1, PT, R2, UR41, !P6 ;  /* 0x0000002902007c0c */ /* 0x002fca000f721270 */
[----:B------:R-:W-:Y:S01]  /*4d8e0*/  @P0 LOP3.LUT R16, R16, 0x4000000, RZ, 0xfc, !PT ;  /* 0x0400000010100812 */ /* 0x000fe200078efcff */
[----:B------:R-:W-:Y:S01]  /*4d8f0*/  VIADD R5, R0, 0x70 ;  /* 0x0000007000057836 */ /* 0x000fe20000000000 */
        /* <DEDUP_REMOVED lines=21> */
[----:B------:R-:W-:Y:S01]  /*4da50*/  VIADD R7, R0, 0x6b ;  /* 0x0000006b00077836 */ /* 0x000fe20000000000 */
[----:B------:R-:W4:Y:S02]  /*4da60*/  LDCU UR41, c[0x0][0x39c] ;  /* 0x00007380ff2977ac */ /* 0x000f240008000800 */
        /* <DEDUP_REMOVED lines=14> */
[----:B----4-:R-:W-:Y:S01]  /*4db50*/  ISETP.LT.AND P1, PT, R2, UR41, !P6 ;  /* 0x0000002902007c0c */ /* 0x010fe2000f721270 */
        /* <DEDUP_REMOVED lines=67> */
[----:B--2---:R-:W-:Y:S01]  /*4df90*/  ISETP.LT.AND P0, PT, R5, UR4, !P6 ;  /* 0x0000000405007c0c */ /* 0x004fe2000f701270 */
[----:B------:R-:W2:Y:S01]  /*4dfa0*/  LDCU UR4, c[0x0][0x39c] ;  /* 0x00007380ff0477ac */ /* 0x000ea20008000800 */
[----:B------:R-:W-:-:S04]  /*4dfb0*/  LOP3.LUT R16, R16, 0xffffffef, RZ, 0xc0, !PT ;  /* 0xffffffef10107812 */ /* 0x000fc800078ec0ff */
[----:B------:R-:W-:-:S04]  /*4dfc0*/  @P1 LOP3.LUT R16, R16, 0x10, RZ, 0xfc, !PT ;  /* 0x0000001010101812 */ /* 0x000fc800078efcff */
[----:B------:R-:W-:-:S04]  /*4dfd0*/  LOP3.LUT R16, R16, 0xfffffff7, RZ, 0xc0, !PT ;  /* 0xfffffff710107812 */ /* 0x000fc800078ec0ff */
[----:B------:R-:W-:Y:S02]  /*4dfe0*/  @P0 LOP3.LUT R16, R16, 0x8, RZ, 0xfc, !PT ;  /* 0x0000000810100812 */ /* 0x000fe400078efcff */
[----:B0-----:R-:W-:Y:S01]  /*4dff0*/  ISETP.LT.AND P0, PT, R7, UR77, !P6 ;  /* 0x0000004d07007c0c */ /* 0x001fe2000f701270 */
[----:B------:R-:W-:Y:S01]  /*4e000*/  VIADD R5, R0, 0x5a ;  /* 0x0000005a00057836 */ /* 0x000fe20000000000 */
[----:B------:R-:W-:Y:S01]  /*4e010*/  LOP3.LUT R16, R16, 0xfffffffb, RZ, 0xc0, !PT ;  /* 0xfffffffb10107812 */ /* 0x000fe200078ec0ff */
[----:B------:R-:W0:Y:S03]  /*4e020*/  LDCU UR77, c[0x0][0x39c] ;  /* 0x00007380ff4d77ac */ /* 0x000e260008000800 */
[----:B-1----:R-:W-:Y:S01]  /*4e030*/  ISETP.LT.AND P2, PT, R5, UR40, !P6 ;  /* 0x0000002805007c0c */ /* 0x002fe2000f741270 */
[----:B------:R-:W-:Y:S01]  /*4e040*/  VIADD R5, R0, 0x58 ;  /* 0x0000005800057836 */ /* 0x000fe20000000000 */
[----:B------:R-:W1:Y:S05]  /*4e050*/  LDCU UR40, c[0x0][0x39c] ;  /* 0x00007380ff2877ac */ /* 0x000e6a0008000800 */
[----:B------:R-:W-:-:S02]  /*4e060*/  @P0 LOP3.LUT R16, R16, 0x4, RZ, 0xfc, !PT ;  /* 0x0000000410100812 */ /* 0x000fc400078efcff */
[----:B--2---:R-:W-:Y:S01]  /*4e070*/  ISETP.LT.AND P0, PT, R5, UR4, !P6 ;  /* 0x0000000405007c0c */ /* 0x004fe2000f701270 */
[C---:B------:R-:W-:Y:S01]  /*4e080*/  VIADD R2, R0.reuse, 0x59 ;  /* 0x0000005900027836 */ /* 0x040fe20000000000 */
[----:B------:R-:W-:Y:S01]  /*4e090*/  LOP3.LUT R17, R17, 0x7fffffff, RZ, 0xc0, !PT ;  /* 0x7fffffff11117812 */ /* 0x000fe200078ec0ff */
[----:B------:R-:W-:Y:S01]  /*4e0a0*/  VIADD R7, R0, 0x57 ;  /* 0x0000005700077836 */ /* 0x000fe20000000000 */
[----:B------:R-:W-:Y:S01]  /*4e0b0*/  LOP3.LUT R16, R16, 0xfffffffd, RZ, 0xc0, !PT ;  /* 0xfffffffd10107812 */ /* 0x000fe200078ec0ff */
[----:B------:R-:W-:Y:S01]  /*4e0c0*/  VIADD R5, R0, 0x56 ;  /* 0x0000005600057836 */ /* 0x000fe20000000000 */
[----:B----4-:R-:W-:Y:S01]  /*4e0d0*/  ISETP.LT.AND P1, PT, R2, UR41, !P6 ;  /* 0x0000002902007c0c */ /* 0x010fe2000f721270 */
[----:B------:R-:W2:Y:S01]  /*4e0e0*/  LDCU UR41, c[0x0][0x39c] ;  /* 0x00007380ff2977ac */ /* 0x000ea20008000800 */
[----:B------:R-:W4:Y:S05]  /*4e0f0*/  LDCU UR4, c[0x0][0x39c] ;  /* 0x00007380ff0477ac */ /* 0x000f2a0008000800 */
[----:B------:R-:W-:-:S02]  /*4e100*/  @P0 LOP3.LUT R17, R17, 0x80000000, RZ, 0xfc, !PT ;  /* 0x8000000011110812 */ /* 0x000fc400078efcff */
[----:B0-----:R-:W-:Y:S02]  /*4e110*/  ISETP.LT.AND P0, PT, R7, UR77, !P6 ;  /* 0x0000004d07007c0c */ /* 0x001fe4000f701270 */
[----:B------:R-:W-:Y:S01]  /*4e120*/  @P2 LOP3.LUT R16, R16, 0x2, RZ, 0xfc, !PT ;  /* 0x0000000210102812 */ /* 0x000fe200078efcff */
[----:B------:R-:W-:Y:S01]  /*4e130*/  VIADD R2, R0, 0x55 ;  /* 0x0000005500027836 */ /* 0x000fe20000000000 */
[----:B-1----:R-:W-:Y:S01]  /*4e140*/  ISETP.LT.AND P2, PT, R5, UR40, !P6 ;  /* 0x0000002805007c0c */ /* 0x002fe2000f741270 */
[----:B------:R-:W0:Y:S01]  /*4e150*/  LDCU UR77, c[0x0][0x39c] ;  /* 0x00007380ff4d77ac */ /* 0x000e220008000800 */
[----:B------:R-:W-:Y:S02]  /*4e160*/  LOP3.LUT R17, R17, 0xbfffffff, RZ, 0xc0, !PT ;  /* 0xbfffffff11117812 */ /* 0x000fe400078ec0ff */
[----:B------:R-:W-:Y:S01]  /*4e170*/  LOP3.LUT R16, R16, 0xfffffffe, RZ, 0xc0, !PT ;  /* 0xfffffffe10107812 */ /* 0x000fe200078ec0ff */
[----:B------:R-:W-:Y:S01]  /*4e180*/  VIADD R5, R0, 0x54 ;  /* 0x0000005400057836 */ /* 0x000fe20000000000 */
[----:B------:R-:W1:Y:S03]  /*4e190*/  LDCU UR40, c[0x0][0x39c] ;  /* 0x00007380ff2877ac */ /* 0x000e660008000800 */
[----:B------:R-:W-:-:S02]  /*4e1a0*/  @P0 LOP3.LUT R17, R17, 0x40000000, RZ, 0xfc, !PT ;  /* 0x4000000011110812 */ /* 0x000fc400078efcff */
[----:B------:R-:W-:Y:S02]  /*4e1b0*/  @P1 LOP3.LUT R16, R16, 0x1, RZ, 0xfc, !PT ;  /* 0x0000000110101812 */ /* 0x000fe400078efcff */
[----:B--2---:R-:W-:Y:S01]  /*4e1c0*/  ISETP.LT.AND P1, PT, R2, UR41, !P6 ;  /* 0x0000002902007c0c */ /* 0x004fe2000f721270 */
[----:B------:R-:W-:Y:S01]  /*4e1d0*/  VIADD R7, R0, 0x53 ;  /* 0x0000005300077836 */ /* 0x000fe20000000000 */
[----:B------:R-:W-:Y:S01]  /*4e1e0*/  LOP3.LUT R17, R17, 0xdfffffff, RZ, 0xc0, !PT ;  /* 0xdfffffff11117812 */ /* 0x000fe200078ec0ff */
[----:B------:R-:W2:Y:S03]  /*4e1f0*/  LDCU UR41, c[0x0][0x39c] ;  /* 0x00007380ff2977ac */ /* 0x000ea60008000800 */
[----:B------:R-:W-:Y:S02]  /*4e200*/  @P2 LOP3.LUT R17, R17, 0x20000000, RZ, 0xfc, !PT ;  /* 0x2000000011112812 */ /* 0x000fe400078efcff */
[----:B----4-:R-:W-:-:S02]  /*4e210*/  ISETP.LT.AND P0, PT, R5, UR4, !P6 ;  /* 0x0000000405007c0c */ /* 0x010fc4000f701270 */
[----:B------:R-:W-:Y:S01]  /*4e220*/  LOP3.LUT R17, R17, 0xefffffff, RZ, 0xc0, !PT ;  /* 0xefffffff11117812 */ /* 0x000fe200078ec0ff */
[----:B------:R-:W-:Y:S01]  /*4e230*/  VIADD R5, R0, 0x52 ;  /* 0x0000005200057836 */ /* 0x000fe20000000000 */
[----:B------:R-:W4:Y:S02]  /*4e240*/  LDCU UR4, c[0x0][0x39c] ;  /* 0x00007380ff0477ac */ /* 0x000f240008000800 */
        /* <DEDUP_REMOVED lines=9> */
[C---:B------:R-:W-:Y:S01]  /*4e2e0*/  VIADD R5, R0.reuse, 0x50 ;  /* 0x0000005000057836 */ /* 0x040fe20000000000 */
[----:B------:R-:W1:Y:S05]  /*4e2f0*/  LDCU UR40, c[0x0][0x39c] ;  /* 0x00007380ff2877ac */ /* 0x000e6a0008000800 */
[----:B------:R-:W-:Y:S01]  /*4e300*/  @P0 LOP3.LUT R17, R17, 0x4000000, RZ, 0xfc, !PT ;  /* 0x0400000011110812 */ /* 0x000fe200078efcff */
[----:B------:R-:W-:Y:S01]  /*4e310*/  VIADD R7, R0, 0x4f ;  /* 0x0000004f00077836 */ /* 0x000fe20000000000 */
[----:B------:R-:W2:Y:S02]  /*4e320*/  LDCU UR41, c[0x0][0x39c] ;  /* 0x00007380ff2977ac */ /* 0x000ea40008000800 */
[----:B------:R-:W-:-:S04]  /*4e330*/  LOP3.LUT R17, R17, 0xfdffffff, RZ, 0xc0, !PT ;  /* 0xfdffffff11117812 */ /* 0x000fc800078ec0ff */
[----:B------:R-:W-:Y:S02]  /*4e340*/  @P2 LOP3.LUT R17, R17, 0x2000000, RZ, 0xfc, !PT ;  /* 0x0200000011112812 */ /* 0x000fe400078efcff */
[----:B----4-:R-:W-:Y:S02]  /*4e350*/  ISETP.LT.AND P0, PT, R5, UR4, !P6 ;  /* 0x0000000405007c0c */ /* 0x010fe4000f701270 */
        /* <DEDUP_REMOVED lines=99> */
[----:B----4-:R-:W-:Y:S01]  /*4e990*/  ISETP.LT.AND P0, PT, R5, UR4, !P6 ;  /* 0x0000000405007c0c */ /* 0x010fe2000f701270 */
[----:B------:R-:W4:Y:S01]  /*4e9a0*/  LDCU UR4, c[0x0][0x39c] ;  /* 0x00007380ff0477ac */ /* 0x000f220008000800 */
[----:B------:R-:W-:-:S04]  /*4e9b0*/  LOP3.LUT R17, R17, 0xffffffef, RZ, 0xc0, !PT ;  /* 0xffffffef11117812 */ /* 0x000fc800078ec0ff */
[----:B------:R-:W-:-:S04]  /*4e9c0*/  @P1 LOP3.LUT R17, R17, 0x10, RZ, 0xfc, !PT ;  /* 0x0000001011111812 */ /* 0x000fc800078efcff */
[----:B------:R-:W-:-:S04]  /*4e9d0*/  LOP3.LUT R17, R17, 0xfffffff7, RZ, 0xc0, !PT ;  /* 0xfffffff711117812 */ /* 0x000fc800078ec0ff */
[----:B------:R-:W-:Y:S02]  /*4e9e0*/  @P0 LOP3.LUT R17, R17, 0x8, RZ, 0xfc, !PT ;  /* 0x0000000811110812 */ /* 0x000fe400078efcff */
[----:B0-----:R-:W-:Y:S01]  /*4e9f0*/  ISETP.LT.AND P0, PT, R7, UR77, !P6 ;  /* 0x0000004d07007c0c */ /* 0x001fe2000f701270 */
[C---:B------:R-:W-:Y:S01]  /*4ea00*/  VIADD R5, R0.reuse, 0x3a ;  /* 0x0000003a00057836 */ /* 0x040fe20000000000 */
[----:B------:R-:W-:Y:S01]  /*4ea10*/  LOP3.LUT R17, R17, 0xfffffffb, RZ, 0xc0, !PT ;  /* 0xfffffffb11117812 */ /* 0x000fe200078ec0ff */
[----:B------:R-:W0:Y:S03]  /*4ea20*/  LDCU UR77, c[0x0][0x39c] ;  /* 0x00007380ff4d77ac */ /* 0x000e260008000800 */
[----:B-1----:R-:W-:Y:S01]  /*4ea30*/  ISETP.LT.AND P2, PT, R5, UR40, !P6 ;  /* 0x0000002805007c0c */ /* 0x002fe2000f741270 */
[----:B------:R-:W-:Y:S01]  /*4ea40*/  VIADD R5, R0, 0x38 ;  /* 0x0000003800057836 */ /* 0x000fe20000000000 */
[----:B------:R-:W1:Y:S05]  /*4ea50*/  LDCU UR40, c[0x0][0x39c] ;  /* 0x00007380ff2877ac */ /* 0x000e6a0008000800 */
[----:B------:R-:W-:-:S02]  /*4ea60*/  @P0 LOP3.LUT R17, R17, 0x4, RZ, 0xfc, !PT ;  /* 0x0000000411110812 */ /* 0x000fc400078efcff */
[----:B----4-:R-:W-:Y:S01]  /*4ea70*/  ISETP.LT.AND P0, PT, R5, UR4, !P6 ;  /* 0x0000000405007c0c */ /* 0x010fe2000f701270 */
[----:B------:R-:W-:Y:S01]  /*4ea80*/  VIADD R2, R0, 0x39 ;  /* 0x0000003900027836 */ /* 0x000fe20000000000 */
[----:B---3--:R-:W-:Y:S01]  /*4ea90*/  LOP3.LUT R18, R18, 0x7fffffff, RZ, 0xc0, !PT ;  /* 0x7fffffff12127812 */ /* 0x008fe200078ec0ff */
[C---:B------:R-:W-:Y:S01]  /*4eaa0*/  VIADD R7, R0.reuse, 0x37 ;  /* 0x0000003700077836 */ /* 0x040fe20000000000 */
[----:B------:R-:W-:Y:S01]  /*4eab0*/  LOP3.LUT R17, R17, 0xfffffffd, RZ, 0xc0, !PT ;  /* 0xfffffffd11117812 */ /* 0x000fe200078ec0ff */
[----:B------:R-:W-:Y:S01]  /*4eac0*/  VIADD R5, R0, 0x36 ;  /* 0x0000003600057836 */ /* 0x000fe20000000000 */
[----:B--2---:R-:W-:Y:S01]  /*4ead0*/  ISETP.LT.AND P1, PT, R2, UR41, !P6 ;  /* 0x0000002902007c0c */ /* 0x004fe2000f721270 */
[----:B------:R-:W2:Y:S01]  /*4eae0*/  LDCU UR41, c[0x0][0x39c] ;  /* 0x00007380ff2977ac */ /* 0x000ea20008000800 */
[----:B------:R-:W3:Y:S05]  /*4eaf0*/  LDCU UR4, c[0x0][0x39c] ;  /* 0x00007380ff0477ac */ /* 0x000eea0008000800 */
        /* <DEDUP_REMOVED lines=17> */
[----:B---3--:R-:W-:-:S02]  /*4ec10*/  ISETP.LT.AND P0, PT, R5, UR4, !P6 ;  /* 0x0000000405007c0c */ /* 0x008fc4000f701270 */
        /* <DEDUP_REMOVED lines=119> */
[----:B---3--:R-:W-:Y:S01]  /*4f390*/  ISETP.LT.AND P0, PT, R5, UR4, !P6 ;  /* 0x0000000405007c0c */ /* 0x008fe2000f701270 */
[----:B------:R-:W3:Y:S01]  /*4f3a0*/  LDCU UR4, c[0x0][0x39c] ;  /* 0x00007380ff0477ac */ /* 0x000ee20008000800 */
        /* <DEDUP_REMOVED lines=12> */
[----:B---3--:R-:W-:Y:S01]  /*4f470*/  ISETP.LT.AND P0, PT, R5, UR4, !P6 ;  /* 0x0000000405007c0c */ /* 0x008fe2000f701270 */
[----:B------:R-:W-:Y:S01]  /*4f480*/  VIADD R2, R0, 0x19 ;  /* 0x0000001900027836 */ /* 0x000fe20000000000 */
[----:B------:R-:W-:Y:S01]  /*4f490*/  LOP3.LUT R6, R6, 0x7fffffff, RZ, 0xc0, !PT ;  /* 0x7fffffff06067812 */ /* 0x000fe200078ec0ff */
[----:B------:R-:W-:Y:S01]  /*4f4a0*/  VIADD R7, R0, 0x17 ;  /* 0x0000001700077836 */ /* 0x000fe20000000000 */
        /* <DEDUP_REMOVED lines=18> */
[----:B------:R-:W2:Y:S01]  /*4f5d0*/  LDCU UR41, c[0x0][0x39c] ;  /* 0x00007380ff2977ac */ /* 0x000ea20008000800 */
        /* <DEDUP_REMOVED lines=39> */
[C---:B------:R-:W-:Y:S02]  /*4f850*/  VIADD R8, R0.reuse, 0x9 ;  /* 0x0000000900087836 */ /* 0x040fe40000000000 */
[C---:B------:R-:W-:Y:S02]  /*4f860*/  VIADD R9, R0.reuse, 0x8 ;  /* 0x0000000800097836 */ /* 0x040fe40000000000 */
[----:B------:R-:W-:Y:S01]  /*4f870*/  VIADD R10, R0, 0x7 ;  /* 0x00000007000a7836 */ /* 0x000fe20000000000 */
[----:B----4-:R-:W-:Y:S01]  /*4f880*/  ISETP.LT.AND P0, PT, R5, UR77, !P6 ;  /* 0x0000004d05007c0c */ /* 0x010fe2000f701270 */
[----:B------:R-:W3:Y:S01]  /*4f890*/  LDCU UR77, c[0x0][0x39c] ;  /* 0x00007380ff4d77ac */ /* 0x000ee20008000800 */
[----:B------:R-:W4:Y:S04]  /*4f8a0*/  LDL.LU R5, [R1+0x16b0] ;  /* 0x0016b00001057983 */ /* 0x000f280000300800 */
[----:B------:R-:W4:Y:S07]  /*4f8b0*/  LDL.LU R7, [R1+0x2a4] ;  /* 0x0002a40001077983 */ /* 0x000f2e0000300800 */
[----:B------:R-:W-:-:S04]  /*4f8c0*/  @P0 LOP3.LUT R6, R6, 0x400000, RZ, 0xfc, !PT ;  /* 0x0040000006060812 */ /* 0x000fc800078efcff */
[----:B------:R-:W-:-:S04]  /*4f8d0*/  LOP3.LUT R6, R6, 0xffdfffff, RZ, 0xc0, !PT ;  /* 0xffdfffff06067812 */ /* 0x000fc800078ec0ff */
[----:B------:R-:W-:Y:S02]  /*4f8e0*/  @P2 LOP3.LUT R6, R6, 0x200000, RZ, 0xfc, !PT ;  /* 0x0020000006062812 */ /* 0x000fe400078efcff */
[----:B--2---:R-:W-:Y:S01]  /*4f8f0*/  ISETP.LT.AND P0, PT, R2, UR4, !P6 ;  /* 0x0000000402007c0c */ /* 0x004fe2000f701270 */
[----:B------:R-:W2:Y:S01]  /*4f900*/  LDCU UR4, c[0x0][0x39c] ;  /* 0x00007380ff0477ac */ /* 0x000ea20008000800 */
[----:B------:R-:W-:Y:S01]  /*4f910*/  LOP3.LUT R6, R6, 0xffefffff, RZ, 0xc0, !PT ;  /* 0xffefffff06067812 */ /* 0x000fe200078ec0ff */
[----:B------:R-:W4:Y:S03]  /*4f920*/  LDL.LU R2, [R1+0x2a8] ;  /* 0x0002a80001027983 */ /* 0x000f260000300800 */
[----:B------:R-:W-:-:S04]  /*4f930*/  @P1 LOP3.LUT R6, R6, 0x100000, RZ, 0xfc, !PT ;  /* 0x0010000006061812 */ /* 0x000fc800078efcff */
[----:B------:R-:W-:-:S04]  /*4f940*/  LOP3.LUT R6, R6, 0xfff7ffff, RZ, 0xc0, !PT ;  /* 0xfff7ffff06067812 */ /* 0x000fc800078ec0ff */
[----:B------:R-:W-:Y:S02]  /*4f950*/  @P0 LOP3.LUT R6, R6, 0x80000, RZ, 0xfc, !PT ;  /* 0x0008000006060812 */ /* 0x000fe400078efcff */
[----:B---3--:R-:W-:Y:S01]  /*4f960*/  ISETP.LT.AND P0, PT, R29, UR77, !P6 ;  /* 0x0000004d1d007c0c */ /* 0x008fe2000f701270 */
[----:B------:R-:W3:Y:S01]  /*4f970*/  LDCU UR77, c[0x0][0x39c] ;  /* 0x00007380ff4d77ac */ /* 0x000ee20008000800 */
[----:B0-----:R-:W-:Y:S01]  /*4f980*/  ISETP.LT.AND P2, PT, R28, UR40, !P6 ;  /* 0x000000281c007c0c */ /* 0x001fe2000f741270 */
[----:B------:R-:W4:Y:S01]  /*4f990*/  LDL.LU R29, [R1+0x2a0] ;  /* 0x0002a000011d7983 */ /* 0x000f220000300800 */
[----:B------:R-:W-:Y:S01]  /*4f9a0*/  LOP3.LUT R6, R6, 0xfffbffff, RZ, 0xc0, !PT ;  /* 0xfffbffff06067812 */ /* 0x000fe200078ec0ff */
[----:B------:R-:W0:Y:S01]  /*4f9b0*/  LDCU UR40, c[0x0][0x39c] ;  /* 0x00007380ff2877ac */ /* 0x000e220008000800 */
[----:B-1----:R-:W-:Y:S01]  /*4f9c0*/  ISETP.LT.AND P1, PT, R8, UR41, !P6 ;  /* 0x0000002908007c0c */ /* 0x002fe2000f721270 */
[----:B------:R-:W4:Y:S01]  /*4f9d0*/  LDL.LU R28, [R1+0x298] ;  /* 0x00029800011c7983 */ /* 0x000f220000300800 */
[----:B------:R-:W1:Y:S03]  /*4f9e0*/  LDCU UR41, c[0x0][0x39c] ;  /* 0x00007380ff2977ac */ /* 0x000e660008000800 */
[----:B------:R-:W4:Y:S02]  /*4f9f0*/  LDL.LU R8, [R1+0x294] ;  /* 0x0002940001087983 */ /* 0x000f240000300800 */
[----:B------:R-:W-:-:S04]  /*4fa00*/  @P0 LOP3.LUT R6, R6, 0x40000, RZ, 0xfc, !PT ;  /* 0x0004000006060812 */ /* 0x000fc800078efcff */
[----:B------:R-:W-:-:S04]  /*4fa10*/  LOP3.LUT R6, R6, 0xfffdffff, RZ, 0xc0, !PT ;  /* 0xfffdffff06067812 */ /* 0x000fc800078ec0ff */
[----:B------:R-:W-:Y:S02]  /*4fa20*/  @P2 LOP3.LUT R6, R6, 0x20000, RZ, 0xfc, !PT ;  /* 0x0002000006062812 */ /* 0x000fe400078efcff */
[----:B--2---:R-:W-:Y:S01]  /*4fa30*/  ISETP.LT.AND P0, PT, R9, UR4, !P6 ;  /* 0x0000000409007c0c */ /* 0x004fe2000f701270 */
[----:B------:R-:W-:Y:S01]  /*4fa40*/  VIADD R11, R0, 0x6 ;  /* 0x00000006000b7836 */ /* 0x000fe20000000000 */
[----:B------:R-:W-:Y:S01]  /*4fa50*/  LOP3.LUT R6, R6, 0xfffeffff, RZ, 0xc0, !PT ;  /* 0xfffeffff06067812 */ /* 0x000fe200078ec0ff */
[----:B------:R-:W2:Y:S01]  /*4fa60*/  LDL.LU R9, [R1+0x290] ;  /* 0x0002900001097983 */ /* 0x000ea20000300800 */
[----:B------:R-:W1:Y:S02]  /*4fa70*/  LDCU UR4, c[0x0][0x39c] ;  /* 0x00007380ff0477ac */ /* 0x000e640008000800 */
[----:B------:R-:W-:-:S04]  /*4fa80*/  @P1 LOP3.LUT R6, R6, 0x10000, RZ, 0xfc, !PT ;  /* 0x0001000006061812 */ /* 0x000fc800078efcff */
[----:B------:R-:W-:-:S04]  /*4fa90*/  LOP3.LUT R6, R6, 0xffff7fff, RZ, 0xc0, !PT ;  /* 0xffff7fff06067812 */ /* 0x000fc800078ec0ff */
[----:B------:R-:W-:Y:S02]  /*4faa0*/  @P0 LOP3.LUT R6, R6, 0x8000, RZ, 0xfc, !PT ;  /* 0x0000800006060812 */ /* 0x000fe400078efcff */
[----:B---3--:R-:W-:Y:S01]  /*4fab0*/  ISETP.LT.AND P0, PT, R10, UR77, !P6 ;  /* 0x0000004d0a007c0c */ /* 0x008fe2000f701270 */
[C---:B------:R-:W-:Y:S01]  /*4fac0*/  VIADD R12, R0.reuse, 0x5 ;  /* 0x00000005000c7836 */ /* 0x040fe20000000000 */
[----:B------:R-:W3:Y:S01]  /*4fad0*/  LDL.LU R10, [R1+0x28c] ;  /* 0x00028c00010a7983 */ /* 0x000ee20000300800 */
[----:B0-----:R-:W-:Y:S01]  /*4fae0*/  ISETP.LT.AND P2, PT, R11, UR40, !P6 ;  /* 0x000000280b007c0c */ /* 0x001fe2000f741270 */
[----:B------:R-:W-:Y:S01]  /*4faf0*/  VIADD R13, R0, 0x4 ;  /* 0x00000004000d7836 */ /* 0x000fe20000000000 */
[----:B------:R-:W-:Y:S01]  /*4fb00*/  LOP3.LUT R6, R6, 0xffffbfff, RZ, 0xc0, !PT ;  /* 0xffffbfff06067812 */ /* 0x000fe200078ec0ff */
[----:B------:R-:W0:Y:S01]  /*4fb10*/  LDCU UR77, c[0x0][0x39c] ;  /* 0x00007380ff4d77ac */ /* 0x000e220008000800 */
[----:B-1----:R-:W-:Y:S01]  /*4fb20*/  ISETP.LT.AND P1, PT, R12, UR41, !P6 ;  /* 0x000000290c007c0c */ /* 0x002fe2000f721270 */
[----:B------:R-:W3:Y:S01]  /*4fb30*/  LDL.LU R11, [R1+0x29c] ;  /* 0x00029c00010b7983 */ /* 0x000ee20000300800 */
[----:B------:R-:W1:Y:S04]  /*4fb40*/  LDCU UR40, c[0x0][0x39c] ;  /* 0x00007380ff2877ac */ /* 0x000e680008000800 */
[----:B------:R-:W-:Y:S01]  /*4fb50*/  @P0 LOP3.LUT R6, R6, 0x4000, RZ, 0xfc, !PT ;  /* 0x0000400006060812 */ /* 0x000fe200078efcff */
[C---:B------:R-:W-:Y:S01]  /*4fb60*/  VIADD R14, R0.reuse, 0x3 ;  /* 0x00000003000e7836 */ /* 0x040fe20000000000 */
[----:B------:R-:W-:Y:S01]  /*4fb70*/  ISETP.LT.AND P0, PT, R13, UR4, !P6 ;  /* 0x000000040d007c0c */ /* 0x000fe2000f701270 */
[----:B------:R-:W0:Y:S01]  /*4fb80*/  LDCU UR4, c[0x0][0x39c] ;  /* 0x00007380ff0477ac */ /* 0x000e220008000800 */
[C---:B------:R-:W-:Y:S01]  /*4fb90*/  VIADD R15, R0.reuse, 0x2 ;  /* 0x00000002000f7836 */ /* 0x040fe20000000000 */
[----:B------:R-:W0:Y:S01]  /*4fba0*/  LDCU UR41, c[0x0][0x39c] ;  /* 0x00007380ff2977ac */ /* 0x000e220008000800 */
[C---:B------:R-:W-:Y:S01]  /*4fbb0*/  VIADD R27, R0.reuse, 0x1 ;  /* 0x00000001001b7836 */ /* 0x040fe20000000000 */
[----:B0-----:R-:W-:Y:S01]  /*4fbc0*/  ISETP.LT.AND P4, PT, R0, UR41, !P6 ;  /* 0x0000002900007c0c */ /* 0x001fe2000f781270 */
[----:B------:R-:W0:Y:S01]  /*4fbd0*/  LDCU UR41, c[0x0][0x39c] ;  /* 0x00007380ff2977ac */ /* 0x000e220008000800 */
[----:B------:R-:W-:-:S02]  /*4fbe0*/  LOP3.LUT R6, R6, 0xffffdfff, RZ, 0xc0, !PT ;  /* 0xffffdfff06067812 */ /* 0x000fc400078ec0ff */
[----:B----4-:R-:W-:-:S04]  /*4fbf0*/  LOP3.LUT R5, R5, 0xffffffdf, RZ, 0xc0, !PT ;  /* 0xffffffdf05057812 */ /* 0x010fc800078ec0ff */
[----:B------:R-:W-:-:S04]  /*4fc00*/  @P2 LOP3.LUT R5, R5, 0x20, RZ, 0xfc, !PT ;  /* 0x0000002005052812 */ /* 0x000fc800078efcff */
[----:B------:R-:W-:-:S04]  /*4fc10*/  LOP3.LUT R5, R5, 0xffffffef, RZ, 0xc0, !PT ;  /* 0xffffffef05057812 */ /* 0x000fc800078ec0ff */
[----:B------:R-:W-:-:S04]  /*4fc20*/  @P1 LOP3.LUT R5, R5, 0x10, RZ, 0xfc, !PT ;  /* 0x0000001005051812 */ /* 0x000fc800078efcff */
[----:B------:R-:W-:-:S04]  /*4fc30*/  LOP3.LUT R5, R5, 0xfffffff7, RZ, 0xc0, !PT ;  /* 0xfffffff705057812 */ /* 0x000fc800078ec0ff */
[----:B------:R-:W-:Y:S02]  /*4fc40*/  @P0 LOP3.LUT R5, R5, 0x8, RZ, 0xfc, !PT ;  /* 0x0000000805050812 */ /* 0x000fe400078efcff */
[----:B------:R-:W-:Y:S01]  /*4fc50*/  ISETP.LT.AND P0, PT, R14, UR77, !P6 ;  /* 0x0000004d0e007c0c */ /* 0x000fe2000f701270 */
[----:B------:R-:W3:Y:S01]  /*4fc60*/  LDCU UR77, c[0x0][0x39c] ;  /* 0x00007380ff4d77ac */ /* 0x000ee20008000800 */
[----:B-1----:R-:W-:Y:S02]  /*4fc70*/  ISETP.LT.AND P1, PT, R15, UR40, !P6 ;  /* 0x000000280f007c0c */ /* 0x002fe4000f721270 */
[----:B------:R-:W-:Y:S01]  /*4fc80*/  LOP3.LUT R5, R5, 0xfffffffb, RZ, 0xc0, !PT ;  /* 0xfffffffb05057812 */ /* 0x000fe200078ec0ff */
[----:B------:R-:W2:Y:S08]  /*4fc90*/  LDCU UR40, c[0x0][0x39c] ;  /* 0x00007380ff2877ac */ /* 0x000eb00008000800 */
[----:B------:R-:W-:-:S02]  /*4fca0*/  @P0 LOP3.LUT R5, R5, 0x4, RZ, 0xfc, !PT ;  /* 0x0000000405050812 */ /* 0x000fc400078efcff */
[----:B------:R-:W-:Y:S01]  /*4fcb0*/  ISETP.LT.AND P0, PT, R27, UR4, !P6 ;  /* 0x000000041b007c0c */ /* 0x000fe2000f701270 */
[----:B------:R-:W1:Y:S01]  /*4fcc0*/  LDCU UR4, c[0x0][0x39c] ;  /* 0x00007380ff0477ac */ /* 0x000e620008000800 */
[----:B------:R-:W-:-:S04]  /*4fcd0*/  LOP3.LUT R5, R5, 0xfffffffd, RZ, 0xc0, !PT ;  /* 0xfffffffd05057812 */ /* 0x000fc800078ec0ff */
[----:B------:R-:W-:-:S04]  /*4fce0*/  @P1 LOP3.LUT R5, R5, 0x2, RZ, 0xfc, !PT ;  /* 0x0000000205051812 */ /* 0x000fc800078efcff */
[----:B------:R-:W-:-:S04]  /*4fcf0*/  LOP3.LUT R5, R5, 0xfffffffe, RZ, 0xc0, !PT ;  /* 0xfffffffe05057812 */ /* 0x000fc800078ec0ff */
[----:B------:R-:W-:Y:S02]  /*4fd00*/  @P0 LOP3.LUT R5, R5, 0x1, RZ, 0xfc, !PT ;  /* 0x0000000105050812 */ /* 0x000fe400078efcff */
[----:B0-----:R-:W-:Y:S01]  /*4fd10*/  ISETP.LT.AND P1, PT, R8, UR41, !P6 ;  /* 0x0000002908007c0c */ /* 0x001fe2000f721270 */
[----:B------:R-:W0:Y:S01]  /*4fd20*/  LDCU UR41, c[0x0][0x39c] ;  /* 0x00007380ff2977ac */ /* 0x000e220008000800 */
[----:B--2---:R-:W-:Y:S01]  /*4fd30*/  ISETP.LT.AND P2, PT, R9, UR40, !P6 ;  /* 0x0000002809007c0c */ /* 0x004fe2000f741270 */
[----:B------:R-:W2:Y:S01]  /*4fd40*/  LDCU UR40, c[0x0][0x39c] ;  /* 0x00007380ff2877ac */ /* 0x000ea20008000800 */
[----:B---3--:R-:W-:Y:S01]  /*4fd50*/  ISETP.LT.AND P0, PT, R10, UR77, !P6 ;  /* 0x0000004d0a007c0c */ /* 0x008fe2000f701270 */
[----:B------:R-:W3:Y:S01]  /*4fd60*/  LDCU UR77, c[0x0][0x39c] ;  /* 0x00007380ff4d77ac */ /* 0x000ee20008000800 */
[----:B------:R-:W4:Y:S04]  /*4fd70*/  LDL.LU R10, [R1+0x2ac] ;  /* 0x0002ac00010a7983 */ /* 0x000f280000300800 */
[----:B------:R-:W4:Y:S04]  /*4fd80*/  LDL.LU R9, [R1+0x2b0] ;  /* 0x0002b00001097983 */ /* 0x000f280000300800 */
[----:B------:R-:W4:Y:S03]  /*4fd90*/  LDL.LU R8, [R1+0x2b4] ;  /* 0x0002b40001087983 */ /* 0x000f260000300800 */
[----:B------:R-:W-:-:S02]  /*4fda0*/  @P0 LOP3.LUT R6, R6, 0x2000, RZ, 0xfc, !PT ;  /* 0x0000200006060812 */ /* 0x000fc400078efcff */
[----:B-1----:R-:W-:Y:S01]  /*4fdb0*/  ISETP.LT.AND P0, PT, R28, UR4, !P6 ;  /* 0x000000041c007c0c */ /* 0x002fe2000f701270 */
[----:B------:R-:W1:Y:S01]  /*4fdc0*/  LDCU UR4, c[0x0][0x39c] ;  /* 0x00007380ff0477ac */ /* 0x000e620008000800 */
[----:B------:R-:W4:Y:S01]  /*4fdd0*/  LDL.LU R28, [R1+0x2b8] ;  /* 0x0002b800011c7983 */ /* 0x000f220000300800 */
[----:B------:R-:W-:-:S04]  /*4fde0*/  LOP3.LUT R6, R6, 0xffffefff, RZ, 0xc0, !PT ;  /* 0xffffefff06067812 */ /* 0x000fc800078ec0ff */
[----:B------:R-:W-:-:S04]  /*4fdf0*/  @P2 LOP3.LUT R6, R6, 0x1000, RZ, 0xfc, !PT ;  /* 0x0000100006062812 */ /* 0x000fc800078efcff */
[----:B------:R-:W-:-:S04]  /*4fe00*/  LOP3.LUT R6, R6, 0xfffff7ff, RZ, 0xc0, !PT ;  /* 0xfffff7ff06067812 */ /* 0x000fc800078ec0ff */
[----:B------:R-:W-:-:S04]  /*4fe10*/  @P1 LOP3.LUT R6, R6, 0x800, RZ, 0xfc, !PT ;  /* 0x0000080006061812 */ /* 0x000fc800078efcff */
[----:B------:R-:W-:-:S04]  /*4fe20*/  LOP3.LUT R6, R6, 0xfffffbff, RZ, 0xc0, !PT ;  /* 0xfffffbff06067812 */ /* 0x000fc800078ec0ff */
[----:B------:R-:W-:Y:S02]  /*4fe30*/  @P0 LOP3.LUT R6, R6, 0x400, RZ, 0xfc, !PT ;  /* 0x0000040006060812 */ /* 0x000fe400078efcff */
[----:B---3--:R-:W-:Y:S01]  /*4fe40*/  ISETP.LT.AND P0, PT, R11, UR77, !P6 ;  /* 0x0000004d0b007c0c */ /* 0x008fe2000f701270 */
[----:B------:R-:W4:Y:S01]  /*4fe50*/  LDCU UR77, c[0x0][0x39c] ;  /* 0x00007380ff4d77ac */ /* 0x000f220008000800 */
[----:B--2---:R-:W-:Y:S02]  /*4fe60*/  ISETP.LT.AND P2, PT, R29, UR40, !P6 ;  /* 0x000000281d007c0c */ /* 0x004fe4000f741270 */
[----:B------:R-:W-:Y:S01]  /*4fe70*/  LOP3.LUT R6, R6, 0xfffffdff, RZ, 0xc0, !PT ;  /* 0xfffffdff06067812 */ /* 0x000fe200078ec0ff */
[----:B------:R-:W2:Y:S01]  /*4fe80*/  LDCU UR40, c[0x0][0x39c] ;  /* 0x00007380ff2877ac */ /* 0x000ea20008000800 */
[----:B0-----:R-:W-:Y:S01]  /*4fe90*/  ISETP.LT.AND P1, PT, R7, UR41, !P6 ;  /* 0x0000002907007c0c */ /* 0x001fe2000f721270 */
[----:B------:R-:W3:Y:S01]  /*4fea0*/  LDL.LU R29, [R1+0x2bc] ;  /* 0x0002bc00011d7983 */ /* 0x000ee20000300800 */
[----:B------:R-:W0:Y:S03]  /*4feb0*/  LDCU UR41, c[0x0][0x39c] ;  /* 0x00007380ff2977ac */ /* 0x000e260008000800 */
[----:B------:R-:W3:Y:S02]  /*4fec0*/  LDL.LU R7, [R1+0x2c0] ;  /* 0x0002c00001077983 */ /* 0x000ee40000300800 */
[----:B------:R-:W-:-:S04]  /*4fed0*/  @P0 LOP3.LUT R6, R6, 0x200, RZ, 0xfc, !PT ;  /* 0x0000020006060812 */ /* 0x000fc800078efcff */
[----:B------:R-:W-:-:S04]  /*4fee0*/  LOP3.LUT R6, R6, 0xfffffeff, RZ, 0xc0, !PT ;  /* 0xfffffeff06067812 */ /* 0x000fc800078ec0ff */
[----:B------:R-:W-:Y:S02]  /*4fef0*/  @P2 LOP3.LUT R6, R6, 0x100, RZ, 0xfc, !PT ;  /* 0x0000010006062812 */ /* 0x000fe400078efcff */
[----:B-1----:R-:W-:Y:S01]  /*4ff00*/  ISETP.LT.AND P0, PT, R2, UR4, !P6 ;  /* 0x0000000402007c0c */ /* 0x002fe2000f701270 */
[----:B------:R-:W1:Y:S01]  /*4ff10*/  LDCU UR4, c[0x0][0x39c] ;  /* 0x00007380ff0477ac */ /* 0x000e620008000800 */
[----:B------:R-:W-:Y:S01]  /*4ff20*/  LOP3.LUT R6, R6, 0xffffff7f, RZ, 0xc0, !PT ;  /* 0xffffff7f06067812 */ /* 0x000fe200078ec0ff */
[----:B------:R-:W-:Y:S01]  /*4ff30*/  VIADD R26, R0, 0xc0 ;  /* 0x000000c0001a7836 */ /* 0x000fe20000000000 */
[----:B------:R-:W3:Y:S02]  /*4ff40*/  LDL.LU R2, [R1+0x2c8] ;  /* 0x0002c80001027983 */ /* 0x000ee40000300800 */
[----:B------:R-:W-:-:S04]  /*4ff50*/  @P1 LOP3.LUT R6, R6, 0x80, RZ, 0xfc, !PT ;  /* 0x0000008006061812 */ /* 0x000fc800078efcff */
[----:B------:R-:W-:-:S04]  /*4ff60*/  LOP3.LUT R6, R6, 0xffffffbf, RZ, 0xc0, !PT ;  /* 0xffffffbf06067812 */ /* 0x000fc800078ec0ff */
[----:B------:R-:W-:-:S04]  /*4ff70*/  @P0 LOP3.LUT R6, R6, 0x40, RZ, 0xfc, !PT ;  /* 0x0000004006060812 */ /* 0x000fc800078efcff */
[----:B------:R-:W-:Y:S02]  /*4ff80*/  LOP3.LUT R6, R6, 0xffffffdf, RZ, 0xc0, !PT ;  /* 0xffffffdf06067812 */ /* 0x000fe400078ec0ff */
[----:B----4-:R-:W-:Y:S01]  /*4ff90*/  ISETP.LT.AND P0, PT, R10, UR77, !P6 ;  /* 0x0000004d0a007c0c */ /* 0x010fe2000f701270 */
[----:B------:R-:W3:Y:S01]  /*4ffa0*/  LDCU UR77, c[0x0][0x39c] ;  /* 0x00007380ff4d77ac */ /* 0x000ee20008000800 */
[----:B------:R-:W4:Y:S01]  /*4ffb0*/  LDL.LU R10, [R1+0x2cc] ;  /* 0x0002cc00010a7983 */ /* 0x000f220000300800 */
[----:B--2---:R-:W-:Y:S01]  /*4ffc0*/  ISETP.LT.AND P2, PT, R9, UR40, !P6 ;  /* 0x0000002809007c0c */ /* 0x004fe2000f741270 */
[----:B------:R-:W2:Y:S02]  /*4ffd0*/  LDCU UR40, c[0x0][0x39c] ;  /* 0x00007380ff2877ac */ /* 0x000ea40008000800 */
[----:B------:R-:W4:Y:S01]  /*4ffe0*/  LDL.LU R9, [R1+0x2d0] ;  /* 0x0002d00001097983 */ /* 0x000f220000300800 */
[----:B0-----:R-:W-:Y:S01]  /*4fff0*/  ISETP.LT.AND P1, PT, R8, UR41, !P6 ;  /* 0x0000002908007c0c */ /* 0x001fe2000f721270 */
[----:B------:R-:W0:Y:S02]  /*50000*/  LDCU UR41, c[0x0][0x39c] ;  /* 0x00007380ff2977ac */ /* 0x000e240008000800 */
[----:B------:R-:W4:Y:S03]  /*50010*/  LDL.LU R8, [R1+0x2d4] ;  /* 0x0002d40001087983 */ /* 0x000f260000300800 */
[----:B------:R-:W-:-:S04]  /*50020*/  @P0 LOP3.LUT R6, R6, 0x20, RZ, 0xfc, !PT ;  /* 0x0000002006060812 */ /* 0x000fc800078efcff */
[----:B------:R-:W-:-:S04]  /*50030*/  LOP3.LUT R6, R6, 0xffffffef, RZ, 0xc0, !PT ;  /* 0xffffffef06067812 */ /* 0x000fc800078ec0ff */
[----:B------:R-:W-:-:S04]  /*50040*/  @P2 LOP3.LUT R6, R6, 0x10, RZ, 0xfc, !PT ;  /* 0x0000001006062812 */ /* 0x000fc800078efcff */
[----:B------:R-:W-:Y:S02]  /*50050*/  LOP3.LUT R6, R6, 0xfffffff7, RZ, 0xc0, !PT ;  /* 0xfffffff706067812 */ /* 0x000fe400078ec0ff */
[----:B-1----:R-:W-:Y:S01]  /*50060*/  ISETP.LT.AND P0, PT, R28, UR4, !P6 ;  /* 0x000000041c007c0c */ /* 0x002fe2000f701270 */
[----:B------:R-:W1:Y:S01]  /*50070*/  LDCU UR4, c[0x0][0x39c] ;  /* 0x00007380ff0477ac */ /* 0x000e620008000800 */
[----:B------:R-:W-:Y:S01]  /*50080*/  @P1 LOP3.LUT R6, R6, 0x8, RZ, 0xfc, !PT ;  /* 0x0000000806061812 */ /* 0x000fe200078efcff */
[----:B------:R-:W4:Y:S01]  /*50090*/  LDL.LU R28, [R1+0x2d8] ;  /* 0x0002d800011c7983 */ /* 0x000f220000300800 */
[----:B0-----:R-:W-:Y:S01]  /*500a0*/  ISETP.LT.AND P1, PT, R26, UR41, !P6 ;  /* 0x000000291a007c0c */ /* 0x001fe2000f721270 */
[----:B------:R-:W0:Y:S02]  /*500b0*/  LDCU UR41, c[0x0][0x39c] ;  /* 0x00007380ff2977ac */ /* 0x000e240008000800 */
[----:B------:R-:W4:Y:S01]  /*500c0*/  LDL.LU R26, [R1+0x16ac] ;  /* 0x0016ac00011a7983 */ /* 0x000f220000300800 */
[----:B------:R-:W-:-:S03]  /*500d0*/  LOP3.LUT R6, R6, 0xfffffffb, RZ, 0xc0, !PT ;  /* 0xfffffffb06067812 */ /* 0x000fc600078ec0ff */
[----:B------:R-:W4:Y:S02]  /*500e0*/  LDL.LU R11, [R1+0x2dc] ;  /* 0x0002dc00010b7983 */ /* 0x000f240000300800 */
[----:B------:R-:W-:Y:S02]  /*500f0*/  @P0 LOP3.LUT R6, R6, 0x4, RZ, 0xfc, !PT ;  /* 0x0000000406060812 */ /* 0x000fe400078efcff */
[----:B---3--:R-:W-:Y:S01]  /*50100*/  ISETP.LT.AND P0, PT, R29, UR77, !P6 ;  /* 0x0000004d1d007c0c */ /* 0x008fe2000f701270 */
[----:B------:R-:W3:Y:S01]  /*50110*/  LDCU UR77, c[0x0][0x39c] ;  /* 0x00007380ff4d77ac */ /* 0x000ee20008000800 */
[----:B------:R-:W3:Y:S01]  /*50120*/  LDL.LU R29, [R1+0x2e0] ;  /* 0x0002e000011d7983 */ /* 0x000ee20000300800 */
[----:B--2---:R-:W-:Y:S01]  /*50130*/  ISETP.LT.AND P2, PT, R7, UR40, !P6 ;  /* 0x0000002807007c0c */ /* 0x004fe2000f741270 */
[----:B------:R-:W4:Y:S02]  /*50140*/  LDCU UR40, c[0x0][0x39c] ;  /* 0x00007380ff2877ac */ /* 0x000f240008000800 */
[----:B------:R-:W2:Y:S01]  /*50150*/  LDL.LU R7, [R1+0x2e4] ;  /* 0x0002e40001077983 */ /* 0x000ea20000300800 */
[----:B------:R-:W-:-:S06]  /*50160*/  LOP3.LUT R6, R6, 0xfffffffd, RZ, 0xc0, !PT ;  /* 0xfffffffd06067812 */ /* 0x000fcc00078ec0ff */
[----:B------:R-:W-:Y:S02]  /*50170*/  @P0 LOP3.LUT R6, R6, 0x2, RZ, 0xfc, !PT ;  /* 0x0000000206060812 */ /* 0x000fe400078efcff */
[----:B-1----:R-:W-:Y:S01]  /*50180*/  ISETP.LT.AND P0, PT, R2, UR4, !P6 ;  /* 0x0000000402007c0c */ /* 0x002fe2000f701270 */
[----:B------:R-:W1:Y:S01]  /*50190*/  LDCU UR4, c[0x0][0x39c] ;  /* 0x00007380ff0477ac */ /* 0x000e620008000800 */
[----:B------:R-:W2:Y:S01]  /*501a0*/  LDL.LU R2, [R1+0x2e8] ;  /* 0x0002e80001027983 */ /* 0x000ea20000300800 */
[----:B------:R-:W-:-:S04]  /*501b0*/  LOP3.LUT R6, R6, 0xfffffffe, RZ, 0xc0, !PT ;  /* 0xfffffffe06067812 */ /* 0x000fc800078ec0ff */
[----:B------:R-:W-:-:S05]  /*501c0*/  @P2 LOP3.LUT R6, R6, 0x1, RZ, 0xfc, !PT ;  /* 0x0000000106062812 */ /* 0x000fca00078efcff */
[----:B------:R-:W-:Y:S01]  /*501d0*/  STL [R1+0x1618], R6 ;  /* 0x0016180601007387 */ /* 0x000fe20000100800 */
[----:B----4-:R-:W-:Y:S01]  /*501e0*/  ISETP.LT.AND P2, PT, R9, UR40, !P6 ;  /* 0x0000002809007c0c */ /* 0x010fe2000f741270 */
[----:B------:R-:W4:Y:S01]  /*501f0*/  LDCU UR40, c[0x0][0x39c] ;  /* 0x00007380ff2877ac */ /* 0x000f220008000800 */
[----:B------:R-:W-:-:S04]  /*50200*/  LOP3.LUT R26, R26, 0x7fffffff, RZ, 0xc0, !PT ;  /* 0x7fffffff1a1a7812 */ /* 0x000fc800078ec0ff */
[----:B------:R-:W-:-:S04]  /*50210*/  @P1 LOP3.LUT R26, R26, 0x80000000, RZ, 0xfc, !PT ;  /* 0x800000001a1a1812 */ /* 0x000fc800078efcff */
[----:B------:R-:W-:-:S04]  /*50220*/  LOP3.LUT R26, R26, 0xbfffffff, RZ, 0xc0, !PT ;  /* 0xbfffffff1a1a7812 */ /* 0x000fc800078ec0ff */
[----:B------:R-:W-:Y:S02]  /*50230*/  @P0 LOP3.LUT R26, R26, 0x40000000, RZ, 0xfc, !PT ;  /* 0x400000001a1a0812 */ /* 0x000fe400078efcff */
[----:B---3--:R-:W-:Y:S01]  /*50240*/  ISETP.LT.AND P0, PT, R10, UR77, !P6 ;  /* 0x0000004d0a007c0c */ /* 0x008fe2000f701270 */
[----:B------:R-:W3:Y:S01]  /*50250*/  LDCU UR77, c[0x0][0x39c] ;  /* 0x00007380ff4d77ac */ /* 0x000ee20008000800 */
[----:B------:R-:W2:Y:S01]  /*50260*/  LDL.LU R10, [R1+0x2ec] ;  /* 0x0002ec00010a7983 */ /* 0x000ea20000300800 */
[----:B0-----:R-:W-:Y:S02]  /*50270*/  ISETP.LT.AND P1, PT, R8, UR41, !P6 ;  /* 0x0000002908007c0c */ /* 0x001fe4000f721270 */
[----:B------:R-:W-:Y:S01]  /*50280*/  LOP3.LUT R26, R26, 0xdfffffff, RZ, 0xc0, !PT ;  /* 0xdfffffff1a1a7812 */ /* 0x000fe200078ec0ff */
[----:B------:R-:W2:Y:S01]  /*50290*/  LDL.LU R9, [R1+0x2f0] ;  /* 0x0002f00001097983 */ /* 0x000ea20000300800 */
[----:B------:R-:W2:Y:S03]  /*502a0*/  LDCU UR41, c[0x0][0x39c] ;  /* 0x00007380ff2977ac */ /* 0x000ea60008000800 */
[----:B------:R-:W2:Y:S03]  /*502b0*/  LDL.LU R8, [R1+0x2f4] ;  /* 0x0002f40001087983 */ /* 0x000ea60000300800 */
[----:B------:R-:W-:-:S02]  /*502c0*/  @P0 LOP3.LUT R26, R26, 0x20000000, RZ, 0xfc, !PT ;  /* 0x200000001a1a0812 */ /* 0x000fc400078efcff */
[----:B-1----:R-:W-:Y:S01]  /*502d0*/  ISETP.LT.AND P0, PT, R28, UR4, !P6 ;  /* 0x000000041c007c0c */ /* 0x002fe2000f701270 */
[----:B------:R-:W0:Y:S01]  /*502e0*/  LDCU UR4, c[0x0][0x39c] ;  /* 0x00007380ff0477ac */ /* 0x000e220008000800 */
[----:B------:R-:W2:Y:S01]  /*502f0*/  LDL.LU R28, [R1+0x2f8] ;  /* 0x0002f800011c7983 */ /* 0x000ea20000300800 */
[----:B------:R-:W-:-:S04]  /*50300*/  LOP3.LUT R26, R26, 0xefffffff, RZ, 0xc0, !PT ;  /* 0xefffffff1a1a7812 */ /* 0x000fc800078ec0ff */
[----:B------:R-:W-:-:S04]  /*50310*/  @P2 LOP3.LUT R26, R26, 0x10000000, RZ, 0xfc, !PT ;  /* 0x100000001a1a2812 */ /* 0x000fc800078efcff */
[----:B------:R-:W-:-:S04]  /*50320*/  LOP3.LUT R26, R26, 0xf7ffffff, RZ, 0xc0, !PT ;  /* 0xf7ffffff1a1a7812 */ /* 0x000fc800078ec0ff */
[----:B------:R-:W-:-:S04]  /*50330*/  @P1 LOP3.LUT R26, R26, 0x8000000, RZ, 0xfc, !PT ;  /* 0x080000001a1a1812 */ /* 0x000fc800078efcff */
[----:B------:R-:W-:Y:S02]  /*50340*/  LOP3.LUT R26, R26, 0xfbffffff, RZ, 0xc0, !PT ;  /* 0xfbffffff1a1a7812 */ /* 0x000fe400078ec0ff */
[----:B----4-:R-:W-:Y:S01]  /*50350*/  ISETP.LT.AND P2, PT, R29, UR40, !P6 ;  /* 0x000000281d007c0c */ /* 0x010fe2000f741270 */
[----:B------:R-:W1:Y:S01]  /*50360*/  LDCU UR40, c[0x0][0x39c] ;  /* 0x00007380ff2877ac */ /* 0x000e620008000800 */
[----:B------:R-:W-:Y:S02]  /*50370*/  @P0 LOP3.LUT R26, R26, 0x4000000, RZ, 0xfc, !PT ;  /* 0x040000001a1a0812 */ /* 0x000fe400078efcff */
[----:B---3--:R-:W-:Y:S01]  /*50380*/  ISETP.LT.AND P0, PT, R11, UR77, !P6 ;  /* 0x0000004d0b007c0c */ /* 0x008fe2000f701270 */
[----:B------:R-:W3:Y:S01]  /*50390*/  LDCU UR77, c[0x0][0x39c] ;  /* 0x00007380ff4d77ac */ /* 0x000ee20008000800 */
[----:B------:R-:W4:Y:S04]  /*503a0*/  LDL.LU R11, [R1+0x2fc] ;  /* 0x0002fc00010b7983 */ /* 0x000f280000300800 */
[----:B------:R-:W4:Y:S01]  /*503b0*/  LDL.LU R29, [R1+0x300] ;  /* 0x00030000011d7983 */ /* 0x000f220000300800 */
[----:B------:R-:W-:-:S02]  /*503c0*/  LOP3.LUT R26, R26, 0xfdffffff, RZ, 0xc0, !PT ;  /* 0xfdffffff1a1a7812 */ /* 0x000fc400078ec0ff */
[----:B--2---:R-:W-:Y:S01]  /*503d0*/  ISETP.LT.AND P1, PT, R7, UR41, !P6 ;  /* 0x0000002907007c0c */ /* 0x004fe2000f721270 */
[----:B------:R-:W2:Y:S01]  /*503e0*/  LDCU UR41, c[0x0][0x39c] ;  /* 0x00007380ff2977ac */ /* 0x000ea20008000800 */
[----:B------:R-:W4:Y:S02]  /*503f0*/  LDL.LU R7, [R1+0x304] ;  /* 0x0003040001077983 */ /* 0x000f240000300800 */
[----:B------:R-:W-:-:S04]  /*50400*/  @P0 LOP3.LUT R26, R26, 0x2000000, RZ, 0xfc, !PT ;  /* 0x020000001a1a0812 */ /* 0x000fc800078efcff */
[----:B------:R-:W-:-:S04]  /*50410*/  LOP3.LUT R26, R26, 0xfeffffff, RZ, 0xc0, !PT ;  /* 0xfeffffff1a1a7812 */ /* 0x000fc800078ec0ff */
[----:B------:R-:W-:Y:S02]  /*50420*/  @P2 LOP3.LUT R26, R26, 0x1000000, RZ, 0xfc, !PT ;  /* 0x010000001a1a2812 */ /* 0x000fe400078efcff */
[----:B0-----:R-:W-:Y:S01]  /*50430*/  ISETP.LT.AND P0, PT, R2, UR4, !P6 ;  /* 0x0000000402007c0c */ /* 0x001fe2000f701270 */
[----:B------:R-:W0:Y:S01]  /*50440*/  LDCU UR4, c[0x0][0x39c] ;  /* 0x00007380ff0477ac */ /* 0x000e220008000800 */
[----:B------:R-:W4:Y:S01]  /*50450*/  LDL.LU R2, [R1+0x308] ;  /* 0x0003080001027983 */ /* 0x000f220000300800 */
[----:B------:R-:W-:-:S04]  /*50460*/  LOP3.LUT R26, R26, 0xff7fffff, RZ, 0xc0, !PT ;  /* 0xff7fffff1a1a7812 */ /* 0x000fc800078ec0ff */
[----:B------:R-:W-:-:S04]  /*50470*/  @P1 LOP3.LUT R26, R26, 0x800000, RZ, 0xfc, !PT ;  /* 0x008000001a1a1812 */ /* 0x000fc800078efcff */
[----:B------:R-:W-:-:S04]  /*50480*/  LOP3.LUT R26, R26, 0xffbfffff, RZ, 0xc0, !PT ;  /* 0xffbfffff1a1a7812 */ /* 0x000fc800078ec0ff */
[----:B------:R-:W-:-:S04]  /*50490*/  @P0 LOP3.LUT R26, R26, 0x400000, RZ, 0xfc, !PT ;  /* 0x004000001a1a0812 */ /* 0x000fc800078efcff */
[----:B------:R-:W-:Y:S02]  /*504a0*/  LOP3.LUT R26, R26, 0xffdfffff, RZ, 0xc0, !PT ;  /* 0xffdfffff1a1a7812 */ /* 0x000fe400078ec0ff */
[----:B---3--:R-:W-:Y:S01]  /*504b0*/  ISETP.LT.AND P0, PT, R10, UR77, !P6 ;  /* 0x0000004d0a007c0c */ /* 0x008fe2000f701270 */
[----:B------:R-:W4:Y:S01]  /*504c0*/  LDCU UR77, c[0x0][0x39c] ;  /* 0x00007380ff4d77ac */ /* 0x000f220008000800 */
[----:B------:R-:W3:Y:S01]  /*504d0*/  LDL.LU R10, [R1+0x30c] ;  /* 0x00030c00010a7983 */ /* 0x000ee20000300800 */
[----:B-1----:R-:W-:Y:S01]  /*504e0*/  ISETP.LT.AND P2, PT, R9, UR40, !P6 ;  /* 0x0000002809007c0c */ /* 0x002fe2000f741270 */
[----:B------:R-:W1:Y:S02]  /*504f0*/  LDCU UR40, c[0x0][0x39c] ;  /* 0x00007380ff2877ac */ /* 0x000e640008000800 */
[----:B------:R-:W3:Y:S01]  /*50500*/  LDL.LU R9, [R1+0x310] ;  /* 0x0003100001097983 */ /* 0x000ee20000300800 */
[----:B--2---:R-:W-:Y:S01]  /*50510*/  ISETP.LT.AND P1, PT, R8, UR41, !P6 ;  /* 0x0000002908007c0c */ /* 0x004fe2000f721270 */
[----:B------:R-:W2:Y:S02]  /*50520*/  LDCU UR41, c[0x0][0x39c] ;  /* 0x00007380ff2977ac */ /* 0x000ea40008000800 */
[----:B------:R-:W3:Y:S03]  /*50530*/  LDL.LU R8, [R1+0x314] ;  /* 0x0003140001087983 */ /* 0x000ee60000300800 */
[----:B------:R-:W-:-:S02]  /*50540*/  @P0 LOP3.LUT R26, R26, 0x200000, RZ, 0xfc, !PT ;  /* 0x002000001a1a0812 */ /* 0x000fc400078efcff */
[----:B0-----:R-:W-:Y:S01]  /*50550*/  ISETP.LT.AND P0, PT, R28, UR4, !P6 ;  /* 0x000000041c007c0c */ /* 0x001fe2000f701270 */
[----:B------:R-:W0:Y:S01]  /*50560*/  LDCU UR4, c[0x0][0x39c] ;  /* 0x00007380ff0477ac */ /* 0x000e220008000800 */
[----:B------:R-:W3:Y:S01]  /*50570*/  LDL.LU R28, [R1+0x318] ;  /* 0x00031800011c7983 */ /* 0x000ee20000300800 */
[----:B------:R-:W-:-:S04]  /*50580*/  LOP3.LUT R26, R26, 0xffefffff, RZ, 0xc0, !PT ;  /* 0xffefffff1a1a7812 */ /* 0x000fc800078ec0ff */
[----:B------:R-:W-:-:S04]  /*50590*/  @P2 LOP3.LUT R26, R26, 0x100000, RZ, 0xfc, !PT ;  /* 0x001000001a1a2812 */ /* 0x000fc800078efcff */
[----:B------:R-:W-:-:S04]  /*505a0*/  LOP3.LUT R26, R26, 0xfff7ffff, RZ, 0xc0, !PT ;  /* 0xfff7ffff1a1a7812 */ /* 0x000fc800078ec0ff */
[----:B------:R-:W-:-:S04]  /*505b0*/  @P1 LOP3.LUT R26, R26, 0x80000, RZ, 0xfc, !PT ;  /* 0x000800001a1a1812 */ /* 0x000fc800078efcff */
[----:B------:R-:W-:-:S04]  /*505c0*/  LOP3.LUT R26, R26, 0xfffbffff, RZ, 0xc0, !PT ;  /* 0xfffbffff1a1a7812 */ /* 0x000fc800078ec0ff */
[----:B------:R-:W-:Y:S02]  /*505d0*/  @P0 LOP3.LUT R26, R26, 0x40000, RZ, 0xfc, !PT ;  /* 0x000400001a1a0812 */ /* 0x000fe400078efcff */
[----:B----4-:R-:W-:Y:S01]  /*505e0*/  ISETP.LT.AND P0, PT, R11, UR77, !P6 ;  /* 0x0000004d0b007c0c */ /* 0x010fe2000f701270 */
[----:B------:R-:W3:Y:S01]  /*505f0*/  LDCU UR77, c[0x0][0x39c] ;  /* 0x00007380ff4d77ac */ /* 0x000ee20008000800 */
[----:B------:R-:W4:Y:S01]  /*50600*/  LDL.LU R11, [R1+0x31c] ;  /* 0x00031c00010b7983 */ /* 0x000f220000300800 */
[----:B-1----:R-:W-:Y:S01]  /*50610*/  ISETP.LT.AND P2, PT, R29, UR40, !P6 ;  /* 0x000000281d007c0c */ /* 0x002fe2000f741270 */
[----:B------:R-:W1:Y:S02]  /*50620*/  LDCU UR40, c[0x0][0x39c] ;  /* 0x00007380ff2877ac */ /* 0x000e640008000800 */
[----:B------:R-:W4:Y:S01]  /*50630*/  LDL.LU R29, [R1+0x320] ;  /* 0x00032000011d7983 */ /* 0x000f220000300800 */
[----:B------:R-:W-:Y:S02]  /*50640*/  LOP3.LUT R26, R26, 0xfffdffff, RZ, 0xc0, !PT ;  /* 0xfffdffff1a1a7812 */ /* 0x000fe400078ec0ff */
        /* <DEDUP_REMOVED lines=15> */
[----:B------:R-:W3:Y:S01]  /*50740*/  LDCU UR77, c[0x0][0x39c] ;  /* 0x00007380ff4d77ac */ /* 0x000ee20008000800 */
[----:B------:R-:W4:Y:S01]  /*50750*/  LDL.LU R10, [R1+0x32c] ;  /* 0x00032c00010a7983 */ /* 0x000f220000300800 */
[----:B-1----:R-:W-:Y:S01]  /*50760*/  ISETP.LT.AND P2, PT, R9, UR40, !P6 ;  /* 0x0000002809007c0c */ /* 0x002fe2000f741270 */
[----:B------:R-:W4:Y:S02]  /*50770*/  LDCU UR40, c[0x0][0x39c] ;  /* 0x00007380ff2877ac */ /* 0x000f240008000800 */
[----:B------:R-:W4:Y:S01]  /*50780*/  LDL.LU R9, [R1+0x330] ;  /* 0x0003300001097983 */ /* 0x000f220000300800 */
[----:B--2---:R-:W-:Y:S01]  /*50790*/  ISETP.LT.AND P1, PT, R8, UR41, !P6 ;  /* 0x0000002908007c0c */ /* 0x004fe2000f721270 */
[----:B------:R-:W1:Y:S02]  /*507a0*/  LDCU UR41, c[0x0][0x39c] ;  /* 0x00007380ff2977ac */ /* 0x000e640008000800 */
[----:B------:R-:W2:Y:S03]  /*507b0*/  LDL.LU R8, [R1+0x334] ;  /* 0x0003340001087983 */ /* 0x000ea60000300800 */
[----:B------:R-:W-:-:S02]  /*507c0*/  @P0 LOP3.LUT R26, R26, 0x2000, RZ, 0xfc, !PT ;  /* 0x000020001a1a0812 */ /* 0x000fc400078efcff */
[----:B0-----:R-:W-:Y:S01]  /*507d0*/  ISETP.LT.AND P0, PT, R28, UR4, !P6 ;  /* 0x000000041c007c0c */ /* 0x001fe2000f701270 */
        /* <DEDUP_REMOVED lines=8> */
[----:B------:R-:W4:Y:S01]  /*50860*/  LDCU UR40, c[0x0][0x39c] ;  /* 0x00007380ff2877ac */ /* 0x000f220008000800 */
[----:B------:R-:W2:Y:S01]  /*50870*/  LDL.LU R29, [R1+0x33c] ;  /* 0x00033c00011d7983 */ /* 0x000ea20000300800 */
[----:B------:R-:W-:Y:S02]  /*50880*/  @P0 LOP3.LUT R26, R26, 0x400, RZ, 0xfc, !PT ;  /* 0x000004001a1a0812 */ /* 0x000fe400078efcff */
[----:B---3--:R-:W-:Y:S01]  /*50890*/  ISETP.LT.AND P0, PT, R11, UR77, !P6 ;  /* 0x0000004d0b007c0c */ /* 0x008fe2000f701270 */
[----:B------:R-:W3:Y:S01]  /*508a0*/  LDCU UR77, c[0x0][0x39c] ;  /* 0x00007380ff4d77ac */ /* 0x000ee20008000800 */
[----:B------:R-:W-:Y:S02]  /*508b0*/  LOP3.LUT R26, R26, 0xfffffdff, RZ, 0xc0, !PT ;  /* 0xfffffdff1a1a7812 */ /* 0x000fe400078ec0ff */
[----:B-1----:R-:W-:Y:S01]  /*508c0*/  ISETP.LT.AND P1, PT, R7, UR41, !P6 ;  /* 0x0000002907007c0c */ /* 0x002fe2000f721270 */
[----:B------:R-:W2:Y:S01]  /*508d0*/  LDCU UR41, c[0x0][0x39c] ;  /* 0x00007380ff2977ac */ /* 0x000ea20008000800 */
[----:B------:R-:W2:Y:S07]  /*508e0*/  LDL.LU R7, [R1+0x340] ;  /* 0x0003400001077983 */ /* 0x000eae0000300800 */
[----:B------:R-:W-:-:S04]  /*508f0*/  @P0 LOP3.LUT R26, R26, 0x200, RZ, 0xfc, !PT ;  /* 0x000002001a1a0812 */ /* 0x000fc800078efcff */
[----:B------:R-:W-:-:S04]  /*50900*/  LOP3.LUT R26, R26, 0xfffffeff, RZ, 0xc0, !PT ;  /* 0xfffffeff1a1a7812 */ /* 0x000fc800078ec0ff */
[----:B------:R-:W-:Y:S02]  /*50910*/  @P2 LOP3.LUT R26, R26, 0x100, RZ, 0xfc, !PT ;  /* 0x000001001a1a2812 */ /* 0x000fe400078efcff */
[----:B0-----:R-:W-:Y:S01]  /*50920*/  ISETP.LT.AND P0, PT, R2, UR4, !P6 ;  /* 0x0000000402007c0c */ /* 0x001fe2000f701270 */
[----:B------:R-:W0:Y:S01]  /*50930*/  LDCU UR4, c[0x0][0x39c] ;  /* 0x00007380ff0477ac */ /* 0x000e220008000800 */
[----:B------:R-:W-:Y:S01]  /*50940*/  LOP3.LUT R26, R26, 0xffffff7f, RZ, 0xc0, !PT ;  /* 0xffffff7f1a1a7812 */ /* 0x000fe200078ec0ff */
[----:B------:R-:W-:Y:S01]  /*50950*/  VIADD R25, R0, 0xe0 ;  /* 0x000000e000197836 */ /* 0x000fe20000000000 */
[----:B------:R-:W2:Y:S02]  /*50960*/  LDL.LU R2, [R1+0x348] ;  /* 0x0003480001027983 */ /* 0x000ea40000300800 */
[----:B------:R-:W-:-:S04]  /*50970*/  @P1 LOP3.LUT R26, R26, 0x80, RZ, 0xfc, !PT ;  /* 0x000000801a1a1812 */ /* 0x000fc800078efcff */
[----:B------:R-:W-:-:S04]  /*50980*/  LOP3.LUT R26, R26, 0xffffffbf, RZ, 0xc0, !PT ;  /* 0xffffffbf1a1a7812 */ /* 0x000fc800078ec0ff */
[----:B------:R-:W-:-:S04]  /*50990*/  @P0 LOP3.LUT R26, R26, 0x40, RZ, 0xfc, !PT ;  /* 0x000000401a1a0812 */ /* 0x000fc800078efcff */
[----:B------:R-:W-:Y:S02]  /*509a0*/  LOP3.LUT R26, R26, 0xffffffdf, RZ, 0xc0, !PT ;  /* 0xffffffdf1a1a7812 */ /* 0x000fe400078ec0ff */
[----:B---3--:R-:W-:Y:S01]  /*509b0*/  ISETP.LT.AND P0, PT, R10, UR77, !P6 ;  /* 0x0000004d0a007c0c */ /* 0x008fe2000f701270 */
[----:B------:R-:W1:Y:S01]  /*509c0*/  LDCU UR77, c[0x0][0x39c] ;  /* 0x00007380ff4d77ac */ /* 0x000e620008000800 */
[----:B------:R-:W3:Y:S01]  /*509d0*/  LDL.LU R10, [R1+0x34c] ;  /* 0x00034c00010a7983 */ /* 0x000ee20000300800 */
[----:B----4-:R-:W-:Y:S01]  /*509e0*/  ISETP.LT.AND P2, PT, R9, UR40, !P6 ;  /* 0x0000002809007c0c */ /* 0x010fe2000f741270 */
[----:B------:R-:W4:Y:S02]  /*509f0*/  LDCU UR40, c[0x0][0x39c] ;  /* 0x00007380ff2877ac */ /* 0x000f240008000800 */
[----:B------:R-:W3:Y:S01]  /*50a00*/  LDL.LU R9, [R1+0x350] ;  /* 0x0003500001097983 */ /* 0x000ee20000300800 */
[----:B--2---:R-:W-:Y:S01]  /*50a10*/  ISETP.LT.AND P1, PT, R8, UR41, !P6 ;  /* 0x0000002908007c0c */ /* 0x004fe2000f721270 */
[----:B------:R-:W2:Y:S02]  /*50a20*/  LDCU UR41, c[0x0][0x39c] ;  /* 0x00007380ff2977ac */ /* 0x000ea40008000800 */
[----:B------:R-:W3:Y:S03]  /*50a30*/  LDL.LU R8, [R1+0x354] ;  /* 0x0003540001087983 */ /* 0x000ee60000300800 */
[----:B------:R-:W-:-:S04]  /*50a40*/  @P0 LOP3.LUT R26, R26, 0x20, RZ, 0xfc, !PT ;  /* 0x000000201a1a0812 */ /* 0x000fc800078efcff */
[----:B------:R-:W-:-:S04]  /*50a50*/  LOP3.LUT R26, R26, 0xffffffef, RZ, 0xc0, !PT ;  /* 0xffffffef1a1a7812 */ /* 0x000fc800078ec0ff */
[----:B------:R-:W-:-:S04]  /*50a60*/  @P2 LOP3.LUT R26, R26, 0x10, RZ, 0xfc, !PT ;  /* 0x000000101a1a2812 */ /* 0x000fc800078efcff */
[----:B------:R-:W-:Y:S02]  /*50a70*/  LOP3.LUT R26, R26, 0xfffffff7, RZ, 0xc0, !PT ;  /* 0xfffffff71a1a7812 */ /* 0x000fe400078ec0ff */
[----:B0-----:R-:W-:Y:S01]  /*50a80*/  ISETP.LT.AND P0, PT, R28, UR4, !P6 ;  /* 0x000000041c007c0c */ /* 0x001fe2000f701270 */
[----:B------:R-:W0:Y:S01]  /*50a90*/  LDCU UR4, c[0x0][0x39c] ;  /* 0x00007380ff0477ac */ /* 0x000e220008000800 */
[----:B------:R-:W-:Y:S01]  /*50aa0*/  @P1 LOP3.LUT R26, R26, 0x8, RZ, 0xfc, !PT ;  /* 0x000000081a1a1812 */ /* 0x000fe200078efcff */
[----:B------:R-:W3:Y:S01]  /*50ab0*/  LDL.LU R28, [R1+0x358] ;  /* 0x00035800011c7983 */ /* 0x000ee20000300800 */
[----:B--2---:R-:W-:Y:S01]  /*50ac0*/  ISETP.LT.AND P1, PT, R25, UR41, !P6 ;  /* 0x0000002919007c0c */ /* 0x004fe2000f721270 */
[----:B------:R-:W2:Y:S02]  /*50ad0*/  LDCU UR41, c[0x0][0x39c] ;  /* 0x00007380ff2977ac */ /* 0x000ea40008000800 */
[----:B------:R-:W2:Y:S01]  /*50ae0*/  LDL.LU R25, [R1+0x16a8] ;  /* 0x0016a80001197983 */ /* 0x000ea20000300800 */
[----:B------:R-:W-:-:S03]  /*50af0*/  LOP3.LUT R26, R26, 0xfffffffb, RZ, 0xc0, !PT ;  /* 0xfffffffb1a1a7812 */ /* 0x000fc600078ec0ff */
[----:B------:R-:W2:Y:S02]  /*50b00*/  LDL.LU R11, [R1+0x35c] ;  /* 0x00035c00010b7983 */ /* 0x000ea40000300800 */
[----:B------:R-:W-:Y:S02]  /*50b10*/  @P0 LOP3.LUT R26, R26, 0x4, RZ, 0xfc, !PT ;  /* 0x000000041a1a0812 */ /* 0x000fe400078efcff */
[----:B-1----:R-:W-:Y:S01]  /*50b20*/  ISETP.LT.AND P0, PT, R29, UR77, !P6 ;  /* 0x0000004d1d007c0c */ /* 0x002fe2000f701270 */
[----:B------:R-:W1:Y:S01]  /*50b30*/  LDCU UR77, c[0x0][0x39c] ;  /* 0x00007380ff4d77ac */ /* 0x000e620008000800 */
[----:B------:R-:W2:Y:S01]  /*50b40*/  LDL.LU R29, [R1+0x360] ;  /* 0x00036000011d7983 */ /* 0x000ea20000300800 */
[----:B------:R-:W-:Y:S02]  /*50b50*/  LOP3.LUT R26, R26, 0xfffffffd, RZ, 0xc0, !PT ;  /* 0xfffffffd1a1a7812 */ /* 0x000fe400078ec0ff */
[----:B----4-:R-:W-:Y:S01]  /*50b60*/  ISETP.LT.AND P2, PT, R7, UR40, !P6 ;  /* 0x0000002807007c0c */ /* 0x010fe2000f741270 */
[----:B------:R-:W3:Y:S01]  /*50b70*/  LDCU UR40, c[0x0][0x39c] ;  /* 0x00007380ff2877ac */ /* 0x000ee20008000800 */
[----:B------:R-:W4:Y:S06]  /*50b80*/  LDL.LU R7, [R1+0x364] ;  /* 0x0003640001077983 */ /* 0x000f2c0000300800 */
[----:B------:R-:W-:-:S02]  /*50b90*/  @P0 LOP3.LUT R26, R26, 0x2, RZ, 0xfc, !PT ;  /* 0x000000021a1a0812 */ /* 0x000fc400078efcff */
[----:B0-----:R-:W-:Y:S01]  /*50ba0*/  ISETP.LT.AND P0, PT, R2, UR4, !P6 ;  /* 0x0000000402007c0c */ /* 0x001fe2000f701270 */
[----:B------:R-:W0:Y:S01]  /*50bb0*/  LDCU UR4, c[0x0][0x39c] ;  /* 0x00007380ff0477ac */ /* 0x000e220008000800 */
[----:B------:R-:W4:Y:S01]  /*50bc0*/  LDL.LU R2, [R1+0x368] ;  /* 0x0003680001027983 */ /* 0x000f220000300800 */
[----:B------:R-:W-:-:S04]  /*50bd0*/  LOP3.LUT R26, R26, 0xfffffffe, RZ, 0xc0, !PT ;  /* 0xfffffffe1a1a7812 */ /* 0x000fc800078ec0ff */
[----:B------:R-:W-:Y:S02]  /*50be0*/  @P2 LOP3.LUT R26, R26, 0x1, RZ, 0xfc, !PT ;  /* 0x000000011a1a2812 */ /* 0x000fe400078efcff */
[----:B---3--:R-:W-:Y:S01]  /*50bf0*/  ISETP.LT.AND P2, PT, R9, UR40, !P6 ;  /* 0x0000002809007c0c */ /* 0x008fe2000f741270 */
[----:B------:R-:W3:Y:S01]  /*50c00*/  LDCU UR40, c[0x0][0x39c] ;  /* 0x00007380ff2877ac */ /* 0x000ee20008000800 */
[----:B--2---:R-:W-:-:S04]  /*50c10*/  LOP3.LUT R25, R25, 0x7fffffff, RZ, 0xc0, !PT ;  /* 0x7fffffff19197812 */ /* 0x004fc800078ec0ff */
[----:B------:R-:W-:-:S04]  /*50c20*/  @P1 LOP3.LUT R25, R25, 0x80000000, RZ, 0xfc, !PT ;  /* 0x8000000019191812 */ /* 0x000fc800078efcff */
[----:B------:R-:W-:-:S04]  /*50c30*/  LOP3.LUT R25, R25, 0xbfffffff, RZ, 0xc0, !PT ;  /* 0xbfffffff19197812 */ /* 0x000fc800078ec0ff */
[----:B------:R-:W-:Y:S02]  /*50c40*/  @P0 LOP3.LUT R25, R25, 0x40000000, RZ, 0xfc, !PT ;  /* 0x4000000019190812 */ /* 0x000fe400078efcff */
[----:B-1----:R-:W-:Y:S01]  /*50c50*/  ISETP.LT.AND P0, PT, R10, UR77, !P6 ;  /* 0x0000004d0a007c0c */ /* 0x002fe2000f701270 */
[----:B------:R-:W1:Y:S01]  /*50c60*/  LDCU UR77, c[0x0][0x39c] ;  /* 0x00007380ff4d77ac */ /* 0x000e620008000800 */
[----:B------:R-:W2:Y:S01]  /*50c70*/  LDL.LU R10, [R1+0x36c] ;  /* 0x00036c00010a7983 */ /* 0x000ea20000300800 */
[----:B------:R-:W-:Y:S02]  /*50c80*/  ISETP.LT.AND P1, PT, R8, UR41, !P6 ;  /* 0x0000002908007c0c */ /* 0x000fe4000f721270 */
[----:B------:R-:W-:Y:S01]  /*50c90*/  LOP3.LUT R25, R25, 0xdfffffff, RZ, 0xc0, !PT ;  /* 0xdfffffff19197812 */ /* 0x000fe200078ec0ff */
[----:B------:R-:W2:Y:S01]  /*50ca0*/  LDL.LU R9, [R1+0x370] ;  /* 0x0003700001097983 */ /* 0x000ea20000300800 */
[----:B------:R-:W4:Y:S03]  /*50cb0*/  LDCU UR41, c[0x0][0x39c] ;  /* 0x00007380ff2977ac */ /* 0x000f260008000800 */
        /* <DEDUP_REMOVED lines=10> */
[----:B---3--:R-:W-:Y:S01]  /*50d60*/  ISETP.LT.AND P2, PT, R29, UR40, !P6 ;  /* 0x000000281d007c0c */ /* 0x008fe2000f741270 */
[----:B------:R-:W3:Y:S01]  /*50d70*/  LDCU UR40, c[0x0][0x39c] ;  /* 0x00007380ff2877ac */ /* 0x000ee20008000800 */
[----:B------:R-:W-:Y:S02]  /*50d80*/  @P0 LOP3.LUT R25, R25, 0x4000000, RZ, 0xfc, !PT ;  /* 0x0400000019190812 */ /* 0x000fe400078efcff */
[----:B-1----:R-:W-:Y:S01]  /*50d90*/  ISETP.LT.AND P0, PT, R11, UR77, !P6 ;  /* 0x0000004d0b007c0c */ /* 0x002fe2000f701270 */
[----:B------:R-:W2:Y:S01]  /*50da0*/  LDCU UR77, c[0x0][0x39c] ;  /* 0x00007380ff4d77ac */ /* 0x000ea20008000800 */
[----:B------:R-:W2:Y:S04]  /*50db0*/  LDL.LU R11, [R1+0x37c] ;  /* 0x00037c00010b7983 */ /* 0x000ea80000300800 */
[----:B------:R-:W2:Y:S01]  /*50dc0*/  LDL.LU R29, [R1+0x380] ;  /* 0x00038000011d7983 */ /* 0x000ea20000300800 */
[----:B------:R-:W-:-:S02]  /*50dd0*/  LOP3.LUT R25, R25, 0xfdffffff, RZ, 0xc0, !PT ;  /* 0xfdffffff19197812 */ /* 0x000fc400078ec0ff */
[----:B----4-:R-:W-:Y:S01]  /*50de0*/  ISETP.LT.AND P1, PT, R7, UR41, !P6 ;  /* 0x0000002907007c0c */ /* 0x010fe2000f721270 */
[----:B------:R-:W1:Y:S01]  /*50df0*/  LDCU UR41, c[0x0][0x39c] ;  /* 0x00007380ff2977ac */ /* 0x000e620008000800 */
        /* <DEDUP_REMOVED lines=12> */
[----:B--2---:R-:W-:Y:S01]  /*50ec0*/  ISETP.LT.AND P0, PT, R10, UR77, !P6 ;  /* 0x0000004d0a007c0c */ /* 0x004fe2000f701270 */
[----:B------:R-:W2:Y:S01]  /*50ed0*/  LDCU UR77, c[0x0][0x39c] ;  /* 0x00007380ff4d77ac */ /* 0x000ea20008000800 */
[----:B------:R-:W4:Y:S01]  /*50ee0*/  LDL.LU R10, [R1+0x38c] ;  /* 0x00038c00010a7983 */ /* 0x000f220000300800 */
[----:B---3--:R-:W-:Y:S01]  /*50ef0*/  ISETP.LT.AND P2, PT, R9, UR40, !P6 ;  /* 0x0000002809007c0c */ /* 0x008fe2000f741270 */
[----:B------:R-:W3:Y:S02]  /*50f00*/  LDCU UR40, c[0x0][0x39c] ;  /* 0x00007380ff2877ac */ /* 0x000ee40008000800 */
[----:B------:R-:W4:Y:S01]  /*50f10*/  LDL.LU R9, [R1+0x390] ;  /* 0x0003900001097983 */ /* 0x000f220000300800 */
[----:B-1----:R-:W-:Y:S01]  /*50f20*/  ISETP.LT.AND P1, PT, R8, UR41, !P6 ;  /* 0x0000002908007c0c */ /* 0x002fe2000f721270 */
[----:B------:R-:W4:Y:S02]  /*50f30*/  LDCU UR41, c[0x0][0x39c] ;  /* 0x00007380ff2977ac */ /* 0x000f240008000800 */
[----:B------:R-:W4:Y:S03]  /*50f40*/  LDL.LU R8, [R1+0x394] ;  /* 0x0003940001087983 */ /* 0x000f260000300800 */
[----:B------:R-:W-:-:S02]  /*50f50*/  @P0 LOP3.LUT R25, R25, 0x200000, RZ, 0xfc, !PT ;  /* 0x0020000019190812 */ /* 0x000fc400078efcff */
[----:B0-----:R-:W-:Y:S01]  /*50f60*/  ISETP.LT.AND P0, PT, R28, UR4, !P6 ;  /* 0x000000041c007c0c */ /* 0x001fe2000f701270 */
[----:B------:R-:W0:Y:S01]  /*50f70*/  LDCU UR4, c[0x0][0x39c] ;  /* 0x00007380ff0477ac */ /* 0x000e220008000800 */
[----:B------:R-:W4:Y:S01]  /*50f80*/  LDL.LU R28, [R1+0x398] ;  /* 0x00039800011c7983 */ /* 0x000f220000300800 */
[----:B------:R-:W-:-:S04]  /*50f90*/  LOP3.LUT R25, R25, 0xffefffff, RZ, 0xc0, !PT ;  /* 0xffefffff19197812 */ /* 0x000fc800078ec0ff */
[----:B------:R-:W-:-:S04]  /*50fa0*/  @P2 LOP3.LUT R25, R25, 0x100000, RZ, 0xfc, !PT ;  /* 0x0010000019192812 */ /* 0x000fc800078efcff */
[----:B------:R-:W-:-:S04]  /*50fb0*/  LOP3.LUT R25, R25, 0xfff7ffff, RZ, 0xc0, !PT ;  /* 0xfff7ffff19197812 */ /* 0x000fc800078ec0ff */
[----:B------:R-:W-:-:S04]  /*50fc0*/  @P1 LOP3.LUT R25, R25, 0x80000, RZ, 0xfc, !PT ;  /* 0x0008000019191812 */ /* 0x000fc800078efcff */
[----:B------:R-:W-:-:S04]  /*50fd0*/  LOP3.LUT R25, R25, 0xfffbffff, RZ, 0xc0, !PT ;  /* 0xfffbffff19197812 */ /* 0x000fc800078ec0ff */
[----:B------:R-:W-:Y:S02]  /*50fe0*/  @P0 LOP3.LUT R25, R25, 0x40000, RZ, 0xfc, !PT ;  /* 0x0004000019190812 */ /* 0x000fe400078efcff */
[----:B--2---:R-:W-:Y:S01]  /*50ff0*/  ISETP.LT.AND P0, PT, R11, UR77, !P6 ;  /* 0x0000004d0b007c0c */ /* 0x004fe2000f701270 */
[----:B------:R-:W1:Y:S01]  /*51000*/  LDCU UR77, c[0x0][0x39c] ;  /* 0x00007380ff4d77ac */ /* 0x000e620008000800 */
[----:B------:R-:W2:Y:S01]  /*51010*/  LDL.LU R11, [R1+0x39c] ;  /* 0x00039c00010b7983 */ /* 0x000ea20000300800 */
[----:B---3--:R-:W-:Y:S01]  /*51020*/  ISETP.LT.AND P2, PT, R29, UR40, !P6 ;  /* 0x000000281d007c0c */ /* 0x008fe2000f741270 */
[----:B------:R-:W3:Y:S02]  /*51030*/  LDCU UR40, c[0x0][0x39c] ;  /* 0x00007380ff2877ac */ /* 0x000ee40008000800 */
[----:B------:R-:W2:Y:S01]  /*51040*/  LDL.LU R29, [R1+0x3a0] ;  /* 0x0003a000011d7983 */ /* 0x000ea20000300800 */
[----:B------:R-:W-:Y:S02]  /*51050*/  LOP3.LUT R25, R25, 0xfffdffff, RZ, 0xc0, !PT ;  /* 0xfffdffff19197812 */ /* 0x000fe400078ec0ff */
[----:B----4-:R-:W-:Y:S01]  /*51060*/  ISETP.LT.AND P1, PT, R7, UR41, !P6 ;  /* 0x0000002907007c0c */ /* 0x010fe2000f721270 */
[----:B------:R-:W4:Y:S01]  /*51070*/  LDCU UR41, c[0x0][0x39c] ;  /* 0x00007380ff2977ac */ /* 0x000f220008000800 */
[----:B------:R-:W2:Y:S02]  /*51080*/  LDL.LU R7, [R1+0x3a4] ;  /* 0x0003a40001077983 */ /* 0x000ea40000300800 */
[----:B------:R-:W-:-:S04]  /*51090*/  @P0 LOP3.LUT R25, R25, 0x20000, RZ, 0xfc, !PT ;  /* 0x0002000019190812 */ /* 0x000fc800078efcff */
[----:B------:R-:W-:-:S04]  /*510a0*/  LOP3.LUT R25, R25, 0xfffeffff, RZ, 0xc0, !PT ;  /* 0xfffeffff19197812 */ /* 0x000fc800078ec0ff */
[----:B------:R-:W-:Y:S02]  /*510b0*/  @P2 LOP3.LUT R25, R25, 0x10000, RZ, 0xfc, !PT ;  /* 0x0001000019192812 */ /* 0x000fe400078efcff */
        /* <DEDUP_REMOVED lines=8> */
[----:B-1----:R-:W-:Y:S01]  /*51140*/  ISETP.LT.AND P0, PT, R10, UR77, !P6 ;  /* 0x0000004d0a007c0c */ /* 0x002fe2000f701270 */
[----:B------:R-:W1:Y:S01]  /*51150*/  LDCU UR77, c[0x0][0x39c] ;  /* 0x00007380ff4d77ac */ /* 0x000e620008000800 */
[----:B------:R-:W2:Y:S01]  /*51160*/  LDL.LU R10, [R1+0x3ac] ;  /* 0x0003ac00010a7983 */ /* 0x000ea20000300800 */
[----:B---3--:R-:W-:Y:S01]  /*51170*/  ISETP.LT.AND P2, PT, R9, UR40, !P6 ;  /* 0x0000002809007c0c */ /* 0x008fe2000f741270 */
[----:B------:R-:W2:Y:S02]  /*51180*/  LDCU UR40, c[0x0][0x39c] ;  /* 0x00007380ff2877ac */ /* 0x000ea40008000800 */
[----:B------:R-:W3:Y:S01]  /*51190*/  LDL.LU R9, [R1+0x3b0] ;  /* 0x0003b00001097983 */ /* 0x000ee20000300800 */
[----:B----4-:R-:W-:Y:S01]  /*511a0*/  ISETP.LT.AND P1, PT, R8, UR41, !P6 ;  /* 0x0000002908007c0c */ /* 0x010fe2000f721270 */
[----:B------:R-:W4:Y:S02]  /*511b0*/  LDCU UR41, c[0x0][0x39c] ;  /* 0x00007380ff2977ac */ /* 0x000f240008000800 */
[----:B------:R-:W3:Y:S03]  /*511c0*/  LDL.LU R8, [R1+0x3b4] ;  /* 0x0003b40001087983 */ /* 0x000ee60000300800 */
[----:B------:R-:W-:-:S02]  /*511d0*/  @P0 LOP3.LUT R25, R25, 0x2000, RZ, 0xfc, !PT ;  /* 0x0000200019190812 */ /* 0x000fc400078efcff */
[----:B0-----:R-:W-:Y:S01]  /*511e0*/  ISETP.LT.AND P0, PT, R28, UR4, !P6 ;  /* 0x000000041c007c0c */ /* 0x001fe2000f701270 */
[----:B------:R-:W0:Y:S01]  /*511f0*/  LDCU UR4, c[0x0][0x39c] ;  /* 0x00007380ff0477ac */ /* 0x000e220008000800 */
[----:B------:R-:W3:Y:S01]  /*51200*/  LDL.LU R28, [R1+0x3b8] ;  /* 0x0003b800011c7983 */ /* 0x000ee20000300800 */
[----:B------:R-:W-:-:S04]  /*51210*/  LOP3.LUT R25, R25, 0xffffefff, RZ, 0xc0, !PT ;  /* 0xffffefff19197812 */ /* 0x000fc800078ec0ff */
[----:B------:R-:W-:Y:S02]  /*51220*/  @P2 LOP3.LUT R25, R25, 0x1000, RZ, 0xfc, !PT ;  /* 0x0000100019192812 */ /* 0x000fe400078efcff */
[----:B--2---:R-:W-:Y:S01]  /*51230*/  ISETP.LT.AND P2, PT, R29, UR40, !P6 ;  /* 0x000000281d007c0c */ /* 0x004fe2000f741270 */
[----:B------:R-:W3:Y:S01]  /*51240*/  LDCU UR40, c[0x0][0x39c] ;  /* 0x00007380ff2877ac */ /* 0x000ee20008000800 */
[----:B------:R-:W2:Y:S01]  /*51250*/  LDL.LU R29, [R1+0x3bc] ;  /* 0x0003bc00011d7983 */ /* 0x000ea20000300800 */
[----:B------:R-:W-:-:S04]  /*51260*/  LOP3.LUT R25, R25, 0xfffff7ff, RZ, 0xc0, !PT ;  /* 0xfffff7ff19197812 */ /* 0x000fc800078ec0ff */
[----:B------:R-:W-:-:S04]  /*51270*/  @P1 LOP3.LUT R25, R25, 0x800, RZ, 0xfc, !PT ;  /* 0x0000080019191812 */ /* 0x000fc800078efcff */
[----:B------:R-:W-:-:S04]  /*51280*/  LOP3.LUT R25, R25, 0xfffffbff, RZ, 0xc0, !PT ;  /* 0xfffffbff19197812 */ /* 0x000fc800078ec0ff */
[----:B------:R-:W-:Y:S02]  /*51290*/  @P0 LOP3.LUT R25, R25, 0x400, RZ, 0xfc, !PT ;  /* 0x0000040019190812 */ /* 0x000fe400078efcff */
[----:B-1----:R-:W-:Y:S01]  /*512a0*/  ISETP.LT.AND P0, PT, R11, UR77, !P6 ;  /* 0x0000004d0b007c0c */ /* 0x002fe2000f701270 */
[----:B------:R-:W1:Y:S01]  /*512b0*/  LDCU UR77, c[0x0][0x39c] ;  /* 0x00007380ff4d77ac */ /* 0x000e620008000800 */
[----:B------:R-:W-:Y:S02]  /*512c0*/  LOP3.LUT R25, R25, 0xfffffdff, RZ, 0xc0, !PT ;  /* 0xfffffdff19197812 */ /* 0x000fe400078ec0ff */
[----:B----4-:R-:W-:Y:S01]  /*512d0*/  ISETP.LT.AND P1, PT, R7, UR41, !P6 ;  /* 0x0000002907007c0c */ /* 0x010fe2000f721270 */
[----:B------:R-:W4:Y:S01]  /*512e0*/  LDCU UR41, c[0x0][0x39c] ;  /* 0x00007380ff2977ac */ /* 0x000f220008000800 */
        /* <DEDUP_REMOVED lines=13> */
[----:B-1----:R-:W-:Y:S01]  /*513c0*/  ISETP.LT.AND P0, PT, R10, UR77, !P6 ;  /* 0x0000004d0a007c0c */ /* 0x002fe2000f701270 */
[----:B------:R-:W2:Y:S01]  /*513d0*/  LDCU UR77, c[0x0][0x39c] ;  /* 0x00007380ff4d77ac */ /* 0x000ea20008000800 */
[----:B------:R-:W2:Y:S01]  /*513e0*/  LDL.LU R10, [R1+0x3cc] ;  /* 0x0003cc00010a7983 */ /* 0x000ea20000300800 */
[----:B---3--:R-:W-:Y:S01]  /*513f0*/  ISETP.LT.AND P2, PT, R9, UR40, !P6 ;  /* 0x0000002809007c0c */ /* 0x008fe2000f741270 */
[----:B------:R-:W1:Y:S02]  /*51400*/  LDCU UR40, c[0x0][0x39c] ;  /* 0x00007380ff2877ac */ /* 0x000e640008000800 */
[----:B------:R-:W3:Y:S01]  /*51410*/  LDL.LU R9, [R1+0x3d0] ;  /* 0x0003d00001097983 */ /* 0x000ee20000300800 */
[----:B----4-:R-:W-:Y:S01]  /*51420*/  ISETP.LT.AND P1, PT, R8, UR41, !P6 ;  /* 0x0000002908007c0c */ /* 0x010fe2000f721270 */
[----:B------:R-:W4:Y:S02]  /*51430*/  LDCU UR41, c[0x0][0x39c] ;  /* 0x00007380ff2977ac */ /* 0x000f240008000800 */
        /* <DEDUP_REMOVED lines=9> */
[----:B----4-:R-:W-:Y:S01]  /*514d0*/  ISETP.LT.AND P1, PT, R24, UR41, !P6 ;  /* 0x0000002918007c0c */ /* 0x010fe2000f721270 */
[----:B------:R-:W4:Y:S02]  /*514e0*/  LDCU UR41, c[0x0][0x39c] ;  /* 0x00007380ff2977ac */ /* 0x000f240008000800 */
[----:B------:R-:W4:Y:S01]  /*514f0*/  LDL.LU R24, [R1+0x16a4] ;  /* 0x0016a40001187983 */ /* 0x000f220000300800 */
[----:B------:R-:W-:-:S03]  /*51500*/  LOP3.LUT R25, R25, 0xfffffffb, RZ, 0xc0, !PT ;  /* 0xfffffffb19197812 */ /* 0x000fc600078ec0ff */
[----:B------:R-:W4:Y:S02]  /*51510*/  LDL.LU R11, [R1+0x3dc] ;  /* 0x0003dc00010b7983 */ /* 0x000f240000300800 */
[----:B------:R-:W-:Y:S02]  /*51520*/  @P0 LOP3.LUT R25, R25, 0x4, RZ, 0xfc, !PT ;  /* 0x0000000419190812 */ /* 0x000fe400078efcff */
[----:B--2---:R-:W-:Y:S01]  /*51530*/  ISETP.LT.AND P0, PT, R29, UR77, !P6 ;  /* 0x0000004d1d007c0c */ /* 0x004fe2000f701270 */
[----:B------:R-:W2:Y:S01]  /*51540*/  LDCU UR77, c[0x0][0x39c] ;  /* 0x00007380ff4d77ac */ /* 0x000ea20008000800 */
[----:B------:R-:W2:Y:S01]  /*51550*/  LDL.LU R29, [R1+0x3e0] ;  /* 0x0003e000011d7983 */ /* 0x000ea20000300800 */
[----:B------:R-:W-:-:S10]  /*51560*/  LOP3.LUT R25, R25, 0xfffffffd, RZ, 0xc0, !PT ;  /* 0xfffffffd19197812 */ /* 0x000fd400078ec0ff */
[----:B------:R-:W-:Y:S02]  /*51570*/  @P0 LOP3.LUT R25, R25, 0x2, RZ, 0xfc, !PT ;  /* 0x0000000219190812 */ /* 0x000fe400078efcff */
[----:B-1----:R-:W-:Y:S01]  /*51580*/  ISETP.LT.AND P2, PT, R7, UR40, !P6 ;  /* 0x0000002807007c0c */ /* 0x002fe2000f741270 */
[----:B------:R-:W3:Y:S01]  /*51590*/  LDCU UR40, c[0x0][0x39c] ;  /* 0x00007380ff2877ac */ /* 0x000ee20008000800 */
[----:B------:R-:W2:Y:S01]  /*515a0*/  LDL.LU R7, [R1+0x3e4] ;  /* 0x0003e40001077983 */ /* 0x000ea20000300800 */
[----:B------:R-:W-:Y:S02]  /*515b0*/  LOP3.LUT R25, R25, 0xfffffffe, RZ, 0xc0, !PT ;  /* 0xfffffffe19197812 */ /* 0x000fe400078ec0ff */
[----:B0-----:R-:W-:Y:S01]  /*515c0*/  ISETP.LT.AND P0, PT, R2, UR4, !P6 ;  /* 0x0000000402007c0c */ /* 0x001fe2000f701270 */
[----:B------:R-:W0:Y:S01]  /*515d0*/  LDCU UR4, c[0x0][0x39c] ;  /* 0x00007380ff0477ac */ /* 0x000e220008000800 */
[----:B------:R-:W2:Y:S06]  /*515e0*/  LDL.LU R2, [R1+0x3e8] ;  /* 0x0003e80001027983 */ /* 0x000eac0000300800 */
[----:B------:R-:W-:-:S02]  /*515f0*/  @P2 LOP3.LUT R25, R25, 0x1, RZ, 0xfc, !PT ;  /* 0x0000000119192812 */ /* 0x000fc400078efcff */
[----:B---3--:R-:W-:Y:S01]  /*51600*/  ISETP.LT.AND P2, PT, R9, UR40, !P6 ;  /* 0x0000002809007c0c */ /* 0x008fe2000f741270 */
[----:B------:R-:W1:Y:S01]  /*51610*/  LDCU UR40, c[0x0][0x39c] ;  /* 0x00007380ff2877ac */ /* 0x000e620008000800 */
[----:B----4-:R-:W-:-:S04]  /*51620*/  LOP3.LUT R24, R24, 0x7fffffff, RZ, 0xc0, !PT ;  /* 0x7fffffff18187812 */ /* 0x010fc800078ec0ff */
[----:B------:R-:W-:-:S04]  /*51630*/  @P1 LOP3.LUT R24, R24, 0x80000000, RZ, 0xfc, !PT ;  /* 0x8000000018181812 */ /* 0x000fc800078efcff */
[----:B------:R-:W-:-:S04]  /*51640*/  LOP3.LUT R24, R24, 0xbfffffff, RZ, 0xc0, !PT ;  /* 0xbfffffff18187812 */ /* 0x000fc800078ec0ff */
[----:B------:R-:W-:Y:S02]  /*51650*/  @P0 LOP3.LUT R24, R24, 0x40000000, RZ, 0xfc, !PT ;  /* 0x4000000018180812 */ /* 0x000fe400078efcff */
[----:B--2---:R-:W-:Y:S01]  /*51660*/  ISETP.LT.AND P0, PT, R10, UR77, !P6 ;  /* 0x0000004d0a007c0c */ /* 0x004fe2000f701270 */
[----:B------:R-:W2:Y:S01]  /*51670*/  LDCU UR77, c[0x0][0x39c] ;  /* 0x00007380ff4d77ac */ /* 0x000ea20008000800 */
[----:B------:R-:W3:Y:S01]  /*51680*/  LDL.LU R10, [R1+0x3ec] ;  /* 0x0003ec00010a7983 */ /* 0x000ee20000300800 */
[----:B------:R-:W-:Y:S02]  /*51690*/  ISETP.LT.AND P1, PT, R8, UR41, !P6 ;  /* 0x0000002908007c0c */ /* 0x000fe4000f721270 */
[----:B------:R-:W-:Y:S01]  /*516a0*/  LOP3.LUT R24, R24, 0xdfffffff, RZ, 0xc0, !PT ;  /* 0xdfffffff18187812 */ /* 0x000fe200078ec0ff */
[----:B------:R-:W4:Y:S01]  /*516b0*/  LDL.LU R9, [R1+0x3f0] ;  /* 0x0003f00001097983 */ /* 0x000f220000300800 */
[----:B------:R-:W1:Y:S03]  /*516c0*/  LDCU UR41, c[0x0][0x39c] ;  /* 0x00007380ff2977ac */ /* 0x000e660008000800 */
        /* <DEDUP_REMOVED lines=10> */
[----:B-1----:R-:W-:Y:S01]  /*51770*/  ISETP.LT.AND P2, PT, R29, UR40, !P6 ;  /* 0x000000281d007c0c */ /* 0x002fe2000f741270 */
[----:B------:R-:W4:Y:S01]  /*51780*/  LDCU UR40, c[0x0][0x39c] ;  /* 0x00007380ff2877ac */ /* 0x000f220008000800 */
[----:B------:R-:W-:Y:S02]  /*51790*/  @P0 LOP3.LUT R24, R24, 0x4000000, RZ, 0xfc, !PT ;  /* 0x0400000018180812 */ /* 0x000fe400078efcff */
[----:B--2---:R-:W-:Y:S01]  /*517a0*/  ISETP.LT.AND P0, PT, R11, UR77, !P6 ;  /* 0x0000004d0b007c0c */ /* 0x004fe2000f701270 */
[----:B------:R-:W3:Y:S01]  /*517b0*/  LDCU UR77, c[0x0][0x39c] ;  /* 0x00007380ff4d77ac */ /* 0x000ee20008000800 */
[----:B------:R-:W2:Y:S04]  /*517c0*/  LDL.LU R11, [R1+0x3fc] ;  /* 0x0003fc00010b7983 */ /* 0x000ea80000300800 */
[----:B------:R-:W2:Y:S01]  /*517d0*/  LDL.LU R29, [R1+0x400] ;  /* 0x00040000011d7983 */ /* 0x000ea20000300800 */
[----:B------:R-:W-:-:S02]  /*517e0*/  LOP3.LUT R24, R24, 0xfdffffff, RZ, 0xc0, !PT ;  /* 0xfdffffff18187812 */ /* 0x000fc400078ec0ff */
[----:B------:R-:W-:Y:S01]  /*517f0*/  ISETP.LT.AND P1, PT, R7, UR41, !P6 ;  /* 0x0000002907007c0c */ /* 0x000fe2000f721270 */
[----:B------:R-:W1:Y:S01]  /*51800*/  LDCU UR41, c[0x0][0x39c] ;  /* 0x00007380ff2977ac */ /* 0x000e620008000800 */
        /* <DEDUP_REMOVED lines=13> */
[----:B------:R-:W2:Y:S01]  /*518e0*/  LDCU UR77, c[0x0][0x39c] ;  /* 0x00007380ff4d77ac */ /* 0x000ea20008000800 */
[----:B------:R-:W3:Y:S01]  /*518f0*/  LDL.LU R10, [R1+0x40c] ;  /* 0x00040c00010a7983 */ /* 0x000ee20000300800 */
[----:B----4-:R-:W-:Y:S01]  /*51900*/  ISETP.LT.AND P2, PT, R9, UR40, !P6 ;  /* 0x0000002809007c0c */ /* 0x010fe2000f741270 */
[----:B------:R-:W4:Y:S02]  /*51910*/  LDCU UR40, c[0x0][0x39c] ;  /* 0x00007380ff2877ac */ /* 0x000f240008000800 */
[----:B------:R-:W3:Y:S01]  /*51920*/  LDL.LU R9, [R1+0x410] ;  /* 0x0004100001097983 */ /* 0x000ee20000300800 */
[----:B-1----:R-:W-:Y:S01]  /*51930*/  ISETP.LT.AND P1, PT, R8, UR41, !P6 ;  /* 0x0000002908007c0c */ /* 0x002fe2000f721270 */
[----:B------:R-:W1:Y:S02]  /*51940*/  LDCU UR41, c[0x0][0x39c] ;  /* 0x00007380ff2977ac */ /* 0x000e640008000800 */
        /* <DEDUP_REMOVED lines=11> */
[----:B--2---:R-:W-:Y:S01]  /*51a00*/  ISETP.LT.AND P0, PT, R11, UR77, !P6 ;  /* 0x0000004d0b007c0c */ /* 0x004fe2000f701270 */
[----:B------:R-:W3:Y:S01]  /*51a10*/  LDCU UR77, c[0x0][0x39c] ;  /* 0x00007380ff4d77ac */ /* 0x000ee20008000800 */
[----:B------:R-:W2:Y:S01]  /*51a20*/  LDL.LU R11, [R1+0x41c] ;  /* 0x00041c00010b7983 */ /* 0x000ea20000300800 */
[----:B----4-:R-:W-:Y:S01]  /*51a30*/  ISETP.LT.AND P2, PT, R29, UR40, !P6 ;  /* 0x000000281d007c0c */ /* 0x010fe2000f741270 */
[----:B------:R-:W4:Y:S02]  /*51a40*/  LDCU UR40, c[0x0][0x39c] ;  /* 0x00007380ff2877ac */ /* 0x000f240008000800 */
[----:B------:R-:W2:Y:S01]  /*51a50*/  LDL.LU R29, [R1+0x420] ;  /* 0x00042000011d7983 */ /* 0x000ea20000300800 */
[----:B------:R-:W-:Y:S02]  /*51a60*/  LOP3.LUT R24, R24, 0xfffdffff, RZ, 0xc0, !PT ;  /* 0xfffdffff18187812 */ /* 0x000fe400078ec0ff */
[----:B-1----:R-:W-:Y:S01]  /*51a70*/  ISETP.LT.AND P1, PT, R7, UR41, !P6 ;  /* 0x0000002907007c0c */ /* 0x002fe2000f721270 */
        /* <DEDUP_REMOVED lines=15> */
[----:B------:R-:W2:Y:S01]  /*51b70*/  LDL.LU R10, [R1+0x42c] ;  /* 0x00042c00010a7983 */ /* 0x000ea20000300800 */
[----:B----4-:R-:W-:Y:S01]  /*51b80*/  ISETP.LT.AND P2, PT, R9, UR40, !P6 ;  /* 0x0000002809007c0c */ /* 0x010fe2000f741270 */
[----:B------:R-:W2:Y:S02]  /*51b90*/  LDCU UR40, c[0x0][0x39c] ;  /* 0x00007380ff2877ac */ /* 0x000ea40008000800 */
[----:B------:R-:W4:Y:S01]  /*51ba0*/  LDL.LU R9, [R1+0x430] ;  /* 0x0004300001097983 */ /* 0x000f220000300800 */
[----:B-1----:R-:W-:Y:S01]  /*51bb0*/  ISETP.LT.AND P1, PT, R8, UR41, !P6 ;  /* 0x0000002908007c0c */ /* 0x002fe2000f721270 */
[----:B------:R-:W1:Y:S02]  /*51bc0*/  LDCU UR41, c[0x0][0x39c] ;  /* 0x00007380ff2977ac */ /* 0x000e640008000800 */
[----:B------:R-:W4:Y:S03]  /*51bd0*/  LDL.LU R8, [R1+0x434] ;  /* 0x0004340001087983 */ /* 0x000f260000300800 */
[----:B------:R-:W-:-:S02]  /*51be0*/  @P0 LOP3.LUT R24, R24, 0x2000, RZ, 0xfc, !PT ;  /* 0x0000200018180812 */ /* 0x000fc400078efcff */
[----:B0-----:R-:W-:Y:S01]  /*51bf0*/  ISETP.LT.AND P0, PT, R28, UR4, !P6 ;  /* 0x000000041c007c0c */ /* 0x001fe2000f701270 */
[----:B------:R-:W0:Y:S01]  /*51c00*/  LDCU UR4, c[0x0][0x39c] ;  /* 0x00007380ff0477ac */ /* 0x000e220008000800 */
[----:B------:R-:W4:Y:S01]  /*51c10*/  LDL.LU R28, [R1+0x438] ;  /* 0x00043800011c7983 */ /* 0x000f220000300800 */
[----:B------:R-:W-:-:S04]  /*51c20*/  LOP3.LUT R24, R24, 0xffffefff, RZ, 0xc0, !PT ;  /* 0xffffefff18187812 */ /* 0x000fc800078ec0ff */
[----:B------:R-:W-:Y:S02]  /*51c30*/  @P2 LOP3.LUT R24, R24, 0x1000, RZ, 0xfc, !PT ;  /* 0x0000100018182812 */ /* 0x000fe400078efcff */
[----:B--2---:R-:W-:Y:S01]  /*51c40*/  ISETP.LT.AND P2, PT, R29, UR40, !P6 ;  /* 0x000000281d007c0c */ /* 0x004fe2000f741270 */
[----:B------:R-:W4:Y:S01]  /*51c50*/  LDCU UR40, c[0x0][0x39c] ;  /* 0x00007380ff2877ac */ /* 0x000f220008000800 */
[----:B------:R-:W2:Y:S01]  /*51c60*/  LDL.LU R29, [R1+0x43c] ;  /* 0x00043c00011d7983 */ /* 0x000ea20000300800 */
[----:B------:R-:W-:-:S04]  /*51c70*/  LOP3.LUT R24, R24, 0xfffff7ff, RZ, 0xc0, !PT ;  /* 0xfffff7ff18187812 */ /* 0x000fc800078ec0ff */
[----:B------:R-:W-:-:S04]  /*51c80*/  @P1 LOP3.LUT R24, R24, 0x800, RZ, 0xfc, !PT ;  /* 0x0000080018181812 */ /* 0x000fc800078efcff */
[----:B------:R-:W-:-:S04]  /*51c90*/  LOP3.LUT R24, R24, 0xfffffbff, RZ, 0xc0, !PT ;  /* 0xfffffbff18187812 */ /* 0x000fc800078ec0ff */
[----:B------:R-:W-:Y:S02]  /*51ca0*/  @P0 LOP3.LUT R24, R24, 0x400, RZ, 0xfc, !PT ;  /* 0x0000040018180812 */ /* 0x000fe400078efcff */
[----:B---3--:R-:W-:Y:S01]  /*51cb0*/  ISETP.LT.AND P0, PT, R11, UR77, !P6 ;  /* 0x0000004d0b007c0c */ /* 0x008fe2000f701270 */
[----:B------:R-:W3:Y:S01]  /*51cc0*/  LDCU UR77, c[0x0][0x39c] ;  /* 0x00007380ff4d77ac */ /* 0x000ee20008000800 */
[----:B------:R-:W-:Y:S02]  /*51cd0*/  LOP3.LUT R24, R24, 0xfffffdff, RZ, 0xc0, !PT ;  /* 0xfffffdff18187812 */ /* 0x000fe400078ec0ff */
[----:B-1----:R-:W-:Y:S01]  /*51ce0*/  ISETP.LT.AND P1, PT, R7, UR41, !P6 ;  /* 0x0000002907007c0c */ /* 0x002fe2000f721270 */
[----:B------:R-:W1:Y:S01]  /*51cf0*/  LDCU UR41, c[0x0][0x39c] ;  /* 0x00007380ff2977ac */ /* 0x000e620008000800 */
[----:B------:R-:W2:Y:S07]  /*51d00*/  LDL.LU R7, [R1+0x440] ;  /* 0x0004400001077983 */ /* 0x000eae0000300800 */
[----:B------:R-:W-:-:S04]  /*51d10*/  @P0 LOP3.LUT R24, R24, 0x200, RZ, 0xfc, !PT ;  /* 0x0000020018180812 */ /* 0x000fc800078efcff */
[----:B------:R-:W-:-:S04]  /*51d20*/  LOP3.LUT R24, R24, 0xfffffeff, RZ, 0xc0, !PT ;  /* 0xfffffeff18187812 */ /* 0x000fc800078ec0ff */
[----:B------:R-:W-:Y:S02]  /*51d30*/  @P2 LOP3.LUT R24, R24, 0x100, RZ, 0xfc, !PT ;  /* 0x0000010018182812 */ /* 0x000fe400078efcff */
[----:B0-----:R-:W-:Y:S01]  /*51d40*/  ISETP.LT.AND P0, PT, R2, UR4, !P6 ;  /* 0x0000000402007c0c */ /* 0x001fe2000f701270 */
[----:B------:R-:W0:Y:S01]  /*51d50*/  LDCU UR4, c[0x0][0x39c] ;  /* 0x00007380ff0477ac */ /* 0x000e220008000800 */
[----:B------:R-:W-:Y:S01]  /*51d60*/  LOP3.LUT R24, R24, 0xffffff7f, RZ, 0xc0, !PT ;  /* 0xffffff7f18187812 */ /* 0x000fe200078ec0ff */
[----:B------:R-:W2:Y:S03]  /*51d70*/  LDL.LU R2, [R1+0x448] ;  /* 0x0004480001027983 */ /* 0x000ea60000300800 */
[----:B------:R-:W-:-:S04]  /*51d80*/  @P1 LOP3.LUT R24, R24, 0x80, RZ, 0xfc, !PT ;  /* 0x0000008018181812 */ /* 0x000fc800078efcff */
[----:B------:R-:W-:-:S04]  /*51d90*/  LOP3.LUT R24, R24, 0xffffffbf, RZ, 0xc0, !PT ;  /* 0xffffffbf18187812 */ /* 0x000fc800078ec0ff */
[----:B------:R-:W-:-:S04]  /*51da0*/  @P0 LOP3.LUT R24, R24, 0x40, RZ, 0xfc, !PT ;  /* 0x0000004018180812 */ /* 0x000fc800078efcff */
[----:B------:R-:W-:Y:S01]  /*51db0*/  LOP3.LUT R24, R24, 0xffffffdf, RZ, 0xc0, !PT ;  /* 0xffffffdf18187812 */ /* 0x000fe200078ec0ff */
[----:B------:R-:W-:Y:S01]  /*51dc0*/  VIADD R23, R0, 0x120 ;  /* 0x0000012000177836 */ /* 0x000fe20000000000 */
        /* <DEDUP_REMOVED lines=17> */
[----:B-1----:R-:W-:Y:S01]  /*51ee0*/  ISETP.LT.AND P1, PT, R23, UR41, !P6 ;  /* 0x0000002917007c0c */ /* 0x002fe2000f721270 */
[----:B------:R-:W1:Y:S02]  /*51ef0*/  LDCU UR41, c[0x0][0x39c] ;  /* 0x00007380ff2977ac */ /* 0x000e640008000800 */
[----:B------:R-:W3:Y:S01]  /*51f00*/  LDL.LU R23, [R1+0x16a0] ;  /* 0x0016a00001177983 */ /* 0x000ee20000300800 */
[----:B------:R-:W-:-:S03]  /*51f10*/  LOP3.LUT R24, R24, 0xfffffffb, RZ, 0xc0, !PT ;  /* 0xfffffffb18187812 */ /* 0x000fc600078ec0ff */
[----:B------:R-:W3:Y:S02]  /*51f20*/  LDL.LU R11, [R1+0x45c] ;  /* 0x00045c00010b7983 */ /* 0x000ee40000300800 */
[----:B------:R-:W-:Y:S02]  /*51f30*/  @P0 LOP3.LUT R24, R24, 0x4, RZ, 0xfc, !PT ;  /* 0x0000000418180812 */ /* 0x000fe400078efcff */
[----:B--2---:R-:W-:Y:S01]  /*51f40*/  ISETP.LT.AND P0, PT, R29, UR77, !P6 ;  /* 0x0000004d1d007c0c */ /* 0x004fe2000f701270 */
[----:B------:R-:W2:Y:S01]  /*51f50*/  LDCU UR77, c[0x0][0x39c] ;  /* 0x00007380ff4d77ac */ /* 0x000ea20008000800 */
        /* <DEDUP_REMOVED lines=17> */
[----:B--2---:R-:W-:Y:S01]  /*52070*/  ISETP.LT.AND P0, PT, R10, UR77, !P6 ;  /* 0x0000004d0a007c0c */ /* 0x004fe2000f701270 */
[----:B------:R-:W2:Y:S01]  /*52080*/  LDCU UR77, c[0x0][0x39c] ;  /* 0x00007380ff4d77ac */ /* 0x000ea20008000800 */
[----:B------:R-:W4:Y:S01]  /*52090*/  LDL.LU R10, [R1+0x46c] ;  /* 0x00046c00010a7983 */ /* 0x000f220000300800 */
[----:B-1----:R-:W-:Y:S02]  /*520a0*/  ISETP.LT.AND P1, PT, R8, UR41, !P6 ;  /* 0x0000002908007c0c */ /* 0x002fe4000f721270 */
[----:B------:R-:W-:Y:S01]  /*520b0*/  LOP3.LUT R23, R23, 0xdfffffff, RZ, 0xc0, !PT ;  /* 0xdfffffff17177812 */ /* 0x000fe200078ec0ff */
[----:B------:R-:W4:Y:S01]  /*520c0*/  LDL.LU R9, [R1+0x470] ;  /* 0x0004700001097983 */ /* 0x000f220000300800 */
[----:B------:R-:W4:Y:S03]  /*520d0*/  LDCU UR41, c[0x0][0x39c] ;  /* 0x00007380ff2977ac */ /* 0x000f260008000800 */
        /* <DEDUP_REMOVED lines=11> */
[----:B------:R-:W1:Y:S01]  /*52190*/  LDCU UR40, c[0x0][0x39c] ;  /* 0x00007380ff2877ac */ /* 0x000e620008000800 */
[----:B------:R-:W-:Y:S02]  /*521a0*/  @P0 LOP3.LUT R23, R23, 0x4000000, RZ, 0xfc, !PT ;  /* 0x0400000017170812 */ /* 0x000fe400078efcff */
[----:B--2---:R-:W-:Y:S01]  /*521b0*/  ISETP.LT.AND P0, PT, R11, UR77, !P6 ;  /* 0x0000004d0b007c0c */ /* 0x004fe2000f701270 */
[----:B------:R-:W2:Y:S01]  /*521c0*/  LDCU UR77, c[0x0][0x39c] ;  /* 0x00007380ff4d77ac */ /* 0x000ea20008000800 */
[----:B------:R-:W3:Y:S04]  /*521d0*/  LDL.LU R11, [R1+0x47c] ;  /* 0x00047c00010b7983 */ /* 0x000ee80000300800 */
[----:B------:R-:W3:Y:S01]  /*521e0*/  LDL.LU R29, [R1+0x480] ;  /* 0x00048000011d7983 */ /* 0x000ee20000300800 */
[----:B----4-:R-:W-:Y:S01]  /*521f0*/  ISETP.LT.AND P1, PT, R7, UR41, !P6 ;  /* 0x0000002907007c0c */ /* 0x010fe2000f721270 */
[----:B------:R-:W4:Y:S02]  /*52200*/  LDCU UR41, c[0x0][0x39c] ;  /* 0x00007380ff2977ac */ /* 0x000f240008000800 */
[----:B------:R-:W3:Y:S01]  /*52210*/  LDL.LU R7, [R1+0x484] ;  /* 0x0004840001077983 */ /* 0x000ee20000300800 */
[----:B------:R-:W-:-:S04]  /*52220*/  LOP3.LUT R23, R23, 0xfdffffff, RZ, 0xc0, !PT ;  /* 0xfdffffff17177812 */ /* 0x000fc800078ec0ff */
[----:B------:R-:W-:Y:S02]  /*52230*/  @P0 LOP3.LUT R23, R23, 0x2000000, RZ, 0xfc, !PT ;  /* 0x0200000017170812 */ /* 0x000fe400078efcff */
        /* <DEDUP_REMOVED lines=8> */
[----:B------:R-:W-:-:S04]  /*522c0*/  @P0 LOP3.LUT R23, R23, 0x400000, RZ, 0xfc, !PT ;  /* 0x0040000017170812 */ /* 0x000fc800078efcff */
[----:B------:R-:W-:Y:S02]  /*522d0*/  LOP3.LUT R23, R23, 0xffdfffff, RZ, 0xc0, !PT ;  /* 0xffdfffff17177812 */ /* 0x000fe400078ec0ff */
[----:B--2---:R-:W-:Y:S01]  /*522e0*/  ISETP.LT.AND P0, PT, R10, UR77, !P6 ;  /* 0x0000004d0a007c0c */ /* 0x004fe2000f701270 */
[----:B------:R-:W3:Y:S01]  /*522f0*/  LDCU UR77, c[0x0][0x39c] ;  /* 0x00007380ff4d77ac */ /* 0x000ee20008000800 */
[----:B------:R-:W2:Y:S01]  /*52300*/  LDL.LU R10, [R1+0x48c] ;  /* 0x00048c00010a7983 */ /* 0x000ea20000300800 */
[----:B-1----:R-:W-:Y:S01]  /*52310*/  ISETP.LT.AND P2, PT, R9, UR40, !P6 ;  /* 0x0000002809007c0c */ /* 0x002fe2000f741270 */
[----:B------:R-:W1:Y:S02]  /*52320*/  LDCU UR40, c[0x0][0x39c] ;  /* 0x00007380ff2877ac */ /* 0x000e640008000800 */
[----:B------:R-:W2:Y:S01]  /*52330*/  LDL.LU R9, [R1+0x490] ;  /* 0x0004900001097983 */ /* 0x000ea20000300800 */
[----:B----4-:R-:W-:Y:S01]  /*52340*/  ISETP.LT.AND P1, PT, R8, UR41, !P6 ;  /* 0x0000002908007c0c */ /* 0x010fe2000f721270 */
[----:B------:R-:W4:Y:S02]  /*52350*/  LDCU UR41, c[0x0][0x39c] ;  /* 0x00007380ff2977ac */ /* 0x000f240008000800 */
        /* <DEDUP_REMOVED lines=9> */
[----:B------:R-:W-:-:S04]  /*523f0*/  LOP3.LUT R23, R23, 0xfffbffff, RZ, 0xc0, !PT ;  /* 0xfffbffff17177812 */ /* 0x000fc800078ec0ff */
[----:B------:R-:W-:Y:S02]  /*52400*/  @P0 LOP3.LUT R23, R23, 0x40000, RZ, 0xfc, !PT ;  /* 0x0004000017170812 */ /* 0x000fe400078efcff */
[----:B---3--:R-:W-:Y:S01]  /*52410*/  ISETP.LT.AND P0, PT, R11, UR77, !P6 ;  /* 0x0000004d0b007c0c */ /* 0x008fe2000f701270 */
[----:B------:R-:W2:Y:S01]  /*52420*/  LDCU UR77, c[0x0][0x39c] ;  /* 0x00007380ff4d77ac */ /* 0x000ea20008000800 */
[----:B------:R-:W3:Y:S01]  /*52430*/  LDL.LU R11, [R1+0x49c] ;  /* 0x00049c00010b7983 */ /* 0x000ee20000300800 */
[----:B-1----:R-:W-:Y:S01]  /*52440*/  ISETP.LT.AND P2, PT, R29, UR40, !P6 ;  /* 0x000000281d007c0c */ /* 0x002fe2000f741270 */
[----:B------:R-:W1:Y:S02]  /*52450*/  LDCU UR40, c[0x0][0x39c] ;  /* 0x00007380ff2877ac */ /* 0x000e640008000800 */
        /* <DEDUP_REMOVED lines=17> */
[----:B------:R-:W2:Y:S01]  /*52570*/  LDCU UR77, c[0x0][0x39c] ;  /* 0x00007380ff4d77ac */ /* 0x000ea20008000800 */
[----:B------:R-:W2:Y:S01]  /*52580*/  LDL.LU R10, [R1+0x4ac] ;  /* 0x0004ac00010a7983 */ /* 0x000ea20000300800 */
[----:B-1----:R-:W-:Y:S01]  /*52590*/  ISETP.LT.AND P2, PT, R9, UR40, !P6 ;  /* 0x0000002809007c0c */ /* 0x002fe2000f741270 */
[----:B------:R-:W3:Y:S02]  /*525a0*/  LDCU UR40, c[0x0][0x39c] ;  /* 0x00007380ff2877ac */ /* 0x000ee40008000800 */
[----:B------:R-:W2:Y:S01]  /*525b0*/  LDL.LU R9, [R1+0x4b0] ;  /* 0x0004b00001097983 */ /* 0x000ea20000300800 */
[----:B----4-:R-:W-:Y:S01]  /*525c0*/  ISETP.LT.AND P1, PT, R8, UR41, !P6 ;  /* 0x0000002908007c0c */ /* 0x010fe2000f721270 */
        /* <DEDUP_REMOVED lines=10> */
[----:B------:R-:W4:Y:S01]  /*52670*/  LDL.LU R29, [R1+0x4bc] ;  /* 0x0004bc00011d7983 */ /* 0x000f220000300800 */
[----:B------:R-:W-:-:S04]  /*52680*/  LOP3.LUT R23, R23, 0xfffff7ff, RZ, 0xc0, !PT ;  /* 0xfffff7ff17177812 */ /* 0x000fc800078ec0ff */
[----:B------:R-:W-:Y:S02]  /*52690*/  @P1 LOP3.LUT R23, R23, 0x800, RZ, 0xfc, !PT ;  /* 0x0000080017171812 */ /* 0x000fe400078efcff */
[----:B-1----:R-:W-:Y:S01]  /*526a0*/  ISETP.LT.AND P1, PT, R7, UR41, !P6 ;  /* 0x0000002907007c0c */ /* 0x002fe2000f721270 */
[----:B------:R-:W4:Y:S01]  /*526b0*/  LDCU UR41, c[0x0][0x39c] ;  /* 0x00007380ff2977ac */ /* 0x000f220008000800 */
[----:B------:R-:W4:Y:S01]  /*526c0*/  LDL.LU R7, [R1+0x4c0] ;  /* 0x0004c00001077983 */ /* 0x000f220000300800 */
[----:B------:R-:W-:-:S04]  /*526d0*/  LOP3.LUT R23, R23, 0xfffffbff, RZ, 0xc0, !PT ;  /* 0xfffffbff17177812 */ /* 0x000fc800078ec0ff */
[----:B------:R-:W-:Y:S02]  /*526e0*/  @P0 LOP3.LUT R23, R23, 0x400, RZ, 0xfc, !PT ;  /* 0x0000040017170812 */ /* 0x000fe400078efcff */
[----:B--2---:R-:W-:Y:S01]  /*526f0*/  ISETP.LT.AND P0, PT, R11, UR77, !P6 ;  /* 0x0000004d0b007c0c */ /* 0x004fe2000f701270 */
[----:B------:R-:W1:Y:S01]  /*52700*/  LDCU UR77, c[0x0][0x39c] ;  /* 0x00007380ff4d77ac */ /* 0x000e620008000800 */
[----:B------:R-:W-:-:S11]  /*52710*/  LOP3.LUT R23, R23, 0xfffffdff, RZ, 0xc0, !PT ;  /* 0xfffffdff17177812 */ /* 0x000fd600078ec0ff */
        /* <DEDUP_REMOVED lines=9> */
[----:B------:R-:W-:-:S04]  /*527b0*/  @P0 LOP3.LUT R23, R23, 0x40, RZ, 0xfc, !PT ;  /* 0x0000004017170812 */ /* 0x000fc800078efcff */
[----:B------:R-:W-:Y:S01]  /*527c0*/  LOP3.LUT R23, R23, 0xffffffdf, RZ, 0xc0, !PT ;  /* 0xffffffdf17177812 */ /* 0x000fe200078ec0ff */
[----:B------:R-:W-:Y:S01]  /*527d0*/  VIADD R22, R0, 0x140 ;  /* 0x0000014000167836 */ /* 0x000fe20000000000 */
[----:B-1----:R-:W-:Y:S01]  /*527e0*/  ISETP.LT.AND P0, PT, R10, UR77, !P6 ;  /* 0x0000004d0a007c0c */ /* 0x002fe2000f701270 */
[----:B------:R-:W1:Y:S01]  /*527f0*/  LDCU UR77, c[0x0][0x39c] ;  /* 0x00007380ff4d77ac */ /* 0x000e620008000800 */
[----:B------:R-:W2:Y:S01]  /*52800*/  LDL.LU R10, [R1+0x4cc] ;  /* 0x0004cc00010a7983 */ /* 0x000ea20000300800 */
[----:B---3--:R-:W-:Y:S01]  /*52810*/  ISETP.LT.AND P2, PT, R9, UR40, !P6 ;  /* 0x0000002809007c0c */ /* 0x008fe2000f741270 */
[----:B------:R-:W3:Y:S02]  /*52820*/  LDCU UR40, c[0x0][0x39c] ;  /* 0x00007380ff2877ac */ /* 0x000ee40008000800 */
[----:B------:R-:W2:Y:S01]  /*52830*/  LDL.LU R9, [R1+0x4d0] ;  /* 0x0004d00001097983 */ /* 0x000ea20000300800 */
[----:B----4-:R-:W-:Y:S01]  /*52840*/  ISETP.LT.AND P1, PT, R8, UR41, !P6 ;  /* 0x0000002908007c0c */ /* 0x010fe2000f721270 */
[----:B------:R-:W4:Y:S02]  /*52850*/  LDCU UR41, c[0x0][0x39c] ;  /* 0x00007380ff2977ac */ /* 0x000f240008000800 */
[----:B------:R-:W2:Y:S03]  /*52860*/  LDL.LU R8, [R1+0x4d4] ;  /* 0x0004d40001087983 */ /* 0x000ea60000300800 */
[----:B------:R-:W-:-:S04]  /*52870*/  @P0 LOP3.LUT R23, R23, 0x20, RZ, 0xfc, !PT ;  /* 0x0000002017170812 */ /* 0x000fc800078efcff */
[----:B------:R-:W-:-:S04]  /*52880*/  LOP3.LUT R23, R23, 0xffffffef, RZ, 0xc0, !PT ;  /* 0xffffffef17177812 */ /* 0x000fc800078ec0ff */
[----:B------:R-:W-:-:S04]  /*52890*/  @P2 LOP3.LUT R23, R23, 0x10, RZ, 0xfc, !PT ;  /* 0x0000001017172812 */ /* 0x000fc800078efcff */
[----:B------:R-:W-:Y:S02]  /*528a0*/  LOP3.LUT R23, R23, 0xfffffff7, RZ, 0xc0, !PT ;  /* 0xfffffff717177812 */ /* 0x000fe400078ec0ff */
[----:B0-----:R-:W-:Y:S01]  /*528b0*/  ISETP.LT.AND P0, PT, R28, UR4, !P6 ;  /* 0x000000041c007c0c */ /* 0x001fe2000f701270 */
[----:B------:R-:W2:Y:S01]  /*528c0*/  LDCU UR4, c[0x0][0x39c] ;  /* 0x00007380ff0477ac */ /* 0x000ea20008000800 */
[----:B------:R-:W-:Y:S01]  /*528d0*/  @P1 LOP3.LUT R23, R23, 0x8, RZ, 0xfc, !PT ;  /* 0x0000000817171812 */ /* 0x000fe200078efcff */
[----:B------:R-:W2:Y:S01]  /*528e0*/  LDL.LU R28, [R1+0x4d8] ;  /* 0x0004d800011c7983 */ /* 0x000ea20000300800 */
[----:B----4-:R-:W-:Y:S01]  /*528f0*/  ISETP.LT.AND P1, PT, R22, UR41, !P6 ;  /* 0x0000002916007c0c */ /* 0x010fe2000f721270 */
[----:B------:R-:W0:Y:S02]  /*52900*/  LDCU UR41, c[0x0][0x39c] ;  /* 0x00007380ff2977ac */ /* 0x000e240008000800 */
[----:B------:R-:W4:Y:S01]  /*52910*/  LDL.LU R22, [R1+0x169c] ;  /* 0x00169c0001167983 */ /* 0x000f220000300800 */
[----:B------:R-:W-:-:S03]  /*52920*/  LOP3.LUT R23, R23, 0xfffffffb, RZ, 0xc0, !PT ;  /* 0xfffffffb17177812 */ /* 0x000fc600078ec0ff */
[----:B------:R-:W4:Y:S02]  /*52930*/  LDL.LU R11, [R1+0x4dc] ;  /* 0x0004dc00010b7983 */ /* 0x000f240000300800 */
[----:B------:R-:W-:Y:S02]  /*52940*/  @P0 LOP3.LUT R23, R23, 0x4, RZ, 0xfc, !PT ;  /* 0x0000000417170812 */ /* 0x000fe400078efcff */
[----:B-1----:R-:W-:Y:S01]  /*52950*/  ISETP.LT.AND P0, PT, R29, UR77, !P6 ;  /* 0x0000004d1d007c0c */ /* 0x002fe2000f701270 */
[----:B------:R-:W1:Y:S01]  /*52960*/  LDCU UR77, c[0x0][0x39c] ;  /* 0x00007380ff4d77ac */ /* 0x000e620008000800 */
[----:B------:R-:W4:Y:S01]  /*52970*/  LDL.LU R29, [R1+0x4e0] ;  /* 0x0004e000011d7983 */ /* 0x000f220000300800 */
[----:B---3--:R-:W-:Y:S01]  /*52980*/  ISETP.LT.AND P2, PT, R7, UR40, !P6 ;  /* 0x0000002807007c0c */ /* 0x008fe2000f741270 */
[----:B------:R-:W3:Y:S02]  /*52990*/  LDCU UR40, c[0x0][0x39c] ;  /* 0x00007380ff2877ac */ /* 0x000ee40008000800 */
[----:B------:R-:W4:Y:S01]  /*529a0*/  LDL.LU R7, [R1+0x4e4] ;  /* 0x0004e40001077983 */ /* 0x000f220000300800 */
[----:B------:R-:W-:-:S06]  /*529b0*/  LOP3.LUT R23, R23, 0xfffffffd, RZ, 0xc0, !PT ;  /* 0xfffffffd17177812 */ /* 0x000fcc00078ec0ff */
[----:B------:R-:W-:Y:S02]  /*529c0*/  @P0 LOP3.LUT R23, R23, 0x2, RZ, 0xfc, !PT ;  /* 0x0000000217170812 */ /* 0x000fe400078efcff */
[----:B--2---:R-:W-:Y:S01]  /*529d0*/  ISETP.LT.AND P0, PT, R2, UR4, !P6 ;  /* 0x0000000402007c0c */ /* 0x004fe2000f701270 */
[----:B------:R-:W2:Y:S01]  /*529e0*/  LDCU UR4, c[0x0][0x39c] ;  /* 0x00007380ff0477ac */ /* 0x000ea20008000800 */
[----:B------:R-:W2:Y:S01]  /*529f0*/  LDL.LU R2, [R1+0x4e8] ;  /* 0x0004e80001027983 */ /* 0x000ea20000300800 */
[----:B------:R-:W-:-:S04]  /*52a00*/  LOP3.LUT R23, R23, 0xfffffffe, RZ, 0xc0, !PT ;  /* 0xfffffffe17177812 */ /* 0x000fc800078ec0ff */
[----:B------:R-:W-:Y:S02]  /*52a10*/  @P2 LOP3.LUT R23, R23, 0x1, RZ, 0xfc, !PT ;  /* 0x0000000117172812 */ /* 0x000fe400078efcff */
[----:B---3--:R-:W-:Y:S01]  /*52a20*/  ISETP.LT.AND P2, PT, R9, UR40, !P6 ;  /* 0x0000002809007c0c */ /* 0x008fe2000f741270 */
[----:B------:R-:W3:Y:S01]  /*52a30*/  LDCU UR40, c[0x0][0x39c] ;  /* 0x00007380ff2877ac */ /* 0x000ee20008000800 */
[----:B----4-:R-:W-:-:S04]  /*52a40*/  LOP3.LUT R22, R22, 0x7fffffff, RZ, 0xc0, !PT ;  /* 0x7fffffff16167812 */ /* 0x010fc800078ec0ff */
[----:B------:R-:W-:-:S04]  /*52a50*/  @P1 LOP3.LUT R22, R22, 0x80000000, RZ, 0xfc, !PT ;  /* 0x8000000016161812 */ /* 0x000fc800078efcff */
[----:B------:R-:W-:-:S04]  /*52a60*/  LOP3.LUT R22, R22, 0xbfffffff, RZ, 0xc0, !PT ;  /* 0xbfffffff16167812 */ /* 0x000fc800078ec0ff */
[----:B------:R-:W-:Y:S02]  /*52a70*/  @P0 LOP3.LUT R22, R22, 0x40000000, RZ, 0xfc, !PT ;  /* 0x4000000016160812 */ /* 0x000fe400078efcff */
[----:B-1----:R-:W-:Y:S01]  /*52a80*/  ISETP.LT.AND P0, PT, R10, UR77, !P6 ;  /* 0x0000004d0a007c0c */ /* 0x002fe2000f701270 */
[----:B------:R-:W1:Y:S01]  /*52a90*/  LDCU UR77, c[0x0][0x39c] ;  /* 0x00007380ff4d77ac */ /* 0x000e620008000800 */
[----:B------:R-:W4:Y:S01]  /*52aa0*/  LDL.LU R10, [R1+0x4ec] ;  /* 0x0004ec00010a7983 */ /* 0x000f220000300800 */
[----:B0-----:R-:W-:Y:S02]  /*52ab0*/  ISETP.LT.AND P1, PT, R8, UR41, !P6 ;  /* 0x0000002908007c0c */ /* 0x001fe4000f721270 */
[----:B------:R-:W-:Y:S01]  /*52ac0*/  LOP3.LUT R22, R22, 0xdfffffff, RZ, 0xc0, !PT ;  /* 0xdfffffff16167812 */ /* 0x000fe200078ec0ff */
[----:B------:R-:W4:Y:S01]  /*52ad0*/  LDL.LU R9, [R1+0x4f0] ;  /* 0x0004f00001097983 */ /* 0x000f220000300800 */
[----:B------:R-:W0:Y:S03]  /*52ae0*/  LDCU UR41, c[0x0][0x39c] ;  /* 0x00007380ff2977ac */ /* 0x000e260008000800 */
[----:B------:R-:W4:Y:S03]  /*52af0*/  LDL.LU R8, [R1+0x4f4] ;  /* 0x0004f40001087983 */ /* 0x000f260000300800 */
[----:B------:R-:W-:-:S02]  /*52b00*/  @P0 LOP3.LUT R22, R22, 0x20000000, RZ, 0xfc, !PT ;  /* 0x2000000016160812 */ /* 0x000fc400078efcff */
[----:B--2---:R-:W-:Y:S01]  /*52b10*/  ISETP.LT.AND P0, PT, R28, UR4, !P6 ;  /* 0x000000041c007c0c */ /* 0x004fe2000f701270 */
[----:B------:R-:W2:Y:S01]  /*52b20*/  LDCU UR4, c[0x0][0x39c] ;  /* 0x00007380ff0477ac */ /* 0x000ea20008000800 */
        /* <DEDUP_REMOVED lines=10> */
[----:B------:R-:W4:Y:S01]  /*52bd0*/  LDCU UR77, c[0x0][0x39c] ;  /* 0x00007380ff4d77ac */ /* 0x000f220008000800 */
[----:B------:R-:W4:Y:S04]  /*52be0*/  LDL.LU R11, [R1+0x4fc] ;  /* 0x0004fc00010b7983 */ /* 0x000f280000300800 */
[----:B------:R-:W4:Y:S01]  /*52bf0*/  LDL.LU R29, [R1+0x500] ;  /* 0x00050000011d7983 */ /* 0x000f220000300800 */
[----:B0-----:R-:W-:Y:S01]  /*52c00*/  ISETP.LT.AND P1, PT, R7, UR41, !P6 ;  /* 0x0000002907007c0c */ /* 0x001fe2000f721270 */
[----:B------:R-:W0:Y:S02]  /*52c10*/  LDCU UR41, c[0x0][0x39c] ;  /* 0x00007380ff2977ac */ /* 0x000e240008000800 */
[----:B------:R-:W4:Y:S01]  /*52c20*/  LDL.LU R7, [R1+0x504] ;  /* 0x0005040001077983 */ /* 0x000f220000300800 */
[----:B------:R-:W-:-:S04]  /*52c30*/  LOP3.LUT R22, R22, 0xfdffffff, RZ, 0xc0, !PT ;  /* 0xfdffffff16167812 */ /* 0x000fc800078ec0ff */
[----:B------:R-:W-:Y:S02]  /*52c40*/  @P0 LOP3.LUT R22, R22, 0x2000000, RZ, 0xfc, !PT ;  /* 0x0200000016160812 */ /* 0x000fe400078efcff */
[----:B--2---:R-:W-:Y:S01]  /*52c50*/  ISETP.LT.AND P0, PT, R2, UR4, !P6 ;  /* 0x0000000402007c0c */ /* 0x004fe2000f701270 */
[----:B------:R-:W1:Y:S01]  /*52c60*/  LDCU UR4, c[0x0][0x39c] ;  /* 0x00007380ff0477ac */ /* 0x000e620008000800 */
[----:B------:R-:W2:Y:S01]  /*52c70*/  LDL.LU R2, [R1+0x508] ;  /* 0x0005080001027983 */ /* 0x000ea20000300800 */
[----:B------:R-:W-:-:S04]  /*52c80*/  LOP3.LUT R22, R22, 0xfeffffff, RZ, 0xc0, !PT ;  /* 0xfeffffff16167812 */ /* 0x000fc800078ec0ff */
[----:B------:R-:W-:-:S04]  /*52c90*/  @P2 LOP3.LUT R22, R22, 0x1000000, RZ, 0xfc, !PT ;  /* 0x0100000016162812 */ /* 0x000fc800078efcff */
        /* <DEDUP_REMOVED lines=8> */
[----:B---3--:R-:W-:Y:S01]  /*52d20*/  ISETP.LT.AND P2, PT, R9, UR40, !P6 ;  /* 0x0000002809007c0c */ /* 0x008fe2000f741270 */
[----:B------:R-:W3:Y:S02]  /*52d30*/  LDCU UR40, c[0x0][0x39c] ;  /* 0x00007380ff2877ac */ /* 0x000ee40008000800 */
[----:B------:R-:W2:Y:S01]  /*52d40*/  LDL.LU R9, [R1+0x510] ;  /* 0x0005100001097983 */ /* 0x000ea20000300800 */
[----:B0-----:R-:W-:Y:S01]  /*52d50*/  ISETP.LT.AND P1, PT, R8, UR41, !P6 ;  /* 0x0000002908007c0c */ /* 0x001fe2000f721270 */
[----:B------:R-:W0:Y:S02]  /*52d60*/  LDCU UR41, c[0x0][0x39c] ;  /* 0x00007380ff2977ac */ /* 0x000e240008000800 */
[----:B------:R-:W2:Y:S03]  /*52d70*/  LDL.LU R8, [R1+0x514] ;  /* 0x0005140001087983 */ /* 0x000ea60000300800 */
[----:B------:R-:W-:-:S02]  /*52d80*/  @P0 LOP3.LUT R22, R22, 0x200000, RZ, 0xfc, !PT ;  /* 0x0020000016160812 */ /* 0x000fc400078efcff */
[----:B-1----:R-:W-:Y:S01]  /*52d90*/  ISETP.LT.AND P0, PT, R28, UR4, !P6 ;  /* 0x000000041c007c0c */ /* 0x002fe2000f701270 */
[----:B------:R-:W2:Y:S01]  /*52da0*/  LDCU UR4, c[0x0][0x39c] ;  /* 0x00007380ff0477ac */ /* 0x000ea20008000800 */
[----:B------:R-:W2:Y:S01]  /*52db0*/  LDL.LU R28, [R1+0x518] ;  /* 0x00051800011c7983 */ /* 0x000ea20000300800 */
[----:B------:R-:W-:-:S04]  /*52dc0*/  LOP3.LUT R22, R22, 0xffefffff, RZ, 0xc0, !PT ;  /* 0xffefffff16167812 */ /* 0x000fc800078ec0ff */
[----:B------:R-:W-:-:S04]  /*52dd0*/  @P2 LOP3.LUT R22, R22, 0x100000, RZ, 0xfc, !PT ;  /* 0x0010000016162812 */ /* 0x000fc800078efcff */
[----:B------:R-:W-:-:S04]  /*52de0*/  LOP3.LUT R22, R22, 0xfff7ffff, RZ, 0xc0, !PT ;  /* 0xfff7ffff16167812 */ /* 0x000fc800078ec0ff */
[----:B------:R-:W-:-:S04]  /*52df0*/  @P1 LOP3.LUT R22, R22, 0x80000, RZ, 0xfc, !PT ;  /* 0x0008000016161812 */ /* 0x000fc800078efcff */
[----:B------:R-:W-:-:S04]  /*52e00*/  LOP3.LUT R22, R22, 0xfffbffff, RZ, 0xc0, !PT ;  /* 0xfffbffff16167812 */ /* 0x000fc800078ec0ff */
[----:B------:R-:W-:Y:S02]  /*52e10*/  @P0 LOP3.LUT R22, R22, 0x40000, RZ, 0xfc, !PT ;  /* 0x0004000016160812 */ /* 0x000fe400078efcff */
[----:B----4-:R-:W-:Y:S01]  /*52e20*/  ISETP.LT.AND P0, PT, R11, UR77, !P6 ;  /* 0x0000004d0b007c0c */ /* 0x010fe2000f701270 */
[----:B------:R-:W1:Y:S01]  /*52e30*/  LDCU UR77, c[0x0][0x39c] ;  /* 0x00007380ff4d77ac */ /* 0x000e620008000800 */
[----:B------:R-:W4:Y:S01]  /*52e40*/  LDL.LU R11, [R1+0x51c] ;  /* 0x00051c00010b7983 */ /* 0x000f220000300800 */
[----:B---3--:R-:W-:Y:S01]  /*52e50*/  ISETP.LT.AND P2, PT, R29, UR40, !P6 ;  /* 0x000000281d007c0c */ /* 0x008fe2000f741270 */
[----:B------:R-:W3:Y:S02]  /*52e60*/  LDCU UR40, c[0x0][0x39c] ;  /* 0x00007380ff2877ac */ /* 0x000ee40008000800 */
[----:B------:R-:W4:Y:S01]  /*52e70*/  LDL.LU R29, [R1+0x520] ;  /* 0x00052000011d7983 */ /* 0x000f220000300800 */
[----:B0-----:R-:W-:Y:S01]  /*52e80*/  ISETP.LT.AND P1, PT, R7, UR41, !P6 ;  /* 0x0000002907007c0c */ /* 0x001fe2000f721270 */
[----:B------:R-:W0:Y:S02]  /*52e90*/  LDCU UR41, c[0x0][0x39c] ;  /* 0x00007380ff2977ac */ /* 0x000e240008000800 */
[----:B------:R-:W4:Y:S01]  /*52ea0*/  LDL.LU R7, [R1+0x524] ;  /* 0x0005240001077983 */ /* 0x000f220000300800 */
[----:B------:R-:W-:-:S04]  /*52eb0*/  LOP3.LUT R22, R22, 0xfffdffff, RZ, 0xc0, !PT ;  /* 0xfffdffff16167812 */ /* 0x000fc800078ec0ff */
[----:B------:R-:W-:Y:S02]  /*52ec0*/  @P0 LOP3.LUT R22, R22, 0x20000, RZ, 0xfc, !PT ;  /* 0x0002000016160812 */ /* 0x000fe400078efcff */
[----:B--2---:R-:W-:Y:S01]  /*52ed0*/  ISETP.LT.AND P0, PT, R2, UR4, !P6 ;  /* 0x0000000402007c0c */ /* 0x004fe2000f701270 */
[----:B------:R-:W2:Y:S01]  /*52ee0*/  LDCU UR4, c[0x0][0x39c] ;  /* 0x00007380ff0477ac */ /* 0x000ea20008000800 */
[----:B------:R-:W4:Y:S01]  /*52ef0*/  LDL.LU R2, [R1+0x528] ;  /* 0x0005280001027983 */ /* 0x000f220000300800 */
[----:B------:R-:W-:-:S04]  /*52f00*/  LOP3.LUT R22, R22, 0xfffeffff, RZ, 0xc0, !PT ;  /* 0xfffeffff16167812 */ /* 0x000fc800078ec0ff */
[----:B------:R-:W-:-:S04]  /*52f10*/  @P2 LOP3.LUT R22, R22, 0x10000, RZ, 0xfc, !PT ;  /* 0x0001000016162812 */ /* 0x000fc800078efcff */
[----:B------:R-:W-:-:S04]  /*52f20*/  LOP3.LUT R22, R22, 0xffff7fff, RZ, 0xc0, !PT ;  /* 0xffff7fff16167812 */ /* 0x000fc800078ec0ff */
[----:B------:R-:W-:-:S04]  /*52f30*/  @P1 LOP3.LUT R22, R22, 0x8000, RZ, 0xfc, !PT ;  /* 0x0000800016161812 */ /* 0x000fc800078efcff */
[----:B------:R-:W-:-:S04]  /*52f40*/  LOP3.LUT R22, R22, 0xffffbfff, RZ, 0xc0, !PT ;  /* 0xffffbfff16167812 */ /* 0x000fc800078ec0ff */
[----:B------:R-:W-:-:S04]  /*52f50*/  @P0 LOP3.LUT R22, R22, 0x4000, RZ, 0xfc, !PT ;  /* 0x0000400016160812 */ /* 0x000fc800078efcff */
[----:B------:R-:W-:Y:S02]  /*52f60*/  LOP3.LUT R22, R22, 0xffffdfff, RZ, 0xc0, !PT ;  /* 0xffffdfff16167812 */ /* 0x000fe400078ec0ff */
[----:B-1----:R-:W-:Y:S01]  /*52f70*/  ISETP.LT.AND P0, PT, R10, UR77, !P6 ;  /* 0x0000004d0a007c0c */ /* 0x002fe2000f701270 */
[----:B------:R-:W1:Y:S01]  /*52f80*/  LDCU UR77, c[0x0][0x39c] ;  /* 0x00007380ff4d77ac */ /* 0x000e620008000800 */
[----:B------:R-:W4:Y:S01]  /*52f90*/  LDL.LU R10, [R1+0x52c] ;  /* 0x00052c00010a7983 */ /* 0x000f220000300800 */
[----:B---3--:R-:W-:Y:S01]  /*52fa0*/  ISETP.LT.AND P2, PT, R9, UR40, !P6 ;  /* 0x0000002809007c0c */ /* 0x008fe2000f741270 */
[----:B------:R-:W4:Y:S02]  /*52fb0*/  LDCU UR40, c[0x0][0x39c] ;  /* 0x00007380ff2877ac */ /* 0x000f240008000800 */
[----:B------:R-:W3:Y:S01]  /*52fc0*/  LDL.LU R9, [R1+0x530] ;  /* 0x0005300001097983 */ /* 0x000ee20000300800 */
[----:B0-----:R-:W-:Y:S01]  /*52fd0*/  ISETP.LT.AND P1, PT, R8, UR41, !P6 ;  /* 0x0000002908007c0c */ /* 0x001fe2000f721270 */
[----:B------:R-:W0:Y:S02]  /*52fe0*/  LDCU UR41, c[0x0][0x39c] ;  /* 0x00007380ff2977ac */ /* 0x000e240008000800 */
[----:B------:R-:W3:Y:S03]  /*52ff0*/  LDL.LU R8, [R1+0x534] ;  /* 0x0005340001087983 */ /* 0x000ee60000300800 */
[----:B------:R-:W-:-:S02]  /*53000*/  @P0 LOP3.LUT R22, R22, 0x2000, RZ, 0xfc, !PT ;  /* 0x0000200016160812 */ /* 0x000fc400078efcff */
[----:B--2---:R-:W-:Y:S01]  /*53010*/  ISETP.LT.AND P0, PT, R28, UR4, !P6 ;  /* 0x000000041c007c0c */ /* 0x004fe2000f701270 */
[----:B------:R-:W2:Y:S01]  /*53020*/  LDCU UR4, c[0x0][0x39c] ;  /* 0x00007380ff0477ac */ /* 0x000ea20008000800 */
[----:B------:R-:W3:Y:S01]  /*53030*/  LDL.LU R28, [R1+0x538] ;  /* 0x00053800011c7983 */ /* 0x000ee20000300800 */
[----:B------:R-:W-:-:S04]  /*53040*/  LOP3.LUT R22, R22, 0xffffefff, RZ, 0xc0, !PT ;  /* 0xffffefff16167812 */ /* 0x000fc800078ec0ff */
[----:B------:R-:W-:Y:S02]  /*53050*/  @P2 LOP3.LUT R22, R22, 0x1000, RZ, 0xfc, !PT ;  /* 0x0000100016162812 */ /* 0x000fe400078efcff */
[----:B----4-:R-:W-:Y:S01]  /*53060*/  ISETP.LT.AND P2, PT, R29, UR40, !P6 ;  /* 0x000000281d007c0c */ /* 0x010fe2000f741270 */
[----:B------:R-:W3:Y:S01]  /*53070*/  LDCU UR40, c[0x0][0x39c] ;  /* 0x00007380ff2877ac */ /* 0x000ee20008000800 */
[----:B------:R-:W4:Y:S01]  /*53080*/  LDL.LU R29, [R1+0x53c] ;  /* 0x00053c00011d7983 */ /* 0x000f220000300800 */
[----:B------:R-:W-:-:S04]  /*53090*/  LOP3.LUT R22, R22, 0xfffff7ff, RZ, 0xc0, !PT ;  /* 0xfffff7ff16167812 */ /* 0x000fc800078ec0ff */
[----:B------:R-:W-:Y:S02]  /*530a0*/  @P1 LOP3.LUT R22, R22, 0x800, RZ, 0xfc, !PT ;  /* 0x0000080016161812 */ /* 0x000fe400078efcff */
[----:B0-----:R-:W-:Y:S01]  /*530b0*/  ISETP.LT.AND P1, PT, R7, UR41, !P6 ;  /* 0x0000002907007c0c */ /* 0x001fe2000f721270 */
[----:B------:R-:W0:Y:S01]  /*530c0*/  LDCU UR41, c[0x0][0x39c] ;  /* 0x00007380ff2977ac */ /* 0x000e220008000800 */
[----:B------:R-:W4:Y:S01]  /*530d0*/  LDL.LU R7, [R1+0x540] ;  /* 0x0005400001077983 */ /* 0x000f220000300800 */
[----:B------:R-:W-:-:S04]  /*530e0*/  LOP3.LUT R22, R22, 0xfffffbff, RZ, 0xc0, !PT ;  /* 0xfffffbff16167812 */ /* 0x000fc800078ec0ff */
[----:B------:R-:W-:Y:S02]  /*530f0*/  @P0 LOP3.LUT R22, R22, 0x400, RZ, 0xfc, !PT ;  /* 0x0000040016160812 */ /* 0x000fe400078efcff */
[----:B-1----:R-:W-:Y:S01]  /*53100*/  ISETP.LT.AND P0, PT, R11, UR77, !P6 ;  /* 0x0000004d0b007c0c */ /* 0x002fe2000f701270 */
[----:B------:R-:W1:Y:S01]  /*53110*/  LDCU UR77, c[0x0][0x39c] ;  /* 0x00007380ff4d77ac */ /* 0x000e620008000800 */
[----:B------:R-:W-:-:S11]  /*53120*/  LOP3.LUT R22, R22, 0xfffffdff, RZ, 0xc0, !PT ;  /* 0xfffffdff16167812 */ /* 0x000fd600078ec0ff */
[----:B------:R-:W-:Y:S02]  /*53130*/  @P0 LOP3.LUT R22, R22, 0x200, RZ, 0xfc, !PT ;  /* 0x0000020016160812 */ /* 0x000fe400078efcff */
[----:B--2---:R-:W-:Y:S01]  /*53140*/  ISETP.LT.AND P0, PT, R2, UR4, !P6 ;  /* 0x0000000402007c0c */ /* 0x004fe2000f701270 */
[----:B------:R-:W2:Y:S01]  /*53150*/  LDCU UR4, c[0x0][0x39c] ;  /* 0x00007380ff0477ac */ /* 0x000ea20008000800 */
[----:B------:R-:W4:Y:S01]  /*53160*/  LDL.LU R2, [R1+0x548] ;  /* 0x0005480001027983 */ /* 0x000f220000300800 */
[----:B------:R-:W-:Y:S01]  /*53170*/  LOP3.LUT R22, R22, 0xfffffeff, RZ, 0xc0, !PT ;  /* 0xfffffeff16167812 */ /* 0x000fe200078ec0ff */
[----:B------:R-:W-:Y:S02]  /*53180*/  VIADD R21, R0, 0x160 ;  /* 0x0000016000157836 */ /* 0x000fe40000000000 */
[----:B------:R-:W4:Y:S01]  /*53190*/  LDL.LU R11, [R1+0x54c] ;  /* 0x00054c00010b7983 */ /* 0x000f220000300800 */
[----:B------:R-:W-:-:S04]  /*531a0*/  @P2 LOP3.LUT R22, R22, 0x100, RZ, 0xfc, !PT ;  /* 0x0000010016162812 */ /* 0x000fc800078efcff */
[----:B------:R-:W-:-:S04]  /*531b0*/  LOP3.LUT R22, R22, 0xffffff7f, RZ, 0xc0, !PT ;  /* 0xffffff7f16167812 */ /* 0x000fc800078ec0ff */
[----:B------:R-:W-:-:S04]  /*531c0*/  @P1 LOP3.LUT R22, R22, 0x80, RZ, 0xfc, !PT ;  /* 0x0000008016161812 */ /* 0x000fc800078efcff */
[----:B------:R-:W-:-:S04]  /*531d0*/  LOP3.LUT R22, R22, 0xffffffbf, RZ, 0xc0, !PT ;  /* 0xffffffbf16167812 */ /* 0x000fc800078ec0ff */
[----:B------:R-:W-:-:S04]  /*531e0*/  @P0 LOP3.LUT R22, R22, 0x40, RZ, 0xfc, !PT ;  /* 0x0000004016160812 */ /* 0x000fc800078efcff */
[----:B------:R-:W-:Y:S02]  /*531f0*/  LOP3.LUT R22, R22, 0xffffffdf, RZ, 0xc0, !PT ;  /* 0xffffffdf16167812 */ /* 0x000fe400078ec0ff */
[----:B-1----:R-:W-:Y:S01]  /*53200*/  ISETP.LT.AND P0, PT, R10, UR77, !P6 ;  /* 0x0000004d0a007c0c */ /* 0x002fe2000f701270 */
[----:B------:R-:W4:Y:S01]  /*53210*/  LDCU UR77, c[0x0][0x39c] ;  /* 0x00007380ff4d77ac */ /* 0x000f220008000800 */
[----:B------:R-:W4:Y:S01]  /*53220*/  LDL.LU R10, [R1+0x550] ;  /* 0x00055000010a7983 */ /* 0x000f220000300800 */
[----:B---3--:R-:W-:Y:S01]  /*53230*/  ISETP.LT.AND P2, PT, R9, UR40, !P6 ;  /* 0x0000002809007c0c */ /* 0x008fe2000f741270 */
[----:B------:R-:W1:Y:S01]  /*53240*/  LDCU UR40, c[0x0][0x39c] ;  /* 0x00007380ff2877ac */ /* 0x000e620008000800 */
[----:B0-----:R-:W-:Y:S01]  /*53250*/  ISETP.LT.AND P1, PT, R8, UR41, !P6 ;  /* 0x0000002908007c0c */ /* 0x001fe2000f721270 */
[----:B------:R-:W0:Y:S01]  /*53260*/  LDCU UR41, c[0x0][0x39c] ;  /* 0x00007380ff2977ac */ /* 0x000e220008000800 */
[----:B------:R-:W3:Y:S06]  /*53270*/  LDL.LU R8, [R1+0x554] ;  /* 0x0005540001087983 */ /* 0x000eec0000300800 */
[----:B------:R-:W-:-:S04]  /*53280*/  @P0 LOP3.LUT R22, R22, 0x20, RZ, 0xfc, !PT ;  /* 0x0000002016160812 */ /* 0x000fc800078efcff */
[----:B------:R-:W-:-:S04]  /*53290*/  LOP3.LUT R22, R22, 0xffffffef, RZ, 0xc0, !PT ;  /* 0xffffffef16167812 */ /* 0x000fc800078ec0ff */
[----:B------:R-:W-:-:S04]  /*532a0*/  @P2 LOP3.LUT R22, R22, 0x10, RZ, 0xfc, !PT ;  /* 0x0000001016162812 */ /* 0x000fc800078efcff */
[----:B------:R-:W-:Y:S02]  /*532b0*/  LOP3.LUT R22, R22, 0xfffffff7, RZ, 0xc0, !PT ;  /* 0xfffffff716167812 */ /* 0x000fe400078ec0ff */
[----:B--2---:R-:W-:Y:S01]  /*532c0*/  ISETP.LT.AND P0, PT, R28, UR4, !P6 ;  /* 0x000000041c007c0c */ /* 0x004fe2000f701270 */
[----:B------:R-:W2:Y:S01]  /*532d0*/  LDCU UR4, c[0x0][0x39c] ;  /* 0x00007380ff0477ac */ /* 0x000ea20008000800 */
[----:B------:R-:W-:Y:S01]  /*532e0*/  @P1 LOP3.LUT R22, R22, 0x8, RZ, 0xfc, !PT ;  /* 0x0000000816161812 */ /* 0x000fe200078efcff */
[----:B------:R-:W3:Y:S01]  /*532f0*/  LDL.LU R28, [R1+0x558] ;  /* 0x00055800011c7983 */ /* 0x000ee20000300800 */
[----:B0-----:R-:W-:Y:S01]  /*53300*/  ISETP.LT.AND P1, PT, R21, UR41, !P6 ;  /* 0x0000002915007c0c */ /* 0x001fe2000f721270 */
[----:B------:R-:W3:Y:S02]  /*53310*/  LDCU UR41, c[0x0][0x39c] ;  /* 0x00007380ff2977ac */ /* 0x000ee40008000800 */
[----:B------:R-:W3:Y:S01]  /*53320*/  LDL.LU R21, [R1+0x1698] ;  /* 0x0016980001157983 */ /* 0x000ee20000300800 */
[----:B------:R-:W-:-:S05]  /*53330*/  LOP3.LUT R22, R22, 0xfffffffb, RZ, 0xc0, !PT ;  /* 0xfffffffb16167812 */ /* 0x000fca00078ec0ff */
[----:B------:R-:W-:Y:S02]  /*53340*/  @P0 LOP3.LUT R22, R22, 0x4, RZ, 0xfc, !PT ;  /* 0x0000000416160812 */ /* 0x000fe400078efcff */
[----:B----4-:R-:W-:Y:S01]  /*53350*/  ISETP.LT.AND P0, PT, R29, UR77, !P6 ;  /* 0x0000004d1d007c0c */ /* 0x010fe2000f701270 */
[----:B------:R-:W0:Y:S01]  /*53360*/  LDCU UR77, c[0x0][0x39c] ;  /* 0x00007380ff4d77ac */ /* 0x000e220008000800 */
[----:B------:R-:W4:Y:S04]  /*53370*/  LDL.LU R29, [R1+0x55c] ;  /* 0x00055c00011d7983 */ /* 0x000f280000300800 */
[----:B------:R-:W4:Y:S01]  /*53380*/  LDL.LU R9, [R1+0x560] ;  /* 0x0005600001097983 */ /* 0x000f220000300800 */
[----:B-1----:R-:W-:Y:S01]  /*53390*/  ISETP.LT.AND P2, PT, R7, UR40, !P6 ;  /* 0x0000002807007c0c */ /* 0x002fe2000f741270 */
[----:B------:R-:W1:Y:S02]  /*533a0*/  LDCU UR40, c[0x0][0x39c] ;  /* 0x00007380ff2877ac */ /* 0x000e640008000800 */
[----:B------:R-:W4:Y:S01]  /*533b0*/  LDL.LU R7, [R1+0x564] ;  /* 0x0005640001077983 */ /* 0x000f220000300800 */
[----:B------:R-:W-:-:S04]  /*533c0*/  LOP3.LUT R22, R22, 0xfffffffd, RZ, 0xc0, !PT ;  /* 0xfffffffd16167812 */ /* 0x000fc800078ec0ff */
[----:B------:R-:W-:Y:S02]  /*533d0*/  @P0 LOP3.LUT R22, R22, 0x2, RZ, 0xfc, !PT ;  /* 0x0000000216160812 */ /* 0x000fe400078efcff */
[----:B--2---:R-:W-:Y:S01]  /*533e0*/  ISETP.LT.AND P0, PT, R2, UR4, !P6 ;  /* 0x0000000402007c0c */ /* 0x004fe2000f701270 */
[----:B------:R-:W2:Y:S01]  /*533f0*/  LDCU UR4, c[0x0][0x39c] ;  /* 0x00007380ff0477ac */ /* 0x000ea20008000800 */
[----:B------:R-:W4:Y:S01]  /*53400*/  LDL.LU R2, [R1+0x568] ;  /* 0x0005680001027983 */ /* 0x000f220000300800 */
[----:B------:R-:W-:-:S04]  /*53410*/  LOP3.LUT R22, R22, 0xfffffffe, RZ, 0xc0, !PT ;  /* 0xfffffffe16167812 */ /* 0x000fc800078ec0ff */
[----:B------:R-:W-:Y:S02]  /*53420*/  @P2 LOP3.LUT R22, R22, 0x1, RZ, 0xfc, !PT ;  /* 0x0000000116162812 */ /* 0x000fe400078efcff */
[----:B-1----:R-:W-:Y:S01]  /*53430*/  ISETP.LT.AND P2, PT, R10, UR40, !P6 ;  /* 0x000000280a007c0c */ /* 0x002fe2000f741270 */
[----:B------:R-:W1:Y:S01]  /*53440*/  LDCU UR40, c[0x0][0x39c] ;  /* 0x00007380ff2877ac */ /* 0x000e620008000800 */
[----:B---3--:R-:W-:-:S04]  /*53450*/  LOP3.LUT R21, R21, 0x7fffffff, RZ, 0xc0, !PT ;  /* 0x7fffffff15157812 */ /* 0x008fc800078ec0ff */
[----:B------:R-:W-:-:S04]  /*53460*/  @P1 LOP3.LUT R21, R21, 0x80000000, RZ, 0xfc, !PT ;  /* 0x8000000015151812 */ /* 0x000fc800078efcff */
[----:B------:R-:W-:-:S04]  /*53470*/  LOP3.LUT R21, R21, 0xbfffffff, RZ, 0xc0, !PT ;  /* 0xbfffffff15157812 */ /* 0x000fc800078ec0ff */
[----:B------:R-:W-:Y:S02]  /*53480*/  @P0 LOP3.LUT R21, R21, 0x40000000, RZ, 0xfc, !PT ;  /* 0x4000000015150812 */ /* 0x000fe400078efcff */
[----:B0-----:R-:W-:Y:S01]  /*53490*/  ISETP.LT.AND P0, PT, R11, UR77, !P6 ;  /* 0x0000004d0b007c0c */ /* 0x001fe2000f701270 */
[----:B------:R-:W4:Y:S01]  /*534a0*/  LDCU UR77, c[0x0][0x39c] ;  /* 0x00007380ff4d77ac */ /* 0x000f220008000800 */
[----:B------:R-:W-:Y:S02]  /*534b0*/  LOP3.LUT R21, R21, 0xdfffffff, RZ, 0xc0, !PT ;  /* 0xdfffffff15157812 */ /* 0x000fe400078ec0ff */
[----:B------:R-:W-:Y:S01]  /*534c0*/  ISETP.LT.AND P1, PT, R8, UR41, !P6 ;  /* 0x0000002908007c0c */ /* 0x000fe2000f721270 */
[----:B------:R-:W0:Y:S01]  /*534d0*/  LDCU UR41, c[0x0][0x39c] ;  /* 0x00007380ff2977ac */ /* 0x000e220008000800 */
[----:B------:R-:W3:Y:S04]  /*534e0*/  LDL.LU R8, [R1+0x56c] ;  /* 0x00056c0001087983 */ /* 0x000ee80000300800 */
[----:B------:R-:W3:Y:S03]  /*534f0*/  LDL.LU R10, [R1+0x7cc] ;  /* 0x0007cc00010a7983 */ /* 0x000ee60000300800 */
[----:B------:R-:W-:-:S04]  /*53500*/  @P0 LOP3.LUT R21, R21, 0x20000000, RZ, 0xfc, !PT ;  /* 0x2000000015150812 */ /* 0x000fc800078efcff */
[----:B------:R-:W-:-:S04]  /*53510*/  LOP3.LUT R21, R21, 0xefffffff, RZ, 0xc0, !PT ;  /* 0xefffffff15157812 */ /* 0x000fc800078ec0ff */
[----:B------:R-:W-:Y:S02]  /*53520*/  @P2 LOP3.LUT R21, R21, 0x10000000, RZ, 0xfc, !PT ;  /* 0x1000000015152812 */ /* 0x000fe400078efcff */
[----:B--2---:R-:W-:Y:S01]  /*53530*/  ISETP.LT.AND P0, PT, R28, UR4, !P6 ;  /* 0x000000041c007c0c */ /* 0x004fe2000f701270 */
[----:B------:R-:W2:Y:S01]  /*53540*/  LDCU UR4, c[0x0][0x39c] ;  /* 0x00007380ff0477ac */ /* 0x000ea20008000800 */
[----:B------:R-:W-:Y:S01]  /*53550*/  LOP3.LUT R21, R21, 0xf7ffffff, RZ, 0xc0, !PT ;  /* 0xf7ffffff15157812 */ /* 0x000fe200078ec0ff */
[----:B------:R-:W3:Y:S03]  /*53560*/  LDL.LU R28, [R1+0x570] ;  /* 0x00057000011c7983 */ /* 0x000ee60000300800 */
[----:B------:R-:W-:-:S04]  /*53570*/  @P1 LOP3.LUT R21, R21, 0x8000000, RZ, 0xfc, !PT ;  /* 0x0800000015151812 */ /* 0x000fc800078efcff */
[----:B------:R-:W-:-:S04]  /*53580*/  LOP3.LUT R21, R21, 0xfbffffff, RZ, 0xc0, !PT ;  /* 0xfbffffff15157812 */ /* 0x000fc800078ec0ff */
[----:B------:R-:W-:Y:S02]  /*53590*/  @P0 LOP3.LUT R21, R21, 0x4000000, RZ, 0xfc, !PT ;  /* 0x0400000015150812 */ /* 0x000fe400078efcff */
[----:B----4-:R-:W-:Y:S01]  /*535a0*/  ISETP.LT.AND P0, PT, R29, UR77, !P6 ;  /* 0x0000004d1d007c0c */ /* 0x010fe2000f701270 */
[----:B------:R-:W3:Y:S01]  /*535b0*/  LDCU UR77, c[0x0][0x39c] ;  /* 0x00007380ff4d77ac */ /* 0x000ee20008000800 */
[----:B------:R-:W4:Y:S01]  /*535c0*/  LDL.LU R29, [R1+0x574] ;  /* 0x00057400011d7983 */ /* 0x000f220000300800 */
[----:B0-----:R-:W-:Y:S02]  /*535d0*/  ISETP.LT.AND P1, PT, R7, UR41, !P6 ;  /* 0x0000002907007c0c */ /* 0x001fe4000f721270 */
[----:B-1----:R-:W-:Y:S01]  /*535e0*/  ISETP.LT.AND P2, PT, R9, UR40, !P6 ;  /* 0x0000002809007c0c */ /* 0x002fe2000f741270 */
[----:B------:R-:W4:Y:S01]  /*535f0*/  LDL.LU R7, [R1+0x578] ;  /* 0x0005780001077983 */ /* 0x000f220000300800 */
[----:B------:R-:W-:Y:S01]  /*53600*/  LOP3.LUT R21, R21, 0xfdffffff, RZ, 0xc0, !PT ;  /* 0xfdffffff15157812 */ /* 0x000fe200078ec0ff */
[----:B------:R-:W0:Y:S02]  /*53610*/  LDCU UR40, c[0x0][0x39c] ;  /* 0x00007380ff2877ac */ /* 0x000e240008000800 */
[----:B------:R-:W4:Y:S01]  /*53620*/  LDL.LU R13, [R1+0x57c] ;  /* 0x00057c00010d7983 */ /* 0x000f220000300800 */
[----:B------:R-:W4:Y:S03]  /*53630*/  LDCU UR41, c[0x0][0x39c] ;  /* 0x00007380ff2977ac */ /* 0x000f260008000800 */
[----:B------:R-:W4:Y:S01]  /*53640*/  LDL.LU R9, [R1+0xf5c] ;  /* 0x000f5c0001097983 */ /* 0x000f220000300800 */
[----:B------:R-:W-:-:S02]  /*53650*/  @P0 LOP3.LUT R21, R21, 0x2000000, RZ, 0xfc, !PT ;  /* 0x0200000015150812 */ /* 0x000fc400078efcff */
[----:B--2---:R-:W-:Y:S01]  /*53660*/  ISETP.LT.AND P0, PT, R2, UR4, !P6 ;  /* 0x0000000402007c0c */ /* 0x004fe2000f701270 */
[----:B------:R-:W2:Y:S01]  /*53670*/  LDL.LU R12, [R1+0x580] ;  /* 0x00058000010c7983 */ /* 0x000ea20000300800 */
[----:B------:R-:W-:Y:S01]  /*53680*/  LOP3.LUT R21, R21, 0xfeffffff, RZ, 0xc0, !PT ;  /* 0xfeffffff15157812 */ /* 0x000fe200078ec0ff */
[----:B------:R-:W1:Y:S02]  /*53690*/  LDCU UR4, c[0x0][0x39c] ;  /* 0x00007380ff0477ac */ /* 0x000e640008000800 */
[----:B------:R-:W2:Y:S01]  /*536a0*/  LDL.LU R2, [R1+0xf20] ;  /* 0x000f200001027983 */ /* 0x000ea20000300800 */
[----:B------:R-:W-:-:S03]  /*536b0*/  @P2 LOP3.LUT R21, R21, 0x1000000, RZ, 0xfc, !PT ;  /* 0x0100000015152812 */ /* 0x000fc600078efcff */
[----:B------:R-:W2:Y:S01]  /*536c0*/  LDL.LU R11, [R1+0x584] ;  /* 0x00058400010b7983 */ /* 0x000ea20000300800 */
[----:B------:R-:W-:-:S04]  /*536d0*/  LOP3.LUT R21, R21, 0xff7fffff, RZ, 0xc0, !PT ;  /* 0xff7fffff15157812 */ /* 0x000fc800078ec0ff */
[----:B------:R-:W-:-:S04]  /*536e0*/  @P1 LOP3.LUT R21, R21, 0x800000, RZ, 0xfc, !PT ;  /* 0x0080000015151812 */ /* 0x000fc800078efcff */
[----:B------:R-:W-:-:S04]  /*536f0*/  LOP3.LUT R21, R21, 0xffbfffff, RZ, 0xc0, !PT ;  /* 0xffbfffff15157812 */ /* 0x000fc800078ec0ff */
[----:B------:R-:W-:-:S04]  /*53700*/  @P0 LOP3.LUT R21, R21, 0x400000, RZ, 0xfc, !PT ;  /* 0x0040000015150812 */ /* 0x000fc800078efcff */
[----:B------:R-:W-:Y:S02]  /*53710*/  LOP3.LUT R21, R21, 0xffdfffff, RZ, 0xc0, !PT ;  /* 0xffdfffff15157812 */ /* 0x000fe400078ec0ff */
[----:B---3--:R-:W-:Y:S02]  /*53720*/  ISETP.LT.AND P1, PT, R8, UR77, !P6 ;  /* 0x0000004d08007c0c */ /* 0x008fe4000f721270 */
[----:B------:R-:W3:Y:S01]  /*53730*/  LDL.LU R8, [R1+0xf08] ;  /* 0x000f080001087983 */ /* 0x000ee20000300800 */
[----:B------:R-:W-:-:S03]  /*53740*/  R2UR.FILL UR77, R10 ;  /* 0x000000000a4d72ca */ /* 0x000fc600004e0000 */
[----:B------:R-:W3:Y:S07]  /*53750*/  LDL.LU R10, [R1+0x588] ;  /* 0x00058800010a7983 */ /* 0x000eee0000300800 */
[----:B------:R-:W-:Y:S02]  /*53760*/  @P1 LOP3.LUT R21, R21, 0x200000, RZ, 0xfc, !PT ;  /* 0x0020000015151812 */ /* 0x000fe400078efcff */
[----:B0-----:R-:W-:Y:S02]  /*53770*/  ISETP.LT.AND P0, PT, R28, UR40, !P6 ;  /* 0x000000281c007c0c */ /* 0x001fe4000f701270 */
[----:B------:R-:W-:-:S02]  /*53780*/  R2UR.FILL UR40, R3 ;  /* 0x00000000032872ca */ /* 0x000fc400004e0000 */
[----:B------:R-:W3:Y:S04]  /*53790*/  LDL.LU R3, [R1+0x1694] ;  /* 0x0016940001037983 */ /* 0x000ee80000300800 */
[----:B------:R-:W3:Y:S01]  /*537a0*/  LDL.LU R28, [R1+0x58c] ;  /* 0x00058c00011c7983 */ /* 0x000ee20000300800 */
[----:B----4-:R-:W-:Y:S02]  /*537b0*/  ISETP.LT.AND P1, PT, R29, UR41, !P6 ;  /* 0x000000291d007c0c */ /* 0x010fe4000f721270 */
[----:B------:R-:W-:Y:S02]  /*537c0*/  R2UR.FILL UR41, R19 ;  /* 0x00000000132972ca */ /* 0x000fe400004e0000 */
[----:B------:R-:W4:Y:S04]  /*537d0*/  LDL.LU R19, [R1+0x1690] ;  /* 0x0016900001137983 */ /* 0x000f280000300800 */
[----:B------:R-:W4:Y:S01]  /*537e0*/  LDL.LU R29, [R1+0x590] ;  /* 0x00059000011d7983 */ /* 0x000f220000300800 */
[----:B------:R-:W-:-:S04]  /*537f0*/  LOP3.LUT R21, R21, 0xffefffff, RZ, 0xc0, !PT ;  /* 0xffefffff15157812 */ /* 0x000fc800078ec0ff */
[----:B------:R-:W-:Y:S02]  /*53800*/  @P0 LOP3.LUT R21, R21, 0x100000, RZ, 0xfc, !PT ;  /* 0x0010000015150812 */ /* 0x000fe400078efcff */
[----:B-1----:R-:W-:Y:S02]  /*53810*/  ISETP.LT.AND P0, PT, R7, UR4, !P6 ;  /* 0x0000000407007c0c */ /* 0x002fe4000f701270 */
[----:B------:R-:W-:Y:S02]  /*53820*/  R2UR.FILL UR4, R20 ;  /* 0x00000000140472ca */ /* 0x000fe400004e0000 */
[----:B------:R-:W4:Y:S01]  /*53830*/  LDL.LU R20, [R1+0x168c] ;  /* 0x00168c0001147983 */ /* 0x000f220000300800 */
[----:B------:R-:W-:-:S03]  /*53840*/  LOP3.LUT R21, R21, 0xfff7ffff, RZ, 0xc0, !PT ;  /* 0xfff7ffff15157812 */ /* 0x000fc600078ec0ff */
[----:B------:R-:W4:Y:S01]  /*53850*/  LDL.LU R7, [R1+0x594] ;  /* 0x0005940001077983 */ /* 0x000f220000300800 */
[----:B------:R-:W-:-:S06]  /*53860*/  @P1 LOP3.LUT R21, R21, 0x80000, RZ, 0xfc, !PT ;  /* 0x0008000015151812 */ /* 0x000fcc00078efcff */
[----:B------:R-:W-:Y:S02]  /*53870*/  ISETP.LT.AND P1, PT, R13, UR4, !P6 ;  /* 0x000000040d007c0c */ /* 0x000fe4000f721270 */
[----:B------:R-:W-:Y:S02]  /*53880*/  R2UR.FILL UR4, R9 ;  /* 0x00000000090472ca */ /* 0x000fe400004e0000 */
[----:B------:R-:W4:Y:S01]  /*53890*/  LDL.LU R9, [R1+0x598] ;  /* 0x0005980001097983 */ /* 0x000f220000300800 */
[----:B------:R-:W-:-:S04]  /*538a0*/  LOP3.LUT R21, R21, 0xfffbffff, RZ, 0xc0, !PT ;  /* 0xfffbffff15157812 */ /* 0x000fc800078ec0ff */
[----:B------:R-:W-:Y:S02]  /*538b0*/  @P0 LOP3.LUT R21, R21, 0x40000, RZ, 0xfc, !PT ;  /* 0x0004000015150812 */ /* 0x000fe400078efcff */
[----:B--2---:R-:W-:Y:S02]  /*538c0*/  ISETP.LT.AND P0, PT, R12, UR41, !P6 ;  /* 0x000000290c007c0c */ /* 0x004fe4000f701270 */
[----:B------:R-:W-:Y:S02]  /*538d0*/  R2UR.FILL UR41, R2 ;  /* 0x00000000022972ca */ /* 0x000fe400004e0000 */
[----:B------:R-:W2:Y:S01]  /*538e0*/  LDL.LU R2, [R1+0x59c] ;  /* 0x00059c0001027983 */ /* 0x000ea20000300800 */
[----:B------:R-:W-:-:S04]  /*538f0*/  LOP3.LUT R21, R21, 0xfffdffff, RZ, 0xc0, !PT ;  /* 0xfffdffff15157812 */ /* 0x000fc800078ec0ff */
[----:B------:R-:W-:Y:S02]  /*53900*/  @P1 LOP3.LUT R21, R21, 0x20000, RZ, 0xfc, !PT ;  /* 0x0002000015151812 */ /* 0x000fe400078efcff */
[----:B------:R-:W-:Y:S02]  /*53910*/  ISETP.LT.AND P1, PT, R11, UR40, !P6 ;  /* 0x000000280b007c0c */ /* 0x000fe4000f721270 */
[----:B------:R-:W-:-:S04]  /*53920*/  LOP3.LUT R21, R21, 0xfffeffff, RZ, 0xc0, !PT ;  /* 0xfffeffff15157812 */ /* 0x000fc800078ec0ff */
[----:B------:R-:W-:-:S04]  /*53930*/  @P0 LOP3.LUT R21, R21, 0x10000, RZ, 0xfc, !PT ;  /* 0x0001000015150812 */ /* 0x000fc800078efcff */
[----:B------:R-:W-:-:S04]  /*53940*/  LOP3.LUT R21, R21, 0xffff7fff, RZ, 0xc0, !PT ;  /* 0xffff7fff15157812 */ /* 0x000fc800078ec0ff */
[----:B------:R-:W-:-:S04]  /*53950*/  @P1 LOP3.LUT R21, R21, 0x8000, RZ, 0xfc, !PT ;  /* 0x0000800015151812 */ /* 0x000fc800078efcff */
[----:B------:R-:W-:Y:S02]  /*53960*/  LOP3.LUT R21, R21, 0xffffbfff, RZ, 0xc0, !PT ;  /* 0xffffbfff15157812 */ /* 0x000fe400078ec0ff */
[----:B---3--:R-:W-:Y:S02]  /*53970*/  R2UR.FILL UR40, R8 ;  /* 0x00000000082872ca */ /* 0x008fe400004e0000 */
[----:B------:R-:W3:Y:S01]  /*53980*/  LDL.LU R8, [R1+0x5a0] ;  /* 0x0005a00001087983 */ /* 0x000ee20000300800 */
[----:B------:R-:W-:Y:S01]  /*53990*/  ISETP.LT.AND P0, PT, R10, UR77, !P6 ;  /* 0x0000004d0a007c0c */ /* 0x000fe2000f701270 */
[----:B------:R-:W-:Y:S02]  /*539a0*/  VIADD R4, R0, 0x1fe ;  /* 0x000001fe00047836 */ /* 0x000fe40000000000 */
[----:B------:R-:W3:Y:S01]  /*539b0*/  LDL.LU R10, [R1+0x5a4] ;  /* 0x0005a400010a7983 */ /* 0x000ee20000300800 */
[----:B------:R-:W-:Y:S01]  /*539c0*/  LOP3.LUT R5, R5, 0x7fffffff, RZ, 0xc0, !PT ;  /* 0x7fffffff05057812 */ /* 0x000fe200078ec0ff */
[----:B------:R-:W0:Y:S08]  /*539d0*/  LDCU UR77, c[0x0][0x39c] ;  /* 0x00007380ff4d77ac */ /* 0x000e300008000800 */
[----:B------:R-:W-:-:S02]  /*539e0*/  @P0 LOP3.LUT R21, R21, 0x4000, RZ, 0xfc, !PT ;  /* 0x0000400015150812 */ /* 0x000fc400078efcff */
[----:B------:R-:W-:Y:S01]  /*539f0*/  ISETP.LT.AND P1, PT, R28, UR76, !P6 ;  /* 0x0000004c1c007c0c */ /* 0x000fe2000f721270 */
[----:B------:R-:W1:Y:S01]  /*53a00*/  LDCU UR76, c[0x0][0x39c] ;  /* 0x00007380ff4c77ac */ /* 0x000e620008000800 */
[----:B------:R-:W3:Y:S01]  /*53a10*/  LDL.LU R28, [R1+0x5a8] ;  /* 0x0005a800011c7983 */ /* 0x000ee20000300800 */
[----:B----4-:R-:W-:Y:S01]  /*53a20*/  ISETP.LT.AND P0, PT, R29, UR75, !P6 ;  /* 0x0000004b1d007c0c */ /* 0x010fe2000f701270 */
[----:B------:R-:W4:Y:S02]  /*53a30*/  LDCU UR75, c[0x0][0x39c] ;  /* 0x00007380ff4b77ac */ /* 0x000f240008000800 */
[----:B------:R-:W4:Y:S01]  /*53a40*/  LDL.LU R29, [R1+0x5ac] ;  /* 0x0005ac00011d7983 */ /* 0x000f220000300800 */
[----:B------:R-:W-:-:S06]  /*53a50*/  LOP3.LUT R21, R21, 0xffffdfff, RZ, 0xc0, !PT ;  /* 0xffffdfff15157812 */ /* 0x000fcc00078ec0ff */
[----:B------:R-:W-:-:S04]  /*53a60*/  @P1 LOP3.LUT R21, R21, 0x2000, RZ, 0xfc, !PT ;  /* 0x0000200015151812 */ /* 0x000fc800078efcff */
[----:B------:R-:W-:Y:S02]  /*53a70*/  LOP3.LUT R21, R21, 0xffffefff, RZ, 0xc0, !PT ;  /* 0xffffefff15157812 */ /* 0x000fe400078ec0ff */
[----:B------:R-:W-:Y:S01]  /*53a80*/  ISETP.LT.AND P1, PT, R7, UR74, !P6 ;  /* 0x0000004a07007c0c */ /* 0x000fe2000f721270 */
[----:B------:R-:W0:Y:S01]  /*53a90*/  LDCU UR74, c[0x0][0x39c] ;  /* 0x00007380ff4a77ac */ /* 0x000e220008000800 */
[----:B------:R-:W4:Y:S01]  /*53aa0*/  LDL.LU R7, [R1+0x5b0] ;  /* 0x0005b00001077983 */ /* 0x000f220000300800 */
[----:B------:R-:W-:-:S04]  /*53ab0*/  @P0 LOP3.LUT R21, R21, 0x1000, RZ, 0xfc, !PT ;  /* 0x0000100015150812 */ /* 0x000fc800078efcff */
[----:B------:R-:W-:Y:S02]  /*53ac0*/  LOP3.LUT R21, R21, 0xfffff7ff, RZ, 0xc0, !PT ;  /* 0xfffff7ff15157812 */ /* 0x000fe400078ec0ff */
[----:B------:R-:W-:Y:S01]  /*53ad0*/  ISETP.LT.AND P0, PT, R9, UR73, !P6 ;  /* 0x0000004909007c0c */ /* 0x000fe2000f701270 */
[----:B------:R-:W0:Y:S01]  /*53ae0*/  LDCU UR73, c[0x0][0x39c] ;  /* 0x00007380ff4977ac */ /* 0x000e220008000800 */
[----:B------:R-:W4:Y:S02]  /*53af0*/  LDL.LU R9, [R1+0x5b4] ;  /* 0x0005b40001097983 */ /* 0x000f240000300800 */
[----:B------:R-:W-:Y:S02]  /*53b00*/  @P1 LOP3.LUT R21, R21, 0x800, RZ, 0xfc, !PT ;  /* 0x0000080015151812 */ /* 0x000fe400078efcff */
[----:B--2---:R-:W-:Y:S01]  /*53b10*/  ISETP.LT.AND P1, PT, R2, UR72, !P6 ;  /* 0x0000004802007c0c */ /* 0x004fe2000f721270 */
[----:B------:R-:W2:Y:S01]  /*53b20*/  LDCU UR72, c[0x0][0x39c] ;  /* 0x00007380ff4877ac */ /* 0x000ea20008000800 */
        /* <DEDUP_REMOVED lines=8> */
[----:B------:R-:W3:Y:S01]  /*53bb0*/  LDL.LU R8, [R1+0x5bc] ;  /* 0x0005bc0001087983 */ /* 0x000ee20000300800 */
[----:B------:R-:W-:Y:S01]  /*53bc0*/  ISETP.LT.AND P1, PT, R10, UR70, !P6 ;  /* 0x000000460a007c0c */ /* 0x000fe2000f721270 */
[----:B------:R-:W0:Y:S09]  /*53bd0*/  LDCU UR70, c[0x0][0x39c] ;  /* 0x00007380ff4677ac */ /* 0x000e320008000800 */
[----:B------:R-:W-:-:S04]  /*53be0*/  @P0 LOP3.LUT R21, R21, 0x100, RZ, 0xfc, !PT ;  /* 0x0000010015150812 */ /* 0x000fc800078efcff */
[----:B------:R-:W-:Y:S02]  /*53bf0*/  LOP3.LUT R21, R21, 0xffffff7f, RZ, 0xc0, !PT ;  /* 0xffffff7f15157812 */ /* 0x000fe400078ec0ff */
[----:B------:R-:W-:Y:S01]  /*53c00*/  ISETP.LT.AND P0, PT, R28, UR69, !P6 ;  /* 0x000000451c007c0c */ /* 0x000fe2000f701270 */
[----:B------:R-:W0:Y:S01]  /*53c10*/  LDCU UR69, c[0x0][0x39c] ;  /* 0x00007380ff4577ac */ /* 0x000e220008000800 */
[----:B------:R-:W3:Y:S01]  /*53c20*/  LDL.LU R28, [R1+0x5c4] ;  /* 0x0005c400011c7983 */ /* 0x000ee20000300800 */
[----:B------:R-:W-:Y:S02]  /*53c30*/  @P1 LOP3.LUT R21, R21, 0x80, RZ, 0xfc, !PT ;  /* 0x0000008015151812 */ /* 0x000fe400078efcff */
[----:B----4-:R-:W-:Y:S01]  /*53c40*/  ISETP.LT.AND P1, PT, R29, UR68, !P6 ;  /* 0x000000441d007c0c */ /* 0x010fe2000f721270 */
[----:B------:R-:W4:Y:S01]  /*53c50*/  LDCU UR68, c[0x0][0x39c] ;  /* 0x00007380ff4477ac */ /* 0x000f220008000800 */
[----:B------:R-:W4:Y:S01]  /*53c60*/  LDL.LU R29, [R1+0x5c8] ;  /* 0x0005c800011d7983 */ /* 0x000f220000300800 */
[----:B------:R-:W-:-:S05]  /*53c70*/  LOP3.LUT R21, R21, 0xffffffbf, RZ, 0xc0, !PT ;  /* 0xffffffbf15157812 */ /* 0x000fca00078ec0ff */
[----:B------:R-:W-:-:S04]  /*53c80*/  @P0 LOP3.LUT R21, R21, 0x40, RZ, 0xfc, !PT ;  /* 0x0000004015150812 */ /* 0x000fc800078efcff */
[----:B------:R-:W-:Y:S02]  /*53c90*/  LOP3.LUT R21, R21, 0xffffffdf, RZ, 0xc0, !PT ;  /* 0xffffffdf15157812 */ /* 0x000fe400078ec0ff */
[----:B------:R-:W-:Y:S01]  /*53ca0*/  ISETP.LT.AND P0, PT, R7, UR67, !P6 ;  /* 0x0000004307007c0c */ /* 0x000fe2000f701270 */
[----:B------:R-:W0:Y:S01]  /*53cb0*/  LDCU UR67, c[0x0][0x39c] ;  /* 0x00007380ff4377ac */ /* 0x000e220008000800 */
[----:B------:R-:W-:Y:S01]  /*53cc0*/  @P1 LOP3.LUT R21, R21, 0x20, RZ, 0xfc, !PT ;  /* 0x0000002015151812 */ /* 0x000fe200078efcff */
[----:B------:R-:W4:Y:S03]  /*53cd0*/  LDL.LU R7, [R1+0x5cc] ;  /* 0x0005cc0001077983 */ /* 0x000f260000300800 */
[----:B------:R-:W-:Y:S01]  /*53ce0*/  LOP3.LUT R21, R21, 0xffffffef, RZ, 0xc0, !PT ;  /* 0xffffffef15157812 */ /* 0x000fe200078ec0ff */
[----:B------:R-:W4:Y:S01]  /*53cf0*/  LDL.LU R10, [R1+0x5d0] ;  /* 0x0005d000010a7983 */ /* 0x000f220000300800 */
[----:B------:R-:W-:Y:S01]  /*53d00*/  ISETP.LT.AND P1, PT, R9, UR66, !P6 ;  /* 0x0000004209007c0c */ /* 0x000fe2000f721270 */
[----:B------:R-:W0:Y:S04]  /*53d10*/  LDCU UR66, c[0x0][0x39c] ;  /* 0x00007380ff4277ac */ /* 0x000e280008000800 */
[----:B------:R-:W-:-:S04]  /*53d20*/  @P0 LOP3.LUT R21, R21, 0x10, RZ, 0xfc, !PT ;  /* 0x0000001015150812 */ /* 0x000fc800078efcff */
[----:B------:R-:W-:Y:S02]  /*53d30*/  LOP3.LUT R21, R21, 0xfffffff7, RZ, 0xc0, !PT ;  /* 0xfffffff715157812 */ /* 0x000fe400078ec0ff */
[----:B--2---:R-:W-:Y:S01]  /*53d40*/  ISETP.LT.AND P0, PT, R2, UR65, !P6 ;  /* 0x0000004102007c0c */ /* 0x004fe2000f701270 */
[----:B------:R-:W2:Y:S01]  /*53d50*/  LDCU UR65, c[0x0][0x39c] ;  /* 0x00007380ff4177ac */ /* 0x000ea20008000800 */
[----:B------:R-:W-:Y:S01]  /*53d60*/  @P1 LOP3.LUT R21, R21, 0x8, RZ, 0xfc, !PT ;  /* 0x0000000815151812 */ /* 0x000fe200078efcff */
[----:B------:R-:W2:Y:S03]  /*53d70*/  LDL.LU R2, [R1+0x5d4] ;  /* 0x0005d40001027983 */ /* 0x000ea60000300800 */
[----:B------:R-:W-:Y:S01]  /*53d80*/  LOP3.LUT R21, R21, 0xfffffffb, RZ, 0xc0, !PT ;  /* 0xfffffffb15157812 */ /* 0x000fe200078ec0ff */
[----:B------:R-:W2:Y:S06]  /*53d90*/  LDL.LU R9, [R1+0x5d8] ;  /* 0x0005d80001097983 */ /* 0x000eac0000300800 */
[----:B------:R-:W-:-:S02]  /*53da0*/  @P0 LOP3.LUT R21, R21, 0x4, RZ, 0xfc, !PT ;  /* 0x0000000415150812 */ /* 0x000fc400078efcff */
[----:B------:R-:W-:Y:S01]  /*53db0*/  ISETP.LT.AND P0, PT, R20, UR63, !P6 ;  /* 0x0000003f14007c0c */ /* 0x000fe2000f701270 */
[----:B------:R-:W0:Y:S01]  /*53dc0*/  LDCU UR63, c[0x0][0x39c] ;  /* 0x00007380ff3f77ac */ /* 0x000e220008000800 */
[----:B------:R-:W2:Y:S01]  /*53dd0*/  LDL.LU R20, [R1+0x1688] ;  /* 0x0016880001147983 */ /* 0x000ea20000300800 */
[----:B------:R-:W-:Y:S02]  /*53de0*/  LOP3.LUT R21, R21, 0xfffffffd, RZ, 0xc0, !PT ;  /* 0xfffffffd15157812 */ /* 0x000fe400078ec0ff */
[----:B---3--:R-:W-:Y:S01]  /*53df0*/  ISETP.LT.AND P1, PT, R8, UR64, !P6 ;  /* 0x0000004008007c0c */ /* 0x008fe2000f721270 */
[----:B------:R-:W3:Y:S01]  /*53e00*/  LDCU UR64, c[0x0][0x39c] ;  /* 0x00007380ff4077ac */ /* 0x000ee20008000800 */
[----:B------:R-:W3:Y:S11]  /*53e10*/  LDL.LU R8, [R1+0x5dc] ;  /* 0x0005dc0001087983 */ /* 0x000ef60000300800 */
        /* <DEDUP_REMOVED lines=9> */
[----:B--2---:R-:W-:-:S05]  /*53eb0*/  LOP3.LUT R20, R20, 0x7fffffff, RZ, 0xc0, !PT ;  /* 0x7fffffff14147812 */ /* 0x004fca00078ec0ff */
[----:B------:R-:W-:Y:S02]  /*53ec0*/  @P1 LOP3.LUT R20, R20, 0x80000000, RZ, 0xfc, !PT ;  /* 0x8000000014141812 */ /* 0x000fe400078efcff */
[----:B------:R-:W-:Y:S01]  /*53ed0*/  ISETP.LT.AND P1, PT, R7, UR60, !P6 ;  /* 0x0000003c07007c0c */ /* 0x000fe2000f721270 */
[----:B------:R-:W2:Y:S01]  /*53ee0*/  LDCU UR60, c[0x0][0x39c] ;  /* 0x00007380ff3c77ac */ /* 0x000ea20008000800 */
[----:B------:R-:W2:Y:S01]  /*53ef0*/  LDL.LU R7, [R1+0x5e8] ;  /* 0x0005e80001077983 */ /* 0x000ea20000300800 */
[----:B------:R-:W-:-:S04]  /*53f00*/  LOP3.LUT R20, R20, 0xbfffffff, RZ, 0xc0, !PT ;  /* 0xbfffffff14147812 */ /* 0x000fc800078ec0ff */
[----:B------:R-:W-:-:S04]  /*53f10*/  @P0 LOP3.LUT R20, R20, 0x40000000, RZ, 0xfc, !PT ;  /* 0x4000000014140812 */ /* 0x000fc800078efcff */
[----:B------:R-:W-:Y:S02]  /*53f20*/  LOP3.LUT R20, R20, 0xdfffffff, RZ, 0xc0, !PT ;  /* 0xdfffffff14147812 */ /* 0x000fe400078ec0ff */
[----:B------:R-:W-:Y:S01]  /*53f30*/  ISETP.LT.AND P0, PT, R10, UR59, !P6 ;  /* 0x0000003b0a007c0c */ /* 0x000fe2000f701270 */
[----:B------:R-:W0:Y:S01]  /*53f40*/  LDCU UR59, c[0x0][0x39c] ;  /* 0x00007380ff3b77ac */ /* 0x000e220008000800 */
[----:B------:R-:W-:Y:S01]  /*53f50*/  @P1 LOP3.LUT R20, R20, 0x20000000, RZ, 0xfc, !PT ;  /* 0x2000000014141812 */ /* 0x000fe200078efcff */
[----:B------:R-:W2:Y:S01]  /*53f60*/  LDL.LU R10, [R1+0x5ec] ;  /* 0x0005ec00010a7983 */ /* 0x000ea20000300800 */
[----:B------:R-:W-:Y:S01]  /*53f70*/  ISETP.LT.AND P1, PT, R2, UR58, !P6 ;  /* 0x0000003a02007c0c */ /* 0x000fe2000f721270 */
[----:B------:R-:W0:Y:S02]  /*53f80*/  LDCU UR58, c[0x0][0x39c] ;  /* 0x00007380ff3a77ac */ /* 0x000e240008000800 */
[----:B------:R-:W2:Y:S01]  /*53f90*/  LDL.LU R2, [R1+0x5f0] ;  /* 0x0005f00001027983 */ /* 0x000ea20000300800 */
[----:B------:R-:W-:-:S05]  /*53fa0*/  LOP3.LUT R20, R20, 0xefffffff, RZ, 0xc0, !PT ;  /* 0xefffffff14147812 */ /* 0x000fca00078ec0ff */
[----:B------:R-:W-:Y:S02]  /*53fb0*/  @P0 LOP3.LUT R20, R20, 0x10000000, RZ, 0xfc, !PT ;  /* 0x1000000014140812 */ /* 0x000fe400078efcff */
[----:B------:R-:W-:Y:S01]  /*53fc0*/  ISETP.LT.AND P0, PT, R9, UR57, !P6 ;  /* 0x0000003909007c0c */ /* 0x000fe2000f701270 */
        /* <DEDUP_REMOVED lines=9> */
[----:B------:R-:W3:Y:S11]  /*54060*/  LDL.LU R8, [R1+0x5f8] ;  /* 0x0005f80001087983 */ /* 0x000ef60000300800 */
[----:B------:R-:W-:-:S02]  /*54070*/  @P1 LOP3.LUT R20, R20, 0x2000000, RZ, 0xfc, !PT ;  /* 0x0200000014141812 */ /* 0x000fc400078efcff */
[----:B------:R-:W-:Y:S01]  /*54080*/  ISETP.LT.AND P0, PT, R28, UR55, !P6 ;  /* 0x000000371c007c0c */ /* 0x000fe2000f701270 */
[----:B------:R-:W0:Y:S01]  /*54090*/  LDCU UR55, c[0x0][0x39c] ;  /* 0x00007380ff3777ac */ /* 0x000e220008000800 */
[----:B------:R-:W3:Y:S01]  /*540a0*/  LDL.LU R28, [R1+0x5fc] ;  /* 0x0005fc00011c7983 */ /* 0x000ee20000300800 */
[----:B----4-:R-:W-:Y:S01]  /*540b0*/  ISETP.LT.AND P1, PT, R29, UR54, !P6 ;  /* 0x000000361d007c0c */ /* 0x010fe2000f721270 */
[----:B------:R-:W4:Y:S02]  /*540c0*/  LDCU UR54, c[0x0][0x39c] ;  /* 0x00007380ff3677ac */ /* 0x000f240008000800 */
[----:B------:R-:W4:Y:S01]  /*540d0*/  LDL.LU R29, [R1+0x600] ;  /* 0x00060000011d7983 */ /* 0x000f220000300800 */
[----:B------:R-:W-:-:S06]  /*540e0*/  LOP3.LUT R20, R20, 0xfeffffff, RZ, 0xc0, !PT ;  /* 0xfeffffff14147812 */ /* 0x000fcc00078ec0ff */
[----:B------:R-:W-:-:S04]  /*540f0*/  @P0 LOP3.LUT R20, R20, 0x1000000, RZ, 0xfc, !PT ;  /* 0x0100000014140812 */ /* 0x000fc800078efcff */
[----:B------:R-:W-:-:S04]  /*54100*/  LOP3.LUT R20, R20, 0xff7fffff, RZ, 0xc0, !PT ;  /* 0xff7fffff14147812 */ /* 0x000fc800078ec0ff */
[----:B------:R-:W-:-:S04]  /*54110*/  @P1 LOP3.LUT R20, R20, 0x800000, RZ, 0xfc, !PT ;  /* 0x0080000014141812 */ /* 0x000fc800078efcff */
[----:B------:R-:W-:Y:S02]  /*54120*/  LOP3.LUT R20, R20, 0xffbfffff, RZ, 0xc0, !PT ;  /* 0xffbfffff14147812 */ /* 0x000fe400078ec0ff */
[----:B--2---:R-:W-:Y:S01]  /*54130*/  ISETP.LT.AND P0, PT, R7, UR53, !P6 ;  /* 0x0000003507007c0c */ /* 0x004fe2000f701270 */
[----:B------:R-:W2:Y:S01]  /*54140*/  LDCU UR53, c[0x0][0x39c] ;  /* 0x00007380ff3577ac */ /* 0x000ea20008000800 */
[----:B------:R-:W2:Y:S11]  /*54150*/  LDL.LU R7, [R1+0x604] ;  /* 0x0006040001077983 */ /* 0x000eb60000300800 */
[----:B------:R-:W-:-:S02]  /*54160*/  @P0 LOP3.LUT R20, R20, 0x400000, RZ, 0xfc, !PT ;  /* 0x0040000014140812 */ /* 0x000fc400078efcff */
[----:B------:R-:W-:Y:S01]  /*54170*/  ISETP.LT.AND P1, PT, R10, UR52, !P6 ;  /* 0x000000340a007c0c */ /* 0x000fe2000f721270 */
[----:B------:R-:W0:Y:S01]  /*54180*/  LDCU UR52, c[0x0][0x39c] ;  /* 0x00007380ff3477ac */ /* 0x000e220008000800 */
[----:B------:R-:W2:Y:S01]  /*54190*/  LDL.LU R10, [R1+0x608] ;  /* 0x00060800010a7983 */ /* 0x000ea20000300800 */
[----:B------:R-:W-:Y:S02]  /*541a0*/  ISETP.LT.AND P0, PT, R2, UR51, !P6 ;  /* 0x0000003302007c0c */ /* 0x000fe4000f701270 */
[----:B------:R-:W-:Y:S01]  /*541b0*/  LOP3.LUT R20, R20, 0xffdfffff, RZ, 0xc0, !PT ;  /* 0xffdfffff14147812 */ /* 0x000fe200078ec0ff */
[----:B------:R-:W2:Y:S01]  /*541c0*/  LDL.LU R2, [R1+0x60c] ;  /* 0x00060c0001027983 */ /* 0x000ea20000300800 */
[----:B------:R-:W-:Y:S01]  /*541d0*/  LOP3.LUT R0, R0, 0x7fffffff, RZ, 0xc0, !PT ;  /* 0x7fffffff00007812 */ /* 0x000fe200078ec0ff */
[----:B------:R-:W0:Y:S05]  /*541e0*/  LDCU UR51, c[0x0][0x39c] ;  /* 0x00007380ff3377ac */ /* 0x000e2a0008000800 */
[----:B------:R-:W-:-:S02]  /*541f0*/  @P1 LOP3.LUT R20, R20, 0x200000, RZ, 0xfc, !PT ;  /* 0x0020000014141812 */ /* 0x000fc400078efcff */
        /* <DEDUP_REMOVED lines=30> */
[----:B------:R-:W-:Y:S01]  /*543e0*/  ISETP.LT.AND P1, PT, R2, UR44, !P6 ;  /* 0x0000002c02007c0c */ /* 0x000fe2000f721270 */
[----:B------:R-:W0:Y:S02]  /*543f0*/  LDCU UR44, c[0x0][0x39c] ;  /* 0x00007380ff2c77ac */ /* 0x000e240008000800 */
[----:B------:R-:W2:Y:S01]  /*54400*/  LDL.LU R2, [R1+0x628] ;  /* 0x0006280001027983 */ /* 0x000ea20000300800 */
[----:B------:R-:W-:-:S06]  /*54410*/  LOP3.LUT R20, R20, 0xffffbfff, RZ, 0xc0, !PT ;  /* 0xffffbfff14147812 */ /* 0x000fcc00078ec0ff */
        /* <DEDUP_REMOVED lines=33> */
[----:B------:R-:W0:Y:S10]  /*54630*/  LDCU UR36, c[0x0][0x39c] ;  /* 0x00007380ff2477ac */ /* 0x000e340008000800 */
[----:B------:R-:W-:-:S02]  /*54640*/  @P1 LOP3.LUT R20, R20, 0x80, RZ, 0xfc, !PT ;  /* 0x0000008014141812 */ /* 0x000fc400078efcff */
[----:B------:R-:W-:Y:S01]  /*54650*/  ISETP.LT.AND P1, PT, R9, UR34, !P6 ;  /* 0x0000002209007c0c */ /* 0x000fe2000f721270 */
[----:B------:R-:W0:Y:S01]  /*54660*/  LDCU UR34, c[0x0][0x39c] ;  /* 0x00007380ff2277ac */ /* 0x000e220008000800 */
[----:B------:R-:W-:Y:S01]  /*54670*/  LOP3.LUT R20, R20, 0xffffffbf, RZ, 0xc0, !PT ;  /* 0xffffffbf14147812 */ /* 0x000fe200078ec0ff */
[----:B------:R-:W2:Y:S03]  /*54680*/  LDL.LU R9, [R1+0x648] ;  /* 0x0006480001097983 */ /* 0x000ea60000300800 */
[----:B------:R-:W-:-:S04]  /*54690*/  @P0 LOP3.LUT R20, R20, 0x40, RZ, 0xfc, !PT ;  /* 0x0000004014140812 */ /* 0x000fc800078efcff */
[----:B------:R-:W-:-:S04]  /*546a0*/  LOP3.LUT R20, R20, 0xffffffdf, RZ, 0xc0, !PT ;  /* 0xffffffdf14147812 */ /* 0x000fc800078ec0ff */
[----:B------:R-:W-:-:S04]  /*546b0*/  @P1 LOP3.LUT R20, R20, 0x20, RZ, 0xfc, !PT ;  /* 0x0000002014141812 */ /* 0x000fc800078efcff */
        /* <DEDUP_REMOVED lines=9> */
[----:B----4-:R-:W-:Y:S01]  /*54750*/  ISETP.LT.AND P0, PT, R29, UR31, !P6 ;  /* 0x0000001f1d007c0c */ /* 0x010fe2000f701270 */
[----:B------:R-:W4:Y:S09]  /*54760*/  LDCU UR31, c[0x0][0x39c] ;  /* 0x00007380ff1f77ac */ /* 0x000f320008000800 */
[----:B------:R-:W-:Y:S01]  /*54770*/  @P1 LOP3.LUT R20, R20, 0x8, RZ, 0xfc, !PT ;  /* 0x0000000814141812 */ /* 0x000fe200078efcff */
[----:B------:R-:W3:Y:S03]  /*54780*/  LDL.LU R29, [R1+0x654] ;  /* 0x00065400011d7983 */ /* 0x000ee60000300800 */
[----:B------:R-:W-:-:S04]  /*54790*/  LOP3.LUT R20, R20, 0xfffffffb, RZ, 0xc0, !PT ;  /* 0xfffffffb14147812 */ /* 0x000fc800078ec0ff */
[----:B------:R-:W-:Y:S02]  /*547a0*/  @P0 LOP3.LUT R20, R20, 0x4, RZ, 0xfc, !PT ;  /* 0x0000000414140812 */ /* 0x000fe400078efcff */
[----:B------:R-:W-:Y:S01]  /*547b0*/  ISETP.LT.AND P0, PT, R19, UR29, !P6 ;  /* 0x0000001d13007c0c */ /* 0x000fe2000f701270 */
[----:B------:R-:W0:Y:S01]  /*547c0*/  LDCU UR29, c[0x0][0x39c] ;  /* 0x00007380ff1d77ac */ /* 0x000e220008000800 */
[----:B------:R-:W3:Y:S01]  /*547d0*/  LDL.LU R19, [R1+0x1684] ;  /* 0x0016840001137983 */ /* 0x000ee20000300800 */
[----:B------:R-:W-:Y:S02]  /*547e0*/  LOP3.LUT R20, R20, 0xfffffffd, RZ, 0xc0, !PT ;  /* 0xfffffffd14147812 */ /* 0x000fe400078ec0ff */
[----:B--2---:R-:W-:Y:S01]  /*547f0*/  ISETP.LT.AND P1, PT, R7, UR30, !P6 ;  /* 0x0000001e07007c0c */ /* 0x004fe2000f721270 */
[----:B------:R-:W2:Y:S01]  /*54800*/  LDCU UR30, c[0x0][0x39c] ;  /* 0x00007380ff1e77ac */ /* 0x000ea20008000800 */
[----:B------:R-:W2:Y:S04]  /*54810*/  LDL.LU R7, [R1+0x658] ;  /* 0x0006580001077983 */ /* 0x000ea80000300800 */
[----:B------:R-:W4:Y:S07]  /*54820*/  LDL.LU R10, [R1+0x65c] ;  /* 0x00065c00010a7983 */ /* 0x000f2e0000300800 */
[----:B------:R-:W-:-:S02]  /*54830*/  @P1 LOP3.LUT R20, R20, 0x2, RZ, 0xfc, !PT ;  /* 0x0000000214141812 */ /* 0x000fc400078efcff */
[----:B------:R-:W-:Y:S01]  /*54840*/  ISETP.LT.AND P1, PT, R2, UR28, !P6 ;  /* 0x0000001c02007c0c */ /* 0x000fe2000f721270 */
[----:B------:R-:W0:Y:S01]  /*54850*/  LDCU UR28, c[0x0][0x39c] ;  /* 0x00007380ff1c77ac */ /* 0x000e220008000800 */
[----:B------:R-:W4:Y:S01]  /*54860*/  LDL.LU R2, [R1+0x660] ;  /* 0x0006600001027983 */ /* 0x000f220000300800 */
[----:B------:R-:W-:-:S04]  /*54870*/  LOP3.LUT R20, R20, 0xfffffffe, RZ, 0xc0, !PT ;  /* 0xfffffffe14147812 */ /* 0x000fc800078ec0ff */
[----:B------:R-:W-:Y:S01]  /*54880*/  @P0 LOP3.LUT R20, R20, 0x1, RZ, 0xfc, !PT ;  /* 0x0000000114140812 */ /* 0x000fe200078efcff */
[----:B------:R-:W-:Y:S04]  /*54890*/  STL.64 [R1+0x15e0], R22 ;  /* 0x0015e01601007387 */ /* 0x000fe80000100a00 */
[----:B------:R0:W-:Y:S01]  /*548a0*/  STL.64 [R1+0x15d8], R20 ;  /* 0x0015d81401007387 */ /* 0x0001e20000100a00 */
[----:B------:R-:W-:Y:S01]  /*548b0*/  ISETP.LT.AND P0, PT, R9, UR27, !P6 ;  /* 0x0000001b09007c0c */ /* 0x000fe2000f701270 */
[----:B------:R-:W0:Y:S02]  /*548c0*/  LDCU UR27, c[0x0][0x39c] ;  /* 0x00007380ff1b77ac */ /* 0x000e240008000800 */
[----:B------:R-:W4:Y:S01]  /*548d0*/  LDL.LU R9, [R1+0x664] ;  /* 0x0006640001097983 */ /* 0x000f220000300800 */
[----:B---3--:R-:W-:-:S04]  /*548e0*/  LOP3.LUT R19, R19, 0x7fffffff, RZ, 0xc0, !PT ;  /* 0x7fffffff13137812 */ /* 0x008fc800078ec0ff */
[----:B------:R-:W-:-:S04]  /*548f0*/  @P1 LOP3.LUT R19, R19, 0x80000000, RZ, 0xfc, !PT ;  /* 0x8000000013131812 */ /* 0x000fc800078efcff */
[----:B------:R-:W-:Y:S02]  /*54900*/  LOP3.LUT R19, R19, 0xbfffffff, RZ, 0xc0, !PT ;  /* 0xbfffffff13137812 */ /* 0x000fe400078ec0ff */
[----:B------:R-:W-:Y:S01]  /*54910*/  ISETP.LT.AND P1, PT, R8, UR26, !P6 ;  /* 0x0000001a08007c0c */ /* 0x000fe2000f721270 */
[----:B------:R-:W3:Y:S01]  /*54920*/  LDCU UR26, c[0x0][0x39c] ;  /* 0x00007380ff1a77ac */ /* 0x000ee20008000800 */
[----:B------:R-:W-:Y:S01]  /*54930*/  @P0 LOP3.LUT R19, R19, 0x40000000, RZ, 0xfc, !PT ;  /* 0x4000000013130812 */ /* 0x000fe200078efcff */
[----:B------:R-:W3:Y:S01]  /*54940*/  LDL.LU R8, [R1+0x668] ;  /* 0x0006680001087983 */ /* 0x000ee20000300800 */
[----:B------:R-:W-:Y:S01]  /*54950*/  ISETP.LT.AND P0, PT, R28, UR25, !P6 ;  /* 0x000000191c007c0c */ /* 0x000fe2000f701270 */
[----:B------:R-:W0:Y:S02]  /*54960*/  LDCU UR25, c[0x0][0x39c] ;  /* 0x00007380ff1977ac */ /* 0x000e240008000800 */
[----:B------:R-:W3:Y:S01]  /*54970*/  LDL.LU R28, [R1+0x66c] ;  /* 0x00066c00011c7983 */ /* 0x000ee20000300800 */
[----:B------:R-:W-:-:S05]  /*54980*/  LOP3.LUT R19, R19, 0xdfffffff, RZ, 0xc0, !PT ;  /* 0xdfffffff13137812 */ /* 0x000fca00078ec0ff */
[----:B------:R-:W-:Y:S02]  /*54990*/  @P1 LOP3.LUT R19, R19, 0x20000000, RZ, 0xfc, !PT ;  /* 0x2000000013131812 */ /* 0x000fe400078efcff */
[----:B------:R-:W-:Y:S01]  /*549a0*/  ISETP.LT.AND P1, PT, R29, UR24, !P6 ;  /* 0x000000181d007c0c */ /* 0x000fe2000f721270 */
[----:B------:R-:W0:Y:S01]  /*549b0*/  LDCU UR24, c[0x0][0x39c] ;  /* 0x00007380ff1877ac */ /* 0x000e220008000800 */
[----:B------:R-:W3:Y:S01]  /*549c0*/  LDL.LU R29, [R1+0x670] ;  /* 0x00067000011d7983 */ /* 0x000ee20000300800 */
[----:B------:R-:W-:-:S04]  /*549d0*/  LOP3.LUT R19, R19, 0xefffffff, RZ, 0xc0, !PT ;  /* 0xefffffff13137812 */ /* 0x000fc800078ec0ff */
[----:B------:R-:W-:-:S04]  /*549e0*/  @P0 LOP3.LUT R19, R19, 0x10000000, RZ, 0xfc, !PT ;  /* 0x1000000013130812 */ /* 0x000fc800078efcff */
[----:B------:R-:W-:Y:S02]  /*549f0*/  LOP3.LUT R19, R19, 0xf7ffffff, RZ, 0xc0, !PT ;  /* 0xf7ffffff13137812 */ /* 0x000fe400078ec0ff */
[----:B--2---:R-:W-:Y:S01]  /*54a00*/  ISETP.LT.AND P0, PT, R7, UR23, !P6 ;  /* 0x0000001707007c0c */ /* 0x004fe2000f701270 */
[----:B------:R-:W2:Y:S01]  /*54a10*/  LDCU UR23, c[0x0][0x39c] ;  /* 0x00007380ff1777ac */ /* 0x000ea20008000800 */
[----:B------:R-:W2:Y:S01]  /*54a20*/  LDL.LU R7, [R1+0x674] ;  /* 0x0006740001077983 */ /* 0x000ea20000300800 */
[----:B------:R-:W-:-:S04]  /*54a30*/  @P1 LOP3.LUT R19, R19, 0x8000000, RZ, 0xfc, !PT ;  /* 0x0800000013131812 */ /* 0x000fc800078efcff */
[----:B------:R-:W-:Y:S02]  /*54a40*/  LOP3.LUT R19, R19, 0xfbffffff, RZ, 0xc0, !PT ;  /* 0xfbffffff13137812 */ /* 0x000fe400078ec0ff */
[----:B----4-:R-:W-:Y:S01]  /*54a50*/  ISETP.LT.AND P1, PT, R10, UR22, !P6 ;  /* 0x000000160a007c0c */ /* 0x010fe2000f721270 */
[----:B------:R-:W4:Y:S01]  /*54a60*/  LDCU UR22, c[0x0][0x39c] ;  /* 0x00007380ff1677ac */ /* 0x000f220008000800 */
[----:B------:R-:W4:Y:S02]  /*54a70*/  LDL.LU R10, [R1+0x678] ;  /* 0x00067800010a7983 */ /* 0x000f240000300800 */
[----:B------:R-:W-:Y:S02]  /*54a80*/  @P0 LOP3.LUT R19, R19, 0x4000000, RZ, 0xfc, !PT ;  /* 0x0400000013130812 */ /* 0x000fe400078efcff */
[----:B------:R-:W-:Y:S01]  /*54a90*/  ISETP.LT.AND P0, PT, R2, UR21, !P6 ;  /* 0x0000001502007c0c */ /* 0x000fe2000f701270 */
[----:B------:R-:W0:Y:S01]  /*54aa0*/  LDCU UR21, c[0x0][0x39c] ;  /* 0x00007380ff1577ac */ /* 0x000e220008000800 */
[----:B------:R-:W4:Y:S01]  /*54ab0*/  LDL.LU R2, [R1+0x67c] ;  /* 0x00067c0001027983 */ /* 0x000f220000300800 */
[----:B------:R-:W-:-:S04]  /*54ac0*/  LOP3.LUT R19, R19, 0xfdffffff, RZ, 0xc0, !PT ;  /* 0xfdffffff13137812 */ /* 0x000fc800078ec0ff */
[----:B------:R-:W-:-:S04]  /*54ad0*/  @P1 LOP3.LUT R19, R19, 0x2000000, RZ, 0xfc, !PT ;  /* 0x0200000013131812 */ /* 0x000fc800078efcff */
[----:B------:R-:W-:Y:S02]  /*54ae0*/  LOP3.LUT R19, R19, 0xfeffffff, RZ, 0xc0, !PT ;  /* 0xfeffffff13137812 */ /* 0x000fe400078ec0ff */
[----:B------:R-:W-:Y:S01]  /*54af0*/  ISETP.LT.AND P1, PT, R9, UR20, !P6 ;  /* 0x0000001409007c0c */ /* 0x000fe2000f721270 */
[----:B------:R-:W0:Y:S01]  /*54b00*/  LDCU UR20, c[0x0][0x39c] ;  /* 0x00007380ff1477ac */ /* 0x000e220008000800 */
[----:B------:R-:W4:Y:S01]  /*54b10*/  LDL.LU R9, [R1+0x680] ;  /* 0x0006800001097983 */ /* 0x000f220000300800 */
[----:B------:R-:W-:-:S04]  /*54b20*/  @P0 LOP3.LUT R19, R19, 0x1000000, RZ, 0xfc, !PT ;  /* 0x0100000013130812 */ /* 0x000fc800078efcff */
[----:B------:R-:W-:-:S06]  /*54b30*/  LOP3.LUT R19, R19, 0xff7fffff, RZ, 0xc0, !PT ;  /* 0xff7fffff13137812 */ /* 0x000fcc00078ec0ff */
[----:B------:R-:W-:-:S04]  /*54b40*/  @P1 LOP3.LUT R19, R19, 0x800000, RZ, 0xfc, !PT ;  /* 0x0080000013131812 */ /* 0x000fc800078efcff */
[----:B------:R-:W-:Y:S02]  /*54b50*/  LOP3.LUT R19, R19, 0xffbfffff, RZ, 0xc0, !PT ;  /* 0xffbfffff13137812 */ /* 0x000fe400078ec0ff */
[----:B---3--:R-:W-:Y:S01]  /*54b60*/  ISETP.LT.AND P0, PT, R8, UR19, !P6 ;  /* 0x0000001308007c0c */ /* 0x008fe2000f701270 */
[----:B------:R-:W3:Y:S01]  /*54b70*/  LDCU UR19, c[0x0][0x39c] ;  /* 0x00007380ff1377ac */ /* 0x000ee20008000800 */
[----:B------:R-:W3:Y:S01]  /*54b80*/  LDL.LU R8, [R1+0x684] ;  /* 0x0006840001087983 */ /* 0x000ee20000300800 */
[----:B------:R-:W-:Y:S01]  /*54b90*/  ISETP.LT.AND P1, PT, R28, UR18, !P6 ;  /* 0x000000121c007c0c */ /* 0x000fe2000f721270 */
[----:B------:R-:W0:Y:S02]  /*54ba0*/  LDCU UR18, c[0x0][0x39c] ;  /* 0x00007380ff1277ac */ /* 0x000e240008000800 */
[----:B------:R-:W3:Y:S07]  /*54bb0*/  LDL.LU R28, [R1+0x688] ;  /* 0x00068800011c7983 */ /* 0x000eee0000300800 */
[----:B------:R-:W-:-:S02]  /*54bc0*/  @P0 LOP3.LUT R19, R19, 0x400000, RZ, 0xfc, !PT ;  /* 0x0040000013130812 */ /* 0x000fc400078efcff */
        /* <DEDUP_REMOVED lines=8> */
[----:B------:R-:W-:Y:S01]  /*54c50*/  @P0 LOP3.LUT R19, R19, 0x100000, RZ, 0xfc, !PT ;  /* 0x0010000013130812 */ /* 0x000fe200078efcff */
[----:B------:R-:W2:Y:S03]  /*54c60*/  LDL.LU R7, [R1+0x690] ;  /* 0x0006900001077983 */ /* 0x000ea60000300800 */
[----:B------:R-:W-:-:S07]  /*54c70*/  LOP3.LUT R19, R19, 0xfff7ffff, RZ, 0xc0, !PT ;  /* 0xfff7ffff13137812 */ /* 0x000fce00078ec0ff */
[----:B------:R-:W-:Y:S02]  /*54c80*/  @P1 LOP3.LUT R19, R19, 0x80000, RZ, 0xfc, !PT ;  /* 0x0008000013131812 */ /* 0x000fe400078efcff */
[----:B----4-:R-:W-:Y:S01]  /*54c90*/  ISETP.LT.AND P1, PT, R2, UR14, !P6 ;  /* 0x0000000e02007c0c */ /* 0x010fe2000f721270 */
[----:B------:R-:W4:Y:S01]  /*54ca0*/  LDCU UR14, c[0x0][0x39c] ;  /* 0x00007380ff0e77ac */ /* 0x000f220008000800 */
[----:B------:R-:W4:Y:S01]  /*54cb0*/  LDL.LU R2, [R1+0x694] ;  /* 0x0006940001027983 */ /* 0x000f220000300800 */
[----:B------:R-:W-:Y:S02]  /*54cc0*/  ISETP.LT.AND P0, PT, R10, UR15, !P6 ;  /* 0x0000000f0a007c0c */ /* 0x000fe4000f701270 */
[----:B------:R-:W-:Y:S01]  /*54cd0*/  LOP3.LUT R19, R19, 0xfffbffff, RZ, 0xc0, !PT ;  /* 0xfffbffff13137812 */ /* 0x000fe200078ec0ff */
[----:B------:R-:W4:Y:S01]  /*54ce0*/  LDL.LU R10, [R1+0x698] ;  /* 0x00069800010a7983 */ /* 0x000f220000300800 */
[----:B------:R-:W0:Y:S09]  /*54cf0*/  LDCU UR15, c[0x0][0x39c] ;  /* 0x00007380ff0f77ac */ /* 0x000e320008000800 */
[----:B------:R-:W-:-:S02]  /*54d00*/  @P0 LOP3.LUT R19, R19, 0x40000, RZ, 0xfc, !PT ;  /* 0x0004000013130812 */ /* 0x000fc400078efcff */
[----:B------:R-:W-:Y:S01]  /*54d10*/  ISETP.LT.AND P0, PT, R9, UR13, !P6 ;  /* 0x0000000d09007c0c */ /* 0x000fe2000f701270 */
[----:B------:R-:W0:Y:S01]  /*54d20*/  LDCU UR13, c[0x0][0x39c] ;  /* 0x00007380ff0d77ac */ /* 0x000e220008000800 */
[----:B------:R-:W-:Y:S01]  /*54d30*/  LOP3.LUT R19, R19, 0xfffdffff, RZ, 0xc0, !PT ;  /* 0xfffdffff13137812 */ /* 0x000fe200078ec0ff */
[----:B------:R-:W4:Y:S03]  /*54d40*/  LDL.LU R9, [R1+0x69c] ;  /* 0x00069c0001097983 */ /* 0x000f260000300800 */
        /* <DEDUP_REMOVED lines=8> */
[----:B------:R-:W0:Y:S02]  /*54dd0*/  LDCU UR12, c[0x0][0x39c] ;  /* 0x00007380ff0c77ac */ /* 0x000e240008000800 */
[----:B------:R-:W3:Y:S04]  /*54de0*/  LDL.LU R8, [R1+0x6a4] ;  /* 0x0006a40001087983 */ /* 0x000ee80000300800 */
[----:B------:R-:W3:Y:S06]  /*54df0*/  LDL.LU R12, [R1+0x6a8] ;  /* 0x0006a800010c7983 */ /* 0x000eec0000300800 */
        /* <DEDUP_REMOVED lines=10> */
[----:B------:R-:W2:Y:S01]  /*54ea0*/  LDL.LU R7, [R1+0x6b0] ;  /* 0x0006b00001077983 */ /* 0x000ea20000300800 */
[----:B----4-:R-:W-:Y:S01]  /*54eb0*/  ISETP.LT.AND P1, PT, R2, UR8, !P6 ;  /* 0x0000000802007c0c */ /* 0x010fe2000f721270 */
[----:B------:R-:W2:Y:S02]  /*54ec0*/  LDCU UR8, c[0x0][0x39c] ;  /* 0x00007380ff0877ac */ /* 0x000ea40008000800 */
[----:B------:R-:W4:Y:S01]  /*54ed0*/  LDL.LU R2, [R1+0x6b4] ;  /* 0x0006b40001027983 */ /* 0x000f220000300800 */
[----:B------:R-:W-:-:S03]  /*54ee0*/  LOP3.LUT R19, R19, 0xffffefff, RZ, 0xc0, !PT ;  /* 0xffffefff13137812 */ /* 0x000fc600078ec0ff */
[----:B------:R-:W0:Y:S02]  /*54ef0*/  LDL.LU R11, [R1+0x6b8] ;  /* 0x0006b800010b7983 */ /* 0x000e240000300800 */
[----:B------:R-:W-:Y:S02]  /*54f00*/  @P0 LOP3.LUT R19, R19, 0x1000, RZ, 0xfc, !PT ;  /* 0x0000100013130812 */ /* 0x000fe400078efcff */
[----:B------:R-:W-:Y:S01]  /*54f10*/  ISETP.LT.AND P0, PT, R10, UR7, !P6 ;  /* 0x000000070a007c0c */ /* 0x000fe2000f701270 */
[----:B------:R-:W1:Y:S01]  /*54f20*/  LDCU UR7, c[0x0][0x39c] ;  /* 0x00007380ff0777ac */ /* 0x000e620008000800 */
[----:B------:R-:W-:Y:S01]  /*54f30*/  LOP3.LUT R19, R19, 0xfffff7ff, RZ, 0xc0, !PT ;  /* 0xfffff7ff13137812 */ /* 0x000fe200078ec0ff */
[----:B------:R-:W4:Y:S03]  /*54f40*/  LDL.LU R10, [R1+0x6bc] ;  /* 0x0006bc00010a7983 */ /* 0x000f260000300800 */
[----:B------:R-:W-:-:S04]  /*54f50*/  @P1 LOP3.LUT R19, R19, 0x800, RZ, 0xfc, !PT ;  /* 0x0000080013131812 */ /* 0x000fc800078efcff */
[----:B------:R-:W-:Y:S02]  /*54f60*/  LOP3.LUT R19, R19, 0xfffffbff, RZ, 0xc0, !PT ;  /* 0xfffffbff13137812 */ /* 0x000fe400078ec0ff */
[----:B------:R-:W-:Y:S01]  /*54f70*/  ISETP.LT.AND P1, PT, R9, UR6, !P6 ;  /* 0x0000000609007c0c */ /* 0x000fe2000f721270 */
[----:B------:R-:W1:Y:S01]  /*54f80*/  LDCU UR6, c[0x0][0x39c] ;  /* 0x00007380ff0677ac */ /* 0x000e620008000800 */
[----:B------:R-:W-:Y:S01]  /*54f90*/  @P0 LOP3.LUT R19, R19, 0x400, RZ, 0xfc, !PT ;  /* 0x0000040013130812 */ /* 0x000fe200078efcff */
[----:B------:R-:W4:Y:S03]  /*54fa0*/  LDL.LU R9, [R1+0x6c0] ;  /* 0x0006c00001097983 */ /* 0x000f260000300800 */
[----:B------:R-:W-:-:S07]  /*54fb0*/  LOP3.LUT R19, R19, 0xfffffdff, RZ, 0xc0, !PT ;  /* 0xfffffdff13137812 */ /* 0x000fce00078ec0ff */
[----:B------:R-:W-:-:S04]  /*54fc0*/  @P1 LOP3.LUT R19, R19, 0x200, RZ, 0xfc, !PT ;  /* 0x0000020013131812 */ /* 0x000fc800078efcff */
[----:B------:R-:W-:Y:S02]  /*54fd0*/  LOP3.LUT R19, R19, 0xfffffeff, RZ, 0xc0, !PT ;  /* 0xfffffeff13137812 */ /* 0x000fe400078ec0ff */
[----:B---3--:R-:W-:Y:S01]  /*54fe0*/  ISETP.LT.AND P0, PT, R28, UR5, !P6 ;  /* 0x000000051c007c0c */ /* 0x008fe2000f701270 */
[----:B------:R-:W3:Y:S01]  /*54ff0*/  LDCU UR5, c[0x0][0x39c] ;  /* 0x00007380ff0577ac */ /* 0x000ee20008000800 */
[----:B------:R-:W4:Y:S11]  /*55000*/  LDL.LU R28, [R1+0x6c4] ;  /* 0x0006c400011c7983 */ /* 0x000f360000300800 */
[----:B------:R-:W-:-:S02]  /*55010*/  @P0 LOP3.LUT R19, R19, 0x100, RZ, 0xfc, !PT ;  /* 0x0000010013130812 */ /* 0x000fc400078efcff */
[----:B---3--:R-:W-:Y:S01]  /*55020*/  ISETP.LT.AND P2, PT, R8, UR5, !P6 ;  /* 0x0000000508007c0c */ /* 0x008fe2000f741270 */
[----:B------:R-:W3:Y:S01]  /*55030*/  LDCU UR5, c[0x0][0x3b8] ;  /* 0x00007700ff0577ac */ /* 0x000ee20008000800 */
[----:B------:R-:W3:Y:S01]  /*55040*/  LDL.LU R8, [R1+0x6c8] ;  /* 0x0006c80001087983 */ /* 0x000ee20000300800 */
[----:B-1----:R-:W-:Y:S02]  /*55050*/  ISETP.LT.AND P0, PT, R29, UR7, !P6 ;  /* 0x000000071d007c0c */ /* 0x002fe4000f701270 */
[----:B------:R-:W-:Y:S01]  /*55060*/  ISETP.LT.AND P1, PT, R12, UR6, !P6 ;  /* 0x000000060c007c0c */ /* 0x000fe2000f721270 */
[----:B------:R-:W3:Y:S01]  /*55070*/  LDL.LU R29, [R1+0x6cc] ;  /* 0x0006cc00011d7983 */ /* 0x000ee20000300800 */
[----:B------:R-:W-:Y:S01]  /*55080*/  LOP3.LUT R19, R19, 0xffffff7f, RZ, 0xc0, !PT ;  /* 0xffffff7f13137812 */ /* 0x000fe200078ec0ff */
[----:B------:R-:W1:Y:S01]  /*55090*/  LDCU UR6, c[0x0][0x3b8] ;  /* 0x00007700ff0677ac */ /* 0x000e620008000800 */
[----:B------:R-:W0:Y:S04]  /*550a0*/  LDCU UR7, c[0x0][0x3b8] ;  /* 0x00007700ff0777ac */ /* 0x000e280008000800 */
[----:B------:R-:W-:-:S04]  /*550b0*/  @P2 LOP3.LUT R19, R19, 0x80, RZ, 0xfc, !PT ;  /* 0x0000008013132812 */ /* 0x000fc800078efcff */
[----:B------:R-:W-:Y:S02]  /*550c0*/  LOP3.LUT R19, R19, 0xffffffbf, RZ, 0xc0, !PT ;  /* 0xffffffbf13137812 */ /* 0x000fe400078ec0ff */
[----:B--2---:R-:W-:Y:S01]  /*550d0*/  ISETP.LT.AND P2, PT, R7, UR8, !P6 ;  /* 0x0000000807007c0c */ /* 0x004fe2000f741270 */
[----:B------:R-:W2:Y:S01]  /*550e0*/  LDCU UR8, c[0x0][0x3b8] ;  /* 0x00007700ff0877ac */ /* 0x000ea20008000800 */
[----:B------:R-:W-:Y:S01]  /*550f0*/  @P1 LOP3.LUT R19, R19, 0x40, RZ, 0xfc, !PT ;  /* 0x0000004013131812 */ /* 0x000fe200078efcff */
[----:B------:R-:W2:Y:S01]  /*55100*/  LDL.LU R7, [R1+0x6d0] ;  /* 0x0006d00001077983 */ /* 0x000ea20000300800 */
[----:B----4-:R-:W-:Y:S01]  /*55110*/  ISETP.LT.AND P1, PT, R2, UR9, !P6 ;  /* 0x0000000902007c0c */ /* 0x010fe2000f721270 */
[----:B------:R-:W4:Y:S02]  /*55120*/  LDCU UR9, c[0x0][0x3b8] ;  /* 0x00007700ff0977ac */ /* 0x000f240008000800 */
[----:B------:R-:W4:Y:S01]  /*55130*/  LDL.LU R2, [R1+0x6d4] ;  /* 0x0006d40001027983 */ /* 0x000f220000300800 */
[----:B------:R-:W-:-:S04]  /*55140*/  LOP3.LUT R19, R19, 0xffffffdf, RZ, 0xc0, !PT ;  /* 0xffffffdf13137812 */ /* 0x000fc800078ec0ff */
[----:B------:R-:W-:-:S04]  /*55150*/  @P0 LOP3.LUT R19, R19, 0x20, RZ, 0xfc, !PT ;  /* 0x0000002013130812 */ /* 0x000fc800078efcff */
[----:B------:R-:W-:-:S04]  /*55160*/  LOP3.LUT R19, R19, 0xffffffef, RZ, 0xc0, !PT ;  /* 0xffffffef13137812 */ /* 0x000fc800078ec0ff */
[----:B------:R-:W-:Y:S02]  /*55170*/  @P2 LOP3.LUT R19, R19, 0x10, RZ, 0xfc, !PT ;  /* 0x0000001013132812 */ /* 0x000fe400078efcff */
[----:B0-----:R-:W-:Y:S01]  /*55180*/  ISETP.LT.AND P0, PT, R11, UR10, !P6 ;  /* 0x0000000a0b007c0c */ /* 0x001fe2000f701270 */
[----:B------:R-:W0:Y:S01]  /*55190*/  LDCU UR10, c[0x0][0x3b8] ;  /* 0x00007700ff0a77ac */ /* 0x000e220008000800 */
[----:B------:R-:W-:Y:S01]  /*551a0*/  LOP3.LUT R19, R19, 0xfffffff7, RZ, 0xc0, !PT ;  /* 0xfffffff713137812 */ /* 0x000fe200078ec0ff */
[----:B------:R-:W4:Y:S03]  /*551b0*/  LDL.LU R11, [R1+0x6d8] ;  /* 0x0006d800010b7983 */ /* 0x000f260000300800 */
[----:B------:R-:W-:Y:S02]  /*551c0*/  @P1 LOP3.LUT R19, R19, 0x8, RZ, 0xfc, !PT ;  /* 0x0000000813131812 */ /* 0x000fe400078efcff */
[----:B------:R-:W-:Y:S01]  /*551d0*/  ISETP.LT.AND P2, PT, R10, UR11, !P6 ;  /* 0x0000000b0a007c0c */ /* 0x000fe2000f741270 */
[----:B------:R-:W0:Y:S01]  /*551e0*/  LDCU UR11, c[0x0][0x3b8] ;  /* 0x00007700ff0b77ac */ /* 0x000e220008000800 */
[----:B------:R-:W-:Y:S01]  /*551f0*/  LOP3.LUT R19, R19, 0xfffffffb, RZ, 0xc0, !PT ;  /* 0xfffffffb13137812 */ /* 0x000fe200078ec0ff */
[----:B------:R-:W4:Y:S03]  /*55200*/  LDL.LU R10, [R1+0x6dc] ;  /* 0x0006dc00010a7983 */ /* 0x000f260000300800 */
[----:B------:R-:W-:-:S02]  /*55210*/  @P0 LOP3.LUT R19, R19, 0x4, RZ, 0xfc, !PT ;  /* 0x0000000413130812 */ /* 0x000fc400078efcff */
[----:B------:R-:W-:Y:S01]  /*55220*/  ISETP.LT.AND P1, PT, R9, UR12, !P6 ;  /* 0x0000000c09007c0c */ /* 0x000fe2000f721270 */
[----:B------:R-:W0:Y:S01]  /*55230*/  LDCU UR12, c[0x0][0x3b8] ;  /* 0x00007700ff0c77ac */ /* 0x000e220008000800 */
[----:B------:R-:W-:Y:S01]  /*55240*/  LOP3.LUT R19, R19, 0xfffffffd, RZ, 0xc0, !PT ;  /* 0xfffffffd13137812 */ /* 0x000fe200078ec0ff */
[----:B------:R-:W4:Y:S03]  /*55250*/  LDL.LU R9, [R1+0x6e0] ;  /* 0x0006e00001097983 */ /* 0x000f260000300800 */
[----:B------:R-:W-:-:S04]  /*55260*/  @P2 LOP3.LUT R19, R19, 0x2, RZ, 0xfc, !PT ;  /* 0x0000000213132812 */ /* 0x000fc800078efcff */
[----:B------:R-:W-:-:S04]  /*55270*/  LOP3.LUT R19, R19, 0xfffffffe, RZ, 0xc0, !PT ;  /* 0xfffffffe13137812 */ /* 0x000fc800078ec0ff */
[----:B------:R-:W-:Y:S02]  /*55280*/  @P1 LOP3.LUT R19, R19, 0x1, RZ, 0xfc, !PT ;  /* 0x0000000113131812 */ /* 0x000fe400078efcff */
[----:B------:R-:W-:Y:S01]  /*55290*/  ISETP.LT.AND P0, PT, R28, UR13, !P6 ;  /* 0x0000000d1c007c0c */ /* 0x000fe2000f701270 */
[----:B------:R-:W0:Y:S01]  /*552a0*/  LDCU UR13, c[0x0][0x3b8] ;  /* 0x00007700ff0d77ac */ /* 0x000e220008000800 */
[----:B------:R-:W4:Y:S01]  /*552b0*/  LDL.LU R28, [R1+0x6e4] ;  /* 0x0006e400011c7983 */ /* 0x000f220000300800 */
[----:B---3--:R-:W-:Y:S01]  /*552c0*/  ISETP.LT.AND P2, PT, R8, UR14, !P6 ;  /* 0x0000000e08007c0c */ /* 0x008fe2000f741270 */
[----:B------:R-:W3:Y:S02]  /*552d0*/  LDCU UR14, c[0x0][0x3b8] ;  /* 0x00007700ff0e77ac */ /* 0x000ee40008000800 */
[----:B------:R-:W3:Y:S01]  /*552e0*/  LDL.LU R8, [R1+0x6e8] ;  /* 0x0006e80001087983 */ /* 0x000ee20000300800 */
[----:B------:R-:W-:Y:S01]  /*552f0*/  ISETP.LT.AND P1, PT, R29, UR15, !P6 ;  /* 0x0000000f1d007c0c */ /* 0x000fe2000f721270 */
[----:B------:R-:W0:Y:S02]  /*55300*/  LDCU UR15, c[0x0][0x3b8] ;  /* 0x00007700ff0f77ac */ /* 0x000e240008000800 */
[----:B------:R-:W-:Y:S04]  /*55310*/  STL.64 [R1+0x1610], R18 ;  /* 0x0016101201007387 */ /* 0x000fe80000100a00 */
[----:B------:R-:W-:Y:S04]  /*55320*/  STL.64 [R1+0x1608], R16 ;  /* 0x0016081001007387 */ /* 0x000fe80000100a00 */
[----:B------:R-:W3:Y:S01]  /*55330*/  LDL.LU R29, [R1+0x6ec] ;  /* 0x0006ec00011d7983 */ /* 0x000ee20000300800 */
        /* <DEDUP_REMOVED lines=13> */
[----:B------:R-:W-:Y:S01]  /*55410*/  ISETP.LT.AND P1, PT, R11, UR18, !P6 ;  /* 0x000000120b007c0c */ /* 0x000fe2000f721270 */
[----:B------:R-:W0:Y:S01]  /*55420*/  LDCU UR18, c[0x0][0x3b8] ;  /* 0x00007700ff1277ac */ /* 0x000e220008000800 */
[----:B------:R-:W4:Y:S01]  /*55430*/  LDL.LU R11, [R1+0x6f8] ;  /* 0x0006f800010b7983 */ /* 0x000f220000300800 */
        /* <DEDUP_REMOVED lines=11> */
[----:B------:R-:W-:-:S04]  /*554f0*/  @P0 LOP3.LUT R0, R0, 0x2000000, RZ, 0xfc, !PT ;  /* 0x0200000000000812 */ /* 0x000fc800078efcff */
[----:B------:R-:W-:-:S04]  /*55500*/  LOP3.LUT R0, R0, 0xfeffffff, RZ, 0xc0, !PT ;  /* 0xfeffffff00007812 */ /* 0x000fc800078ec0ff */
[----:B------:R-:W-:-:S04]  /*55510*/  @P2 LOP3.LUT R0, R0, 0x1000000, RZ, 0xfc, !PT ;  /* 0x0100000000002812 */ /* 0x000fc800078efcff */
[----:B------:R-:W-:Y:S02]  /*55520*/  LOP3.LUT R0, R0, 0xff7fffff, RZ, 0xc0, !PT ;  /* 0xff7fffff00007812 */ /* 0x000fe400078ec0ff */
[----:B------:R-:W-:Y:S02]  /*55530*/  ISETP.LT.AND P1, PT, R28, UR21, !P6 ;  /* 0x000000151c007c0c */ /* 0x000fe4000f721270 */
[----:B------:R-:W4:Y:S01]  /*55540*/  LDL.LU R28, [R1+0x704] ;  /* 0x00070400011c7983 */ /* 0x000f220000300800 */
[----:B---3--:R-:W-:-:S03]  /*55550*/  ISETP.LT.AND P0, PT, R8, UR22, !P6 ;  /* 0x0000001608007c0c */ /* 0x008fc6000f701270 */
[----:B------:R-:W3:Y:S01]  /*55560*/  LDL.LU R8, [R1+0x708] ;  /* 0x0007080001087983 */ /* 0x000ee20000300800 */
[----:B------:R-:W-:-:S03]  /*55570*/  ISETP.LT.AND P2, PT, R29, UR23, !P6 ;  /* 0x000000171d007c0c */ /* 0x000fc6000f741270 */
[----:B------:R-:W3:Y:S03]  /*55580*/  LDL.LU R29, [R1+0x70c] ;  /* 0x00070c00011d7983 */ /* 0x000ee60000300800 */
[----:B------:R-:W-:-:S04]  /*55590*/  @P1 LOP3.LUT R0, R0, 0x800000, RZ, 0xfc, !PT ;  /* 0x0080000000001812 */ /* 0x000fc800078efcff */
[----:B------:R-:W-:Y:S02]  /*555a0*/  LOP3.LUT R0, R0, 0xffbfffff, RZ, 0xc0, !PT ;  /* 0xffbfffff00007812 */ /* 0x000fe400078ec0ff */
[----:B--2---:R-:W-:Y:S02]  /*555b0*/  ISETP.LT.AND P1, PT, R7, UR24, !P6 ;  /* 0x0000001807007c0c */ /* 0x004fe4000f721270 */
[----:B------:R-:W-:Y:S01]  /*555c0*/  @P0 LOP3.LUT R0, R0, 0x400000, RZ, 0xfc, !PT ;  /* 0x0040000000000812 */ /* 0x000fe200078efcff */
[----:B------:R-:W2:Y:S01]  /*555d0*/  LDL.LU R7, [R1+0x710] ;  /* 0x0007100001077983 */ /* 0x000ea20000300800 */
[----:B----4-:R-:W-:-:S03]  /*555e0*/  ISETP.LT.AND P0, PT, R2, UR25, !P6 ;  /* 0x0000001902007c0c */ /* 0x010fc6000f701270 */
[----:B------:R-:W4:Y:S01]  /*555f0*/  LDL.LU R2, [R1+0x714] ;  /* 0x0007140001027983 */ /* 0x000f220000300800 */
[----:B------:R-:W-:-:S04]  /*55600*/  LOP3.LUT R0, R0, 0xffdfffff, RZ, 0xc0, !PT ;  /* 0xffdfffff00007812 */ /* 0x000fc800078ec0ff */
[----:B------:R-:W-:-:S04]  /*55610*/  @P2 LOP3.LUT R0, R0, 0x200000, RZ, 0xfc, !PT ;  /* 0x0020000000002812 */ /* 0x000fc800078efcff */
[----:B------:R-:W-:-:S04]  /*55620*/  LOP3.LUT R0, R0, 0xffefffff, RZ, 0xc0, !PT ;  /* 0xffefffff00007812 */ /* 0x000fc800078ec0ff */
[----:B------:R-:W-:Y:S02]  /*55630*/  @P1 LOP3.LUT R0, R0, 0x100000, RZ, 0xfc, !PT ;  /* 0x0010000000001812 */ /* 0x000fe400078efcff */
[----:B------:R-:W-:Y:S02]  /*55640*/  ISETP.LT.AND P2, PT, R11, UR26, !P6 ;  /* 0x0000001a0b007c0c */ /* 0x000fe4000f741270 */
[----:B------:R-:W4:Y:S01]  /*55650*/  LDL.LU R11, [R1+0x718] ;  /* 0x00071800010b7983 */ /* 0x000f220000300800 */
        /* <DEDUP_REMOVED lines=52> */
[----:B------:R-:W-:-:S04]  /*559a0*/  LOP3.LUT R0, R0, 0xffffffbf, RZ, 0xc0, !PT ;  /* 0xffffffbf00007812 */ /* 0x000fc800078ec0ff */
[----:B------:R-:W-:Y:S02]  /*559b0*/  @P2 LOP3.LUT R0, R0, 0x40, RZ, 0xfc, !PT ;  /* 0x0000004000002812 */ /* 0x000fe400078efcff */
[----:B--2---:R-:W-:Y:S02]  /*559c0*/  ISETP.LT.AND P0, PT, R7, UR42, !P6 ;  /* 0x0000002a07007c0c */ /* 0x004fe4000f701270 */
        /* <DEDUP_REMOVED lines=20> */
[----:B------:R-:W-:Y:S02]  /*55b10*/  @P2 LOP3.LUT R0, R0, 0x1, RZ, 0xfc, !PT ;  /* 0x0000000100002812 */ /* 0x000fe400078efcff */
        /* <DEDUP_REMOVED lines=13> */
[----:B------:R-:W-:-:S03]  /*55bf0*/  LOP3.LUT R5, R5, 0xdfffffff, RZ, 0xc0, !PT ;  /* 0xdfffffff05057812 */ /* 0x000fc600078ec0ff */
[----:B------:R-:W4:Y:S01]  /*55c00*/  LDL.LU R13, [R1+0x778] ;  /* 0x00077800010d7983 */ /* 0x000f220000300800 */
[----:B------:R-:W-:-:S03]  /*55c10*/  @P2 LOP3.LUT R5, R5, 0x20000000, RZ, 0xfc, !PT ;  /* 0x2000000005052812 */ /* 0x000fc600078efcff */
[----:B------:R-:W4:Y:S01]  /*55c20*/  LDL.LU R12, [R1+0x77c] ;  /* 0x00077c00010c7983 */ /* 0x000f220000300800 */
[----:B------:R-:W-:-:S04]  /*55c30*/  LOP3.LUT R5, R5, 0xefffffff, RZ, 0xc0, !PT ;  /* 0xefffffff05057812 */ /* 0x000fc800078ec0ff */
[----:B------:R-:W-:Y:S02]  /*55c40*/  @P1 LOP3.LUT R5, R5, 0x10000000, RZ, 0xfc, !PT ;  /* 0x1000000005051812 */ /* 0x000fe400078efcff */
[----:B------:R-:W-:Y:S02]  /*55c50*/  ISETP.LT.AND P2, PT, R11, UR52, !P6 ;  /* 0x000000340b007c0c */ /* 0x000fe4000f741270 */
[----:B------:R-:W-:Y:S01]  /*55c60*/  LOP3.LUT R5, R5, 0xf7ffffff, RZ, 0xc0, !PT ;  /* 0xf7ffffff05057812 */ /* 0x000fe200078ec0ff */
[----:B------:R-:W4:Y:S03]  /*55c70*/  LDL.LU R11, [R1+0x780] ;  /* 0x00078000010b7983 */ /* 0x000f260000300800 */
[----:B------:R-:W-:Y:S02]  /*55c80*/  @P0 LOP3.LUT R5, R5, 0x8000000, RZ, 0xfc, !PT ;  /* 0x0800000005050812 */ /* 0x000fe400078efcff */
[----:B------:R-:W-:-:S02]  /*55c90*/  ISETP.LT.AND P1, PT, R10, UR53, !P6 ;  /* 0x000000350a007c0c */ /* 0x000fc4000f721270 */
[----:B------:R-:W-:Y:S01]  /*55ca0*/  LOP3.LUT R5, R5, 0xfbffffff, RZ, 0xc0, !PT ;  /* 0xfbffffff05057812 */ /* 0x000fe200078ec0ff */
[----:B------:R-:W4:Y:S03]  /*55cb0*/  LDL.LU R10, [R1+0x784] ;  /* 0x00078400010a7983 */ /* 0x000f260000300800 */
[----:B------:R-:W-:Y:S02]  /*55cc0*/  @P2 LOP3.LUT R5, R5, 0x4000000, RZ, 0xfc, !PT ;  /* 0x0400000005052812 */ /* 0x000fe400078efcff */
[----:B------:R-:W-:Y:S02]  /*55cd0*/  ISETP.LT.AND P0, PT, R9, UR54, !P6 ;  /* 0x0000003609007c0c */ /* 0x000fe4000f701270 */
[----:B------:R-:W-:-:S04]  /*55ce0*/  LOP3.LUT R5, R5, 0xfdffffff, RZ, 0xc0, !PT ;  /* 0xfdffffff05057812 */ /* 0x000fc800078ec0ff */
[----:B------:R-:W-:-:S04]  /*55cf0*/  @P1 LOP3.LUT R5, R5, 0x2000000, RZ, 0xfc, !PT ;  /* 0x0200000005051812 */ /* 0x000fc800078efcff */
[----:B------:R-:W-:-:S04]  /*55d00*/  LOP3.LUT R5, R5, 0xfeffffff, RZ, 0xc0, !PT ;  /* 0xfeffffff05057812 */ /* 0x000fc800078ec0ff */
[----:B------:R-:W-:-:S04]  /*55d10*/  @P0 LOP3.LUT R5, R5, 0x1000000, RZ, 0xfc, !PT ;  /* 0x0100000005050812 */ /* 0x000fc800078efcff */
[----:B------:R-:W-:Y:S02]  /*55d20*/  LOP3.LUT R5, R5, 0xff7fffff, RZ, 0xc0, !PT ;  /* 0xff7fffff05057812 */ /* 0x000fe400078ec0ff */
[----:B------:R-:W-:Y:S02]  /*55d30*/  ISETP.LT.AND P2, PT, R28, UR55, !P6 ;  /* 0x000000371c007c0c */ /* 0x000fe4000f741270 */
[----:B------:R-:W4:Y:S04]  /*55d40*/  LDL.LU R28, [R1+0x788] ;  /* 0x00078800011c7983 */ /* 0x000f280000300800 */
[----:B------:R-:W4:Y:S01]  /*55d50*/  LDL.LU R9, [R1+0x78c] ;  /* 0x00078c0001097983 */ /* 0x000f220000300800 */
[----:B---3--:R-:W-:-:S03]  /*55d60*/  ISETP.LT.AND P0, PT, R29, UR57, !P6 ;  /* 0x000000391d007c0c */ /* 0x008fc6000f701270 */
[----:B------:R-:W3:Y:S01]  /*55d70*/  LDL.LU R29, [R1+0x790] ;  /* 0x00079000011d7983 */ /* 0x000ee20000300800 */
[----:B------:R-:W-:-:S03]  /*55d80*/  ISETP.LT.AND P1, PT, R8, UR56, !P6 ;  /* 0x0000003808007c0c */ /* 0x000fc6000f721270 */
[----:B------:R-:W3:Y:S01]  /*55d90*/  LDL.LU R8, [R1+0x794] ;  /* 0x0007940001087983 */ /* 0x000ee20000300800 */
[----:B------:R-:W-:-:S04]  /*55da0*/  @P2 LOP3.LUT R5, R5, 0x800000, RZ, 0xfc, !PT ;  /* 0x0080000005052812 */ /* 0x000fc800078efcff */
[----:B------:R-:W-:Y:S02]  /*55db0*/  LOP3.LUT R5, R5, 0xffbfffff, RZ, 0xc0, !PT ;  /* 0xffbfffff05057812 */ /* 0x000fe400078ec0ff */
[----:B--2---:R-:W-:Y:S02]  /*55dc0*/  ISETP.LT.AND P2, PT, R7, UR58, !P6 ;  /* 0x0000003a07007c0c */ /* 0x004fe4000f741270 */
[----:B------:R-:W2:Y:S01]  /*55dd0*/  LDL.LU R7, [R1+0x798] ;  /* 0x0007980001077983 */ /* 0x000ea20000300800 */
[----:B------:R-:W-:Y:S02]  /*55de0*/  @P1 LOP3.LUT R5, R5, 0x400000, RZ, 0xfc, !PT ;  /* 0x0040000005051812 */ /* 0x000fe400078efcff */
[----:B----4-:R-:W-:Y:S02]  /*55df0*/  ISETP.LT.AND P1, PT, R2, UR59, !P6 ;  /* 0x0000003b02007c0c */ /* 0x010fe4000f721270 */
[----:B------:R-:W4:Y:S01]  /*55e00*/  LDL.LU R2, [R1+0x79c] ;  /* 0x00079c0001027983 */ /* 0x000f220000300800 */
[----:B------:R-:W-:-:S04]  /*55e10*/  LOP3.LUT R5, R5, 0xffdfffff, RZ, 0xc0, !PT ;  /* 0xffdfffff05057812 */ /* 0x000fc800078ec0ff */
[----:B------:R-:W-:-:S04]  /*55e20*/  @P0 LOP3.LUT R5, R5, 0x200000, RZ, 0xfc, !PT ;  /* 0x0020000005050812 */ /* 0x000fc800078efcff */
[----:B------:R-:W-:-:S04]  /*55e30*/  LOP3.LUT R5, R5, 0xffefffff, RZ, 0xc0, !PT ;  /* 0xffefffff05057812 */ /* 0x000fc800078ec0ff */
[----:B------:R-:W-:Y:S02]  /*55e40*/  @P2 LOP3.LUT R5, R5, 0x100000, RZ, 0xfc, !PT ;  /* 0x0010000005052812 */ /* 0x000fe400078efcff */
[----:B------:R-:W-:Y:S02]  /*55e50*/  ISETP.LT.AND P0, PT, R13, UR60, !P6 ;  /* 0x0000003c0d007c0c */ /* 0x000fe4000f701270 */
[----:B------:R-:W-:-:S04]  /*55e60*/  LOP3.LUT R5, R5, 0xfff7ffff, RZ, 0xc0, !PT ;  /* 0xfff7ffff05057812 */ /* 0x000fc800078ec0ff */
[----:B------:R-:W-:Y:S02]  /*55e70*/  @P1 LOP3.LUT R5, R5, 0x80000, RZ, 0xfc, !PT ;  /* 0x0008000005051812 */ /* 0x000fe400078efcff */
[----:B------:R-:W-:Y:S02]  /*55e80*/  ISETP.LT.AND P2, PT, R12, UR61, !P6 ;  /* 0x0000003d0c007c0c */ /* 0x000fe4000f741270 */
[----:B------:R-:W-:-:S04]  /*55e90*/  LOP3.LUT R5, R5, 0xfffbffff, RZ, 0xc0, !PT ;  /* 0xfffbffff05057812 */ /* 0x000fc800078ec0ff */
[----:B------:R-:W-:Y:S02]  /*55ea0*/  @P0 LOP3.LUT R5, R5, 0x40000, RZ, 0xfc, !PT ;  /* 0x0004000005050812 */ /* 0x000fe400078efcff */
[----:B------:R-:W-:Y:S02]  /*55eb0*/  ISETP.LT.AND P1, PT, R11, UR62, !P6 ;  /* 0x0000003e0b007c0c */ /* 0x000fe4000f721270 */
[----:B------:R-:W-:Y:S02]  /*55ec0*/  LOP3.LUT R5, R5, 0xfffdffff, RZ, 0xc0, !PT ;  /* 0xfffdffff05057812 */ /* 0x000fe400078ec0ff */
[----:B------:R-:W-:Y:S02]  /*55ed0*/  ISETP.LT.AND P0, PT, R10, UR63, !P6 ;  /* 0x0000003f0a007c0c */ /* 0x000fe4000f701270 */
[----:B------:R-:W4:Y:S01]  /*55ee0*/  LDL.LU R10, [R1+0x7a4] ;  /* 0x0007a400010a7983 */ /* 0x000f220000300800 */
[----:B------:R-:W-:-:S04]  /*55ef0*/  @P2 LOP3.LUT R5, R5, 0x20000, RZ, 0xfc, !PT ;  /* 0x0002000005052812 */ /* 0x000fc800078efcff */
        /* <DEDUP_REMOVED lines=8> */
[----:B------:R-:W3:Y:S04]  /*55f80*/  LDL.LU R29, [R1+0x7ac] ;  /* 0x0007ac00011d7983 */ /* 0x000ee80000300800 */
[----:B------:R-:W3:Y:S04]  /*55f90*/  LDL.LU R21, [R1+0x7b0] ;  /* 0x0007b00001157983 */ /* 0x000ee80000300800 */
[----:B------:R-:W3:Y:S04]  /*55fa0*/  LDL.LU R22, [R1+0x7b4] ;  /* 0x0007b40001167983 */ /* 0x000ee80000300800 */
[----:B------:R-:W3:Y:S01]  /*55fb0*/  LDL.LU R27, [R1+0x7b8] ;  /* 0x0007b800011b7983 */ /* 0x000ee20000300800 */
[----:B------:R-:W-:-:S02]  /*55fc0*/  ISETP.LT.AND P1, PT, R9, UR65, !P6 ;  /* 0x0000004109007c0c */ /* 0x000fc4000f721270 */
[----:B------:R-:W-:Y:S01]  /*55fd0*/  @P2 LOP3.LUT R5, R5, 0x4000, RZ, 0xfc, !PT ;  /* 0x0000400005052812 */ /* 0x000fe200078efcff */
[----:B------:R-:W1:Y:S03]  /*55fe0*/  LDL R9, [R1+0xf44] ;  /* 0x000f440001097983 */ /* 0x000e660000100800 */
[----:B------:R-:W-:Y:S02]  /*55ff0*/  LOP3.LUT R5, R5, 0xffffdfff, RZ, 0xc0, !PT ;  /* 0xffffdfff05057812 */ /* 0x000fe400078ec0ff */
[----:B------:R-:W-:Y:S02]  /*56000*/  ISETP.LT.AND P2, PT, R8, UR67, !P6 ;  /* 0x0000004308007c0c */ /* 0x000fe4000f741270 */
[----:B------:R-:W3:Y:S03]  /*56010*/  LDL.LU R8, [R1+0x864] ;  /* 0x0008640001087983 */ /* 0x000ee60000300800 */
[----:B------:R-:W-:-:S04]  /*56020*/  @P1 LOP3.LUT R5, R5, 0x2000, RZ, 0xfc, !PT ;  /* 0x0000200005051812 */ /* 0x000fc800078efcff */
[----:B------:R-:W-:-:S04]  /*56030*/  LOP3.LUT R5, R5, 0xffffefff, RZ, 0xc0, !PT ;  /* 0xffffefff05057812 */ /* 0x000fc800078ec0ff */
[----:B------:R-:W-:-:S04]  /*56040*/  @P0 LOP3.LUT R5, R5, 0x1000, RZ, 0xfc, !PT ;  /* 0x0000100005050812 */ /* 0x000fc800078efcff */
[----:B------:R-:W-:Y:S02]  /*56050*/  LOP3.LUT R5, R5, 0xfffff7ff, RZ, 0xc0, !PT ;  /* 0xfffff7ff05057812 */ /* 0x000fe400078ec0ff */
[----:B--2---:R-:W-:Y:S02]  /*56060*/  ISETP.LT.AND P1, PT, R7, UR68, !P6 ;  /* 0x0000004407007c0c */ /* 0x004fe4000f721270 */
[----:B----4-:R-:W-:Y:S01]  /*56070*/  ISETP.LT.AND P0, PT, R2, UR69, !P6 ;  /* 0x0000004502007c0c */ /* 0x010fe2000f701270 */
[----:B------:R-:W2:Y:S01]  /*56080*/  LDL.LU R7, [R1+0x86c] ;  /* 0x00086c0001077983 */ /* 0x000ea20000300800 */
[----:B------:R-:W-:Y:S02]  /*56090*/  @P2 LOP3.LUT R5, R5, 0x800, RZ, 0xfc, !PT ;  /* 0x0000080005052812 */ /* 0x000fe400078efcff */
[----:B------:R-:W-:Y:S01]  /*560a0*/  ISETP.LT.AND P2, PT, R3, UR70, !P6 ;  /* 0x0000004603007c0c */ /* 0x000fe2000f741270 */
[----:B------:R-:W4:Y:S04]  /*560b0*/  LDL.LU R2, [R1+0x860] ;  /* 0x0008600001027983 */ /* 0x000f280000300800 */
[----:B------:R-:W4:Y:S01]  /*560c0*/  LDL.LU R3, [R1+0x868] ;  /* 0x0008680001037983 */ /* 0x000f220000300800 */
[----:B------:R-:W-:-:S03]  /*560d0*/  LOP3.LUT R5, R5, 0xfffffbff, RZ, 0xc0, !PT ;  /* 0xfffffbff05057812 */ /* 0x000fc600078ec0ff */
[----:B------:R-:W4:Y:S01]  /*560e0*/  LDL.LU R23, [R1+0x7d4] ;  /* 0x0007d40001177983 */ /* 0x000f220000300800 */
[----:B------:R-:W-:-:S04]  /*560f0*/  @P1 LOP3.LUT R5, R5, 0x400, RZ, 0xfc, !PT ;  /* 0x0000040005051812 */ /* 0x000fc800078efcff */
[----:B------:R-:W-:-:S04]  /*56100*/  LOP3.LUT R5, R5, 0xfffffdff, RZ, 0xc0, !PT ;  /* 0xfffffdff05057812 */ /* 0x000fc800078ec0ff */
[----:B------:R-:W-:Y:S02]  /*56110*/  @P0 LOP3.LUT R5, R5, 0x200, RZ, 0xfc, !PT ;  /* 0x0000020005050812 */ /* 0x000fe400078efcff */
[----:B------:R-:W-:Y:S02]  /*56120*/  ISETP.LT.AND P1, PT, R10, UR71, !P6 ;  /* 0x000000470a007c0c */ /* 0x000fe4000f721270 */
[----:B------:R-:W-:Y:S01]  /*56130*/  LOP3.LUT R5, R5, 0xfffffeff, RZ, 0xc0, !PT ;  /* 0xfffffeff05057812 */ /* 0x000fe200078ec0ff */
[----:B------:R-:W4:Y:S03]  /*56140*/  LDL.LU R10, [R1+0x7dc] ;  /* 0x0007dc00010a7983 */ /* 0x000f260000300800 */
[----:B------:R-:W-:Y:S01]  /*56150*/  @P2 LOP3.LUT R5, R5, 0x100, RZ, 0xfc, !PT ;  /* 0x0000010005052812 */ /* 0x000fe200078efcff */
[----:B------:R-:W4:Y:S03]  /*56160*/  LDL.LU R6, [R1+0x7d0] ;  /* 0x0007d00001067983 */ /* 0x000f260000300800 */
[----:B------:R-:W-:Y:S01]  /*56170*/  LOP3.LUT R5, R5, 0xffffff7f, RZ, 0xc0, !PT ;  /* 0xffffff7f05057812 */ /* 0x000fe200078ec0ff */
[----:B------:R-:W4:Y:S03]  /*56180*/  LDL.LU R11, [R1+0x7d8] ;  /* 0x0007d800010b7983 */ /* 0x000f260000300800 */
[----:B------:R-:W-:Y:S01]  /*56190*/  @P1 LOP3.LUT R5, R5, 0x80, RZ, 0xfc, !PT ;  /* 0x0000008005051812 */ /* 0x000fe200078efcff */
[----:B------:R-:W4:Y:S03]  /*561a0*/  LDL.LU R15, [R1+0xf24] ;  /* 0x000f2400010f7983 */ /* 0x000f260000300800 */
[----:B------:R-:W-:Y:S01]  /*561b0*/  LOP3.LUT R5, R5, 0xffffffbf, RZ, 0xc0, !PT ;  /* 0xffffffbf05057812 */ /* 0x000fe200078ec0ff */
[----:B------:R-:W4:Y:S04]  /*561c0*/  LDL.LU R14, [R1+0xf3c] ;  /* 0x000f3c00010e7983 */ /* 0x000f280000300800 */
[----:B------:R-:W4:Y:S04]  /*561d0*/  LDL.LU R13, [R1+0xf0c] ;  /* 0x000f0c00010d7983 */ /* 0x000f280000300800 */
[----:B------:R-:W4:Y:S01]  /*561e0*/  LDL.LU R12, [R1+0xf38] ;  /* 0x000f3800010c7983 */ /* 0x000f220000300800 */
[----:B------:R-:W-:-:S03]  /*561f0*/  ISETP.LT.AND P0, PT, R28, UR72, !P6 ;  /* 0x000000481c007c0c */ /* 0x000fc6000f701270 */
[----:B------:R-:W4:Y:S10]  /*56200*/  LDL.LU R28, [R1+0x960] ;  /* 0x00096000011c7983 */ /* 0x000f340000300800 */
[----:B------:R-:W-:-:S02]  /*56210*/  @P0 LOP3.LUT R5, R5, 0x40, RZ, 0xfc, !PT ;  /* 0x0000004005050812 */ /* 0x000fc400078efcff */
[----:B---3--:R-:W-:Y:S02]  /*56220*/  ISETP.LT.AND P3, PT, R29, UR73, !P6 ;  /* 0x000000491d007c0c */ /* 0x008fe4000f761270 */
[----:B------:R-:W3:Y:S01]  /*56230*/  LDL.LU R29, [R1+0x970] ;  /* 0x00097000011d7983 */ /* 0x000ee20000300800 */
[----:B------:R-:W-:Y:S02]  /*56240*/  ISETP.LT.AND P2, PT, R21, UR74, !P6 ;  /* 0x0000004a15007c0c */ /* 0x000fe4000f741270 */
[----:B------:R-:W-:Y:S02]  /*56250*/  ISETP.LT.AND P1, PT, R22, UR75, !P6 ;  /* 0x0000004b16007c0c */ /* 0x000fe4000f721270 */
[----:B------:R-:W-:Y:S02]  /*56260*/  ISETP.LT.AND P0, PT, R27, UR76, !P6 ;  /* 0x0000004c1b007c0c */ /* 0x000fe4000f701270 */
[----:B------:R-:W-:Y:S02]  /*56270*/  ISETP.LT.AND P6, PT, R4, UR77, !P6 ;  /* 0x0000004d04007c0c */ /* 0x000fe4000f7c1270 */
[----:B------:R-:W3:Y:S01]  /*56280*/  LDL.LU R4, [R1+0x1680] ;  /* 0x0016800001047983 */ /* 0x000ee20000300800 */
[----:B-1----:R-:W-:Y:S01]  /*56290*/  VIADD R27, R9, UR6 ;  /* 0x00000006091b7c36 */ /* 0x002fe20008000000 */
[----:B------:R-:W1:Y:S01]  /*562a0*/  LDCU UR6, c[0x0][0x3b8] ;  /* 0x00007700ff0677ac */ /* 0x000e620008000800 */
[----:B--2---:R-:W-:-:S02]  /*562b0*/  PRMT R8, R7, 0x5410, R8 ;  /* 0x0000541007087816 */ /* 0x004fc40000000008 */
[----:B------:R-:W2:Y:S01]  /*562c0*/  LDL.LU R7, [R1+0x96c] ;  /* 0x00096c0001077983 */ /* 0x000ea20000300800 */
[----:B----4-:R-:W-:-:S03]  /*562d0*/  PRMT R9, R3, 0x5410, R2 ;  /* 0x0000541003097816 */ /* 0x010fc60000000002 */
[----:B------:R-:W2:Y:S01]  /*562e0*/  LDL.LU R3, [R1+0x97c] ;  /* 0x00097c0001037983 */ /* 0x000ea20000300800 */
[----:B------:R-:W-:Y:S02]  /*562f0*/  PRMT R10, R10, 0x5410, R23 ;  /* 0x000054100a0a7816 */ /* 0x000fe40000000017 */
[----:B------:R-:W-:Y:S01]  /*56300*/  PRMT R11, R11, 0x5410, R6 ;  /* 0x000054100b0b7816 */ /* 0x000fe20000000006 */
[----:B------:R-:W-:Y:S01]  /*56310*/  VIADD R2, R27, UR7 ;  /* 0x000000071b027c36 */ /* 0x000fe20008000000 */
[----:B------:R-:W-:Y:S01]  /*56320*/  STL.64 [R1+0x1628], R26 ;  /* 0x0016281a01007387 */ /* 0x000fe20000100a00 */
[----:B------:R-:W4:Y:S03]  /*56330*/  LDCU UR7, c[0x0][0x3b8] ;  /* 0x00007700ff0777ac */ /* 0x000f260008000800 */
[----:B------:R-:W-:Y:S04]  /*56340*/  STL.64 [R1+0x1620], R24 ;  /* 0x0016201801007387 */ /* 0x000fe80000100a00 */
[----:B------:R0:W-:Y:S02]  /*56350*/  STL [R1+0xf08], R2 ;  /* 0x000f080201007387 */ /* 0x0001e40000100800 */
[----:B0-----:R-:W-:Y:S01]  /*56360*/  VIADD R2, R2, UR8 ;  /* 0x0000000802027c36 */ /* 0x001fe20008000000 */
[----:B------:R-:W0:Y:S04]  /*56370*/  LDCU UR8, c[0x0][0x3b8] ;  /* 0x00007700ff0877ac */ /* 0x000e280008000800 */
[----:B------:R1:W-:Y:S02]  /*56380*/  STL [R1+0xf20], R2 ;  /* 0x000f200201007387 */ /* 0x0003e40000100800 */
[----:B-1----:R-:W-:Y:S01]  /*56390*/  VIADD R2, R2, UR9 ;  /* 0x0000000902027c36 */ /* 0x002fe20008000000 */
[----:B------:R-:W1:Y:S04]  /*563a0*/  LDCU UR9, c[0x0][0x3b8] ;  /* 0x00007700ff0977ac */ /* 0x000e680008000800 */
[----:B------:R0:W-:Y:S04]  /*563b0*/  STL [R1+0x54c], R2 ;  /* 0x00054c0201007387 */ /* 0x0001e80000100800 */
[----:B------:R-:W4:Y:S04]  /*563c0*/  LDL.LU R16, [R1+0x884] ;  /* 0x0008840001107983 */ /* 0x000f280000300800 */
[----:B------:R-:W4:Y:S01]  /*563d0*/  LDL.LU R17, [R1+0x894] ;  /* 0x0008940001117983 */ /* 0x000f220000300800 */
[----:B0-----:R-:W-:Y:S01]  /*563e0*/  VIADD R2, R2, UR10 ;  /* 0x0000000a02027c36 */ /* 0x001fe20008000000 */
[----:B------:R-:W0:Y:S02]  /*563f0*/  LDCU UR10, c[0x0][0x3b8] ;  /* 0x00007700ff0a77ac */ /* 0x000e240008000800 */
[----:B------:R-:W4:Y:S04]  /*56400*/  LDL.LU R18, [R1+0x880] ;  /* 0x0008800001127983 */ /* 0x000f280000300800 */
[----:B------:R-:W4:Y:S04]  /*56410*/  LDL.LU R19, [R1+0x890] ;  /* 0x0008900001137983 */ /* 0x000f280000300800 */
[----:B------:R-:W4:Y:S04]  /*56420*/  LDL.LU R20, [R1+0x7e4] ;  /* 0x0007e40001147983 */ /* 0x000f280000300800 */
[----:B------:R0:W-:Y:S04]  /*56430*/  STL [R1+0xf0c], R2 ;  /* 0x000f0c0201007387 */ /* 0x0001e80000100800 */
[----:B------:R-:W4:Y:S04]  /*56440*/  LDL.LU R21, [R1+0x7ec] ;  /* 0x0007ec0001157983 */ /* 0x000f280000300800 */
[----:B------:R-:W4:Y:S01]  /*56450*/  LDL.LU R22, [R1+0x7e0] ;  /* 0x0007e00001167983 */ /* 0x000f220000300800 */
[----:B0-----:R-:W-:Y:S01]  /*56460*/  VIADD R2, R2, UR10 ;  /* 0x0000000a02027c36 */ /* 0x001fe20008000000 */
[----:B------:R-:W0:Y:S02]  /*56470*/  LDCU UR10, c[0x0][0x3b8] ;  /* 0x00007700ff0a77ac */ /* 0x000e240008000800 */
[----:B------:R-:W4:Y:S04]  /*56480*/  LDL.LU R23, [R1+0x7e8] ;  /* 0x0007e80001177983 */ /* 0x000f280000300800 */
[----:B------:R-:W4:Y:S04]  /*56490*/  LDL.LU R6, [R1+0xf6c] ;  /* 0x000f6c0001067983 */ /* 0x000f280000300800 */
[----:B---3--:R3:W-:Y:S02]  /*564a0*/  STSM.16.M88.4 [R4+0x200], R8 ;  /* 0x0002000804007844 */ /* 0x0087e40000000200 */
[----:B---3--:R-:W-:-:S02]  /*564b0*/  PRMT R10, R29, 0x5410, R28 ;  /* 0x000054101d0a7816 */ /* 0x008fc4000000001c */
[----:B------:R-:W3:Y:S01]  /*564c0*/  S2R R29, SR_TID.X ;  /* 0x00000000001d7919 */ /* 0x000ee20000002100 */
[----:B------:R-:W-:Y:S02]  /*564d0*/  PRMT R9, R12, 0x5410, R13 ;  /* 0x000054100c097816 */ /* 0x000fe4000000000d */
[----:B---3--:R-:W-:-:S04]  /*564e0*/  LOP3.LUT R29, R29, 0x3f, RZ, 0xc0, !PT ;  /* 0x0000003f1d1d7812 */ /* 0x008fc800078ec0ff */
[----:B------:R-:W-:Y:S01]  /*564f0*/  LEA R12, R29, UR4, 0x4 ;  /* 0x000000041d0c7c11 */ /* 0x000fe2000f8e20ff */
[----:B------:R-:W-:Y:S01]  /*56500*/  BAR.SYNC.DEFER_BLOCKING 0x0 ;  /* 0x0000000000007b1d */ /* 0x000fe20000010000 */
[----:B------:R-:W-:Y:S02]  /*56510*/  PRMT R8, R14, 0x5410, R15 ;  /* 0x000054100e087816 */ /* 0x000fe4000000000f */
[----:B--2---:R-:W-:-:S03]  /*56520*/  PRMT R11, R3, 0x5410, R7 ;  /* 0x00005410030b7816 */ /* 0x004fc60000000007 */
[----:B------:R-:W2:Y:S01]  /*56530*/  LDCU UR4, c[0x0][0x3b8] ;  /* 0x00007700ff0477ac */ /* 0x000ea20008000800 */
[----:B------:R-:W3:Y:S04]  /*56540*/  LDL.LU R15, [R1+0xf84] ;  /* 0x000f8400010f7983 */ /* 0x000ee80000300800 */
[----:B------:R-:W2:Y:S04]  /*56550*/  LDL.LU R14, [R1+0xf58] ;  /* 0x000f5800010e7983 */ /* 0x000ea80000300800 */
[----:B------:R-:W2:Y:S04]  /*56560*/  LDL.LU R13, [R1+0xf80] ;  /* 0x000f8000010d7983 */ /* 0x000ea80000300800 */
[----:B------:R-:W0:Y:S04]  /*56570*/  LDS.128 R24, [R12] ;  /* 0x000000000c187984 */ /* 0x000e280000000c00 */
[----:B------:R-:W-:Y:S04]  /*56580*/  STL [R1+0x548], R12 ;  /* 0x0005480c01007387 */ /* 0x000fe80000100800 */
[----:B------:R0:W-:Y:S04]  /*56590*/  STL [R1+0xf3c], R2 ;  /* 0x000f3c0201007387 */ /* 0x0001e80000100800 */
[----:B0-----:R-:W-:Y:S04]  /*565a0*/  STL.64 [R1+0x50], R24 ;  /* 0x0000501801007387 */ /* 0x001fe80000100a00 */
[----:B------:R-:W-:Y:S04]  /*565b0*/  STL.64 [R1+0x58], R26 ;  /* 0x0000581a01007387 */ /* 0x000fe80000100a00 */
[----:B------:R-:W0:Y:S01]  /*565c0*/  LDS.128 R24, [R12+0x400] ;  /* 0x000400000c187984 */ /* 0x000e220000000c00 */
[----:B------:R-:W-:Y:S01]  /*565d0*/  VIADD R2, R2, UR10 ;  /* 0x0000000a02027c36 */ /* 0x000fe20008000000 */
[----:B------:R-:W0:Y:S02]  /*565e0*/  LDCU UR10, c[0x0][0x3b8] ;  /* 0x00007700ff0a77ac */ /* 0x000e240008000800 */
[----:B------:R-:W2:Y:S01]  /*565f0*/  LDL.LU R28, [R1+0x98c] ;  /* 0x00098c00011c7983 */ /* 0x000ea20000300800 */
[----:B------:R-:W-:Y:S06]  /*56600*/  BAR.SYNC.DEFER_BLOCKING 0x0 ;  /* 0x0000000000007b1d */ /* 0x000fec0000010000 */
[----:B0-----:R-:W-:Y:S04]  /*56610*/  STL.64 [R1+0x40], R24 ;  /* 0x0000401801007387 */ /* 0x001fe80000100a00 */
[----:B------:R-:W-:Y:S04]  /*56620*/  STL.64 [R1+0x48], R26 ;  /* 0x0000481a01007387 */ /* 0x000fe80000100a00 */
[----:B------:R-:W2:Y:S04]  /*56630*/  LDL.LU R29, [R1+0x99c] ;  /* 0x00099c00011d7983 */ /* 0x000ea80000300800 */
[----:B------:R-:W2:Y:S04]  /*56640*/  LDL.LU R7, [R1+0x988] ;  /* 0x0009880001077983 */ /* 0x000ea80000300800 */
[----:B------:R0:W-:Y:S04]  /*56650*/  STL [R1+0xf68], R2 ;  /* 0x000f680201007387 */ /* 0x0001e80000100800 */
[----:B------:R-:W2:Y:S01]  /*56660*/  LDL.LU R3, [R1+0x998] ;  /* 0x0009980001037983 */ /* 0x000ea20000300800 */
[----:B0-----:R-:W-:-:S03]  /*56670*/  VIADD R2, R2, UR10 ;  /* 0x0000000a02027c36 */ /* 0x001fc60008000000 */
[----:B------:R-:W-:Y:S01]  /*56680*/  STSM.16.M88.4 [R4], R8 ;  /* 0x0000000804007844 */ /* 0x000fe20000000200 */
[----:B------:R-:W0:Y:S03]  /*56690*/  LDCU UR10, c[0x0][0x3b8] ;  /* 0x00007700ff0a77ac */ /* 0x000e260008000800 */
[----:B------:R1:W-:Y:S02]  /*566a0*/  STL [R1+0xf38], R2 ;  /* 0x000f380201007387 */ /* 0x0003e40000100800 */
[----:B-1----:R-:W-:Y:S01]  /*566b0*/  VIADD R2, R2, UR11 ;  /* 0x0000000b02027c36 */ /* 0x002fe20008000000 */
[----:B------:R-:W1:Y:S04]  /*566c0*/  LDCU UR11, c[0x0][0x3b8] ;  /* 0x00007700ff0b77ac */ /* 0x000e680008000800 */
[----:B------:R0:W-:Y:S02]  /*566d0*/  STL [R1+0xf5c], R2 ;  /* 0x000f5c0201007387 */ /* 0x0001e40000100800 */
[----:B0-----:R-:W-:Y:S01]  /*566e0*/  VIADD R2, R2, UR12 ;  /* 0x0000000c02027c36 */ /* 0x001fe20008000000 */
[----:B----4-:R-:W-:Y:S01]  /*566f0*/  PRMT R8, R17, 0x5410, R16 ;  /* 0x0000541011087816 */ /* 0x010fe20000000010 */
[----:B------:R-:W0:Y:S03]  /*56700*/  LDCU UR12, c[0x0][0x3b8] ;  /* 0x00007700ff0c77ac */ /* 0x000e260008000800 */
[----:B------:R4:W-:Y:S04]  /*56710*/  STL [R1+0xf24], R2 ;  /* 0x000f240201007387 */ /* 0x0009e80000100800 */
[----:B------:R-:W2:Y:S01]  /*56720*/  LDL.LU R27, [R1+0x8a4] ;  /* 0x0008a400011b7983 */ /* 0x000ea20000300800 */
[----:B------:R-:W-:-:S02]  /*56730*/  PRMT R9, R19, 0x5410, R18 ;  /* 0x0000541013097816 */ /* 0x000fc40000000012 */
[----:B------:R-:W-:Y:S02]  /*56740*/  PRMT R10, R21, 0x5410, R20 ;  /* 0x00005410150a7816 */ /* 0x000fe40000000014 */
[----:B------:R-:W-:-:S05]  /*56750*/  PRMT R11, R23, 0x5410, R22 ;  /* 0x00005410170b7816 */ /* 0x000fca0000000016 */
[----:B------:R3:W-:Y:S01]  /*56760*/  STSM.16.M88.4 [R4+0x200], R8 ;  /* 0x0002000804007844 */ /* 0x0007e20000000200 */
[----:B----4-:R-:W-:Y:S01]  /*56770*/  VIADD R2, R2, UR13 ;  /* 0x0000000d02027c36 */ /* 0x010fe20008000000 */
[----:B------:R-:W4:Y:S01]  /*56780*/  LDCU UR13, c[0x0][0x3b8] ;  /* 0x00007700ff0d77ac */ /* 0x000f220008000800 */
[----:B---3--:R-:W-:Y:S02]  /*56790*/  PRMT R8, R15, 0x5410, R6 ;  /* 0x000054100f087816 */ /* 0x008fe40000000006 */
[----:B--2---:R-:W-:Y:S02]  /*567a0*/  PRMT R10, R29, 0x5410, R28 ;  /* 0x000054101d0a7816 */ /* 0x004fe4000000001c */
[----:B------:R-:W-:Y:S01]  /*567b0*/  PRMT R11, R3, 0x5410, R7 ;  /* 0x00005410030b7816 */ /* 0x000fe20000000007 */
[----:B------:R-:W-:Y:S01]  /*567c0*/  STL [R1+0x167c], R27 ;  /* 0x00167c1b01007387 */ /* 0x000fe20000100800 */
[----:B------:R-:W-:Y:S06]  /*567d0*/  BAR.SYNC.DEFER_BLOCKING 0x0 ;  /* 0x0000000000007b1d */ /* 0x000fec0000010000 */
[----:B------:R-:W2:Y:S04]  /*567e0*/  LDL.LU R16, [R1+0x8b4] ;  /* 0x0008b40001107983 */ /* 0x000ea80000300800 */
[----:B------:R-:W3:Y:S04]  /*567f0*/  LDS.128 R24, [R12] ;  /* 0x000000000c187984 */ /* 0x000ee80000000c00 */
[----:B------:R0:W-:Y:S04]  /*56800*/  STL [R1+0xf58], R2 ;  /* 0x000f580201007387 */ /* 0x0001e80000100800 */
[----:B------:R-:W2:Y:S04]  /*56810*/  LDL.LU R17, [R1+0x8a0] ;  /* 0x0008a00001117983 */ /* 0x000ea80000300800 */
[----:B------:R-:W2:Y:S01]  /*56820*/  LDL.LU R18, [R1+0x8b0] ;  /* 0x0008b00001127983 */ /* 0x000ea20000300800 */
[----:B0-----:R-:W-:Y:S01]  /*56830*/  VIADD R2, R2, UR14 ;  /* 0x0000000e02027c36 */ /* 0x001fe20008000000 */
[----:B------:R-:W-:-:S02]  /*56840*/  PRMT R9, R13, 0x5410, R14 ;  /* 0x000054100d097816 */ /* 0x000fc4000000000e */
[----:B------:R-:W2:Y:S01]  /*56850*/  LDL.LU R22, [R1+0x7f4] ;  /* 0x0007f40001167983 */ /* 0x000ea20000300800 */
[----:B------:R-:W0:Y:S03]  /*56860*/  LDCU UR14, c[0x0][0x3b8] ;  /* 0x00007700ff0e77ac */ /* 0x000e260008000800 */
[----:B------:R-:W2:Y:S04]  /*56870*/  LDL.LU R23, [R1+0x7fc] ;  /* 0x0007fc0001177983 */ /* 0x000ea80000300800 */
[----:B------:R-:W2:Y:S04]  /*56880*/  LDL.LU R6, [R1+0x7f0] ;  /* 0x0007f00001067983 */ /* 0x000ea80000300800 */
[----:B------:R-:W2:Y:S04]  /*56890*/  LDL.LU R28, [R1+0x7f8] ;  /* 0x0007f800011c7983 */ /* 0x000ea80000300800 */
[----:B------:R-:W2:Y:S04]  /*568a0*/  LDL.LU R7, [R1+0xfdc] ;  /* 0x000fdc0001077983 */ /* 0x000ea80000300800 */
[----:B------:R-:W2:Y:S04]  /*568b0*/  LDL.LU R3, [R1+0x1000] ;  /* 0x0010000001037983 */ /* 0x000ea80000300800 */
[----:B------:R0:W-:Y:S04]  /*568c0*/  STL [R1+0xf80], R2 ;  /* 0x000f800201007387 */ /* 0x0001e80000100800 */
[----:B---3--:R-:W-:Y:S04]  /*568d0*/  STL.64 [R1+0x30], R24 ;  /* 0x0000301801007387 */ /* 0x008fe80000100a00 */
[----:B------:R-:W-:Y:S04]  /*568e0*/  STL.64 [R1+0x38], R26 ;  /* 0x0000381a01007387 */ /* 0x000fe80000100a00 */
[----:B------:R-:W3:Y:S01]  /*568f0*/  LDS.128 R24, [R12+0x400] ;  /* 0x000400000c187984 */ /* 0x000ee20000000c00 */
[----:B0-----:R-:W-:Y:S01]  /*56900*/  VIADD R2, R2, UR15 ;  /* 0x0000000f02027c36 */ /* 0x001fe20008000000 */
[----:B------:R-:W0:Y:S01]  /*56910*/  LDCU UR15, c[0x0][0x3b8] ;  /* 0x00007700ff0f77ac */ /* 0x000e220008000800 */
[----:B------:R-:W-:Y:S06]  /*56920*/  BAR.SYNC.DEFER_BLOCKING 0x0 ;  /* 0x0000000000007b1d */ /* 0x000fec0000010000 */
[----:B---3--:R-:W-:Y:S04]  /*56930*/  STL.64 [R1+0x20], R24 ;  /* 0x0000201801007387 */ /* 0x008fe80000100a00 */
[----:B------:R3:W-:Y:S04]  /*56940*/  STL.64 [R1+0x28], R26 ;  /* 0x0000281a01007387 */ /* 0x0007e80000100a00 */
[----:B---3--:R-:W2:Y:S04]  /*56950*/  LDL.LU R27, [R1+0x167c] ;  /* 0x00167c00011b7983 */ /* 0x008ea80000300800 */
[----:B------:R0:W-:Y:S04]  /*56960*/  STL [R1+0xf84], R2 ;  /* 0x000f840201007387 */ /* 0x0001e80000100800 */
[----:B------:R-:W3:Y:S04]  /*56970*/  LDL.LU R19, [R1+0xff4] ;  /* 0x000ff40001137983 */ /* 0x000ee80000300800 */
[----:B------:R-:W3:Y:S01]  /*56980*/  LDL.LU R20, [R1+0xffc] ;  /* 0x000ffc0001147983 */ /* 0x000ee20000300800 */
[----:B0-----:R-:W-:Y:S01]  /*56990*/  VIADD R2, R2, UR15 ;  /* 0x0000000f02027c36 */ /* 0x001fe20008000000 */
[----:B------:R-:W0:Y:S02]  /*569a0*/  LDCU UR15, c[0x0][0x3b8] ;  /* 0x00007700ff0f77ac */ /* 0x000e240008000800 */
[----:B------:R-:W3:Y:S04]  /*569b0*/  LDL.LU R21, [R1+0x9ac] ;  /* 0x0009ac0001157983 */ /* 0x000ee80000300800 */
[----:B------:R1:W-:Y:S04]  /*569c0*/  STL [R1+0xf6c], R2 ;  /* 0x000f6c0201007387 */ /* 0x0003e80000100800 */
[----:B------:R-:W3:Y:S04]  /*569d0*/  LDL.LU R14, [R1+0xfe4] ;  /* 0x000fe400010e7983 */ /* 0x000ee80000300800 */
[----:B------:R-:W3:Y:S01]  /*569e0*/  LDL.LU R13, [R1+0x9a8] ;  /* 0x0009a800010d7983 */ /* 0x000ee20000300800 */
[----:B-1----:R-:W-:Y:S01]  /*569f0*/  VIADD R2, R2, UR16 ;  /* 0x0000001002027c36 */ /* 0x002fe20008000000 */
[----:B------:R-:W1:Y:S02]  /*56a00*/  LDCU UR16, c[0x0][0x3b8] ;  /* 0x00007700ff1077ac */ /* 0x000e640008000800 */
[----:B------:R-:W4:Y:S04]  /*56a10*/  LDL.LU R29, [R1+0xfec] ;  /* 0x000fec00011d7983 */ /* 0x000f280000300800 */
[----:B------:R0:W-:Y:S04]  /*56a20*/  STL [R1+0xfcc], R2 ;  /* 0x000fcc0201007387 */ /* 0x0001e80000100800 */
[----:B------:R2:W-:Y:S01]  /*56a30*/  STSM.16.M88.4 [R4], R8 ;  /* 0x0000000804007844 */ /* 0x0005e20000000200 */
[----:B0-----:R-:W-:Y:S01]  /*56a40*/  VIADD R2, R2, UR17 ;  /* 0x0000001102027c36 */ /* 0x001fe20008000000 */
[----:B------:R-:W0:Y:S04]  /*56a50*/  LDCU UR17, c[0x0][0x3b8] ;  /* 0x00007700ff1177ac */ /* 0x000e280008000800 */
[----:B------:R0:W-:Y:S01]  /*56a60*/  STL [R1+0xfd4], R2 ;  /* 0x000fd40201007387 */ /* 0x0001e20000100800 */
[----:B--2---:R-:W-:-:S03]  /*56a70*/  PRMT R8, R16, 0x5410, R27 ;  /* 0x0000541010087816 */ /* 0x004fc6000000001b */
[----:B------:R-:W2:Y:S01]  /*56a80*/  LDL.LU R27, [R1+0x8c8] ;  /* 0x0008c800011b7983 */ /* 0x000ea20000300800 */
[----:B------:R-:W-:Y:S02]  /*56a90*/  PRMT R9, R18, 0x5410, R17 ;  /* 0x0000541012097816 */ /* 0x000fe40000000011 */
[----:B------:R-:W-:Y:S02]  /*56aa0*/  PRMT R10, R23, 0x5410, R22 ;  /* 0x00005410170a7816 */ /* 0x000fe40000000016 */
[----:B------:R-:W-:-:S05]  /*56ab0*/  PRMT R11, R28, 0x5410, R6 ;  /* 0x000054101c0b7816 */ /* 0x000fca0000000006 */
[----:B------:R1:W-:Y:S01]  /*56ac0*/  STSM.16.M88.4 [R4+0x200], R8 ;  /* 0x0002000804007844 */ /* 0x0003e20000000200 */
[----:B------:R-:W-:Y:S02]  /*56ad0*/  IMAD.MOV.U32 R15, RZ, RZ, R25 ;  /* 0x000000ffff0f7224 */ /* 0x000fe400078e0019 */
[----:B0-----:R-:W-:Y:S01]  /*56ae0*/  VIADD R2, R2, UR18 ;  /* 0x0000001202027c36 */ /* 0x001fe20008000000 */
[----:B------:R-:W0:Y:S01]  /*56af0*/  LDCU UR18, c[0x0][0x3b8] ;  /* 0x00007700ff1277ac */ /* 0x000e220008000800 */
[----:B-1----:R-:W-:Y:S02]  /*56b00*/  PRMT R8, R3, 0x5410, R7 ;  /* 0x0000541003087816 */ /* 0x002fe40000000007 */
[----:B---3--:R-:W-:Y:S02]  /*56b10*/  PRMT R9, R20, 0x5410, R19 ;  /* 0x0000541014097816 */ /* 0x008fe40000000013 */
[----:B------:R-:W-:Y:S02]  /*56b20*/  PRMT R10, R14, 0x5410, R21 ;  /* 0x000054100e0a7816 */ /* 0x000fe40000000015 */
[----:B----4-:R-:W-:Y:S01]  /*56b30*/  PRMT R11, R29, 0x5410, R13 ;  /* 0x000054101d0b7816 */ /* 0x010fe2000000000d */
[----:B------:R-:W-:Y:S06]  /*56b40*/  BAR.SYNC.DEFER_BLOCKING 0x0 ;  /* 0x0000000000007b1d */ /* 0x000fec0000010000 */
[----:B--2---:R-:W-:Y:S04]  /*56b50*/  STL [R1+0x1678], R27 ;  /* 0x0016781b01007387 */ /* 0x004fe80000100800 */
[----:B------:R-:W1:Y:S04]  /*56b60*/  LDS.128 R24, [R12] ;  /* 0x000000000c187984 */ /* 0x000e680000000c00 */
[----:B------:R-:W2:Y:S04]  /*56b70*/  LDL.LU R16, [R1+0x8d8] ;  /* 0x0008d80001107983 */ /* 0x000ea80000300800 */
[----:B------:R-:W3:Y:S04]  /*56b80*/  LDL.LU R22, [R1+0x8c4] ;  /* 0x0008c40001167983 */ /* 0x000ee80000300800 */
[----:B------:R-:W3:Y:S04]  /*56b90*/  LDL.LU R23, [R1+0x8d4] ;  /* 0x0008d40001177983 */ /* 0x000ee80000300800 */
[----:B------:R-:W4:Y:S04]  /*56ba0*/  LDL.LU R6, [R1+0x804] ;  /* 0x0008040001067983 */ /* 0x000f280000300800 */
[----:B------:R-:W4:Y:S04]  /*56bb0*/  LDL.LU R28, [R1+0x80c] ;  /* 0x00080c00011c7983 */ /* 0x000f280000300800 */
[----:B------:R-:W2:Y:S04]  /*56bc0*/  LDL.LU R7, [R1+0x800] ;  /* 0x0008000001077983 */ /* 0x000ea80000300800 */
[----:B------:R-:W2:Y:S04]  /*56bd0*/  LDL.LU R3, [R1+0x808] ;  /* 0x0008080001037983 */ /* 0x000ea80000300800 */
[----:B------:R0:W-:Y:S02]  /*56be0*/  STL [R1+0xfdc], R2 ;  /* 0x000fdc0201007387 */ /* 0x0001e40000100800 */
[----:B0-----:R-:W-:Y:S01]  /*56bf0*/  VIADD R2, R2, UR19 ;  /* 0x0000001302027c36 */ /* 0x001fe20008000000 */
[----:B------:R-:W0:Y:S04]  /*56c00*/  LDCU UR19, c[0x0][0x3b8] ;  /* 0x00007700ff1377ac */ /* 0x000e280008000800 */
[----:B------:R1:W-:Y:S04]  /*56c10*/  STL [R1+0xfe4], R2 ;  /* 0x000fe40201007387 */ /* 0x0003e80000100800 */
[----:B------:R-:W2:Y:S04]  /*56c20*/  LDL.LU R17, [R1+0x1034] ;  /* 0x0010340001117983 */ /* 0x000ea80000300800 */
[----:B------:R-:W2:Y:S01]  /*56c30*/  LDL.LU R18, [R1+0x1074] ;  /* 0x0010740001127983 */ /* 0x000ea20000300800 */
[----:B-1----:R-:W-:-:S03]  /*56c40*/  VIADD R2, R2, UR20 ;  /* 0x0000001402027c36 */ /* 0x002fc60008000000 */
[----:B------:R-:W2:Y:S04]  /*56c50*/  LDL.LU R19, [R1+0x1004] ;  /* 0x0010040001137983 */ /* 0x000ea80000300800 */
[----:B------:R-:W-:Y:S04]  /*56c60*/  STL [R1+0xfec], R2 ;  /* 0x000fec0201007387 */ /* 0x000fe80000100800 */
[----:B------:R-:W2:Y:S04]  /*56c70*/  LDL.LU R20, [R1+0x103c] ;  /* 0x00103c0001147983 */ /* 0x000ea80000300800 */
[----:B------:R-:W2:Y:S04]  /*56c80*/  LDL.LU R21, [R1+0x101c] ;  /* 0x00101c0001157983 */ /* 0x000ea80000300800 */
[----:B------:R-:W2:Y:S04]  /*56c90*/  LDL.LU R14, [R1+0x1030] ;  /* 0x00103000010e7983 */ /* 0x000ea80000300800 */
[----:B------:R-:W2:Y:S04]  /*56ca0*/  LDL.LU R13, [R1+0x1018] ;  /* 0x00101800010d7983 */ /* 0x000ea80000300800 */
[----:B------:R-:W2:Y:S04]  /*56cb0*/  LDL.LU R29, [R1+0x102c] ;  /* 0x00102c00011d7983 */ /* 0x000ea80000300800 */
[----:B------:R-:W-:Y:S04]  /*56cc0*/  STL.64 [R1+0x10], R24 ;  /* 0x0000101801007387 */ /* 0x000fe80000100a00 */
[----:B------:R-:W-:Y:S04]  /*56cd0*/  STL.64 [R1+0x18], R26 ;  /* 0x0000181a01007387 */ /* 0x000fe80000100a00 */
[----:B------:R-:W1:Y:S01]  /*56ce0*/  LDS.128 R24, [R12+0x400] ;  /* 0x000400000c187984 */ /* 0x000e620000000c00 */
[----:B------:R-:W-:Y:S06]  /*56cf0*/  BAR.SYNC.DEFER_BLOCKING 0x0 ;  /* 0x0000000000007b1d */ /* 0x000fec0000010000 */
[----:B-1----:R-:W-:Y:S04]  /*56d00*/  STL.64 [R1+0xa0], R24 ;  /* 0x0000a01801007387 */ /* 0x002fe80000100a00 */
[----:B------:R1:W-:Y:S04]  /*56d10*/  STL.64 [R1+0xa8], R26 ;  /* 0x0000a81a01007387 */ /* 0x0003e80000100a00 */
[----:B-1----:R-:W2:Y:S01]  /*56d20*/  LDL.LU R27, [R1+0x1678] ;  /* 0x00167800011b7983 */ /* 0x002ea20000300800 */
[----:B------:R-:W-:Y:S01]  /*56d30*/  VIADD R2, R2, UR5 ;  /* 0x0000000502027c36 */ /* 0x000fe20008000000 */
[----:B------:R-:W1:Y:S04]  /*56d40*/  LDCU UR5, c[0x0][0x3b8] ;  /* 0x00007700ff0577ac */ /* 0x000e680008000800 */
[----:B------:R0:W-:Y:S04]  /*56d50*/  STL [R1+0xff4], R2 ;  /* 0x000ff40201007387 */ /* 0x0001e80000100800 */
[----:B------:R2:W-:Y:S01]  /*56d60*/  STSM.16.M88.4 [R4], R8 ;  /* 0x0000000804007844 */ /* 0x0005e20000000200 */
[----:B0-----:R-:W-:Y:S01]  /*56d70*/  VIADD R2, R2, UR6 ;  /* 0x0000000602027c36 */ /* 0x001fe20008000000 */
[----:B------:R-:W0:Y:S04]  /*56d80*/  LDCU UR6, c[0x0][0x3b8] ;  /* 0x00007700ff0677ac */ /* 0x000e280008000800 */
[----:B------:R0:W-:Y:S04]  /*56d90*/  STL [R1+0xffc], R2 ;  /* 0x000ffc0201007387 */ /* 0x0001e80000100800 */
[----:B------:R-:W4:Y:S01]  /*56da0*/  LDL.LU R26, [R1+0x8f4] ;  /* 0x0008f400011a7983 */ /* 0x000f220000300800 */
[----:B--2---:R-:W-:-:S03]  /*56db0*/  PRMT R8, R16, 0x5410, R27 ;  /* 0x0000541010087816 */ /* 0x004fc6000000001b */
[----:B------:R-:W2:Y:S01]  /*56dc0*/  LDL.LU R27, [R1+0x904] ;  /* 0x00090400011b7983 */ /* 0x000ea20000300800 */
[----:B---3--:R-:W-:Y:S02]  /*56dd0*/  PRMT R9, R23, 0x5410, R22 ;  /* 0x0000541017097816 */ /* 0x008fe40000000016 */
[----:B----4-:R-:W-:Y:S02]  /*56de0*/  PRMT R10, R28, 0x5410, R6 ;  /* 0x000054101c0a7816 */ /* 0x010fe40000000006 */
[----:B------:R-:W-:-:S05]  /*56df0*/  PRMT R11, R3, 0x5410, R7 ;  /* 0x00005410030b7816 */ /* 0x000fca0000000007 */
[----:B------:R-:W-:Y:S01]  /*56e00*/  STSM.16.M88.4 [R4+0x200], R8 ;  /* 0x0002000804007844 */ /* 0x000fe20000000200 */
[----:B0-----:R-:W-:Y:S01]  /*56e10*/  VIADD R2, R2, UR7 ;  /* 0x0000000702027c36 */ /* 0x001fe20008000000 */
[----:B------:R-:W0:Y:S04]  /*56e20*/  LDCU UR7, c[0x0][0x3b8] ;  /* 0x00007700ff0777ac */ /* 0x000e280008000800 */
[----:B------:R3:W-:Y:S02]  /*56e30*/  STL [R1+0x100c], R2 ;  /* 0x00100c0201007387 */ /* 0x0007e40000100800 */
[----:B---3--:R-:W-:Y:S01]  /*56e40*/  VIADD R2, R2, UR8 ;  /* 0x0000000802027c36 */ /* 0x008fe20008000000 */
[----:B------:R-:W-:Y:S01]  /*56e50*/  PRMT R8, R18, 0x5410, R17 ;  /* 0x0000541012087816 */ /* 0x000fe20000000011 */
[----:B------:R-:W3:Y:S01]  /*56e60*/  LDCU UR8, c[0x0][0x3b8] ;  /* 0x00007700ff0877ac */ /* 0x000ee20008000800 */
[----:B------:R-:W-:-:S02]  /*56e70*/  PRMT R9, R20, 0x5410, R19 ;  /* 0x0000541014097816 */ /* 0x000fc40000000013 */
[----:B------:R-:W-:Y:S02]  /*56e80*/  PRMT R10, R14, 0x5410, R21 ;  /* 0x000054100e0a7816 */ /* 0x000fe40000000015 */
[----:B------:R-:W-:Y:S01]  /*56e90*/  PRMT R11, R29, 0x5410, R13 ;  /* 0x000054101d0b7816 */ /* 0x000fe2000000000d */
[----:B------:R-:W-:Y:S06]  /*56ea0*/  BAR.SYNC.DEFER_BLOCKING 0x0 ;  /* 0x0000000000007b1d */ /* 0x000fec0000010000 */
[----:B--2---:R-:W-:Y:S04]  /*56eb0*/  STL.64 [R1+0x1670], R26 ;  /* 0x0016701a01007387 */ /* 0x004fe80000100a00 */
[----:B------:R-:W2:Y:S04]  /*56ec0*/  LDS.128 R24, [R12] ;  /* 0x000000000c187984 */ /* 0x000ea80000000c00 */
[----:B------:R-:W4:Y:S04]  /*56ed0*/  LDL.LU R22, [R1+0x8f0] ;  /* 0x0008f00001167983 */ /* 0x000f280000300800 */
[----:B------:R-:W4:Y:S04]  /*56ee0*/  LDL.LU R23, [R1+0x900] ;  /* 0x0009000001177983 */ /* 0x000f280000300800 */
[----:B------:R-:W3:Y:S04]  /*56ef0*/  LDL.LU R6, [R1+0x814] ;  /* 0x0008140001067983 */ /* 0x000ee80000300800 */
[----:B------:R-:W3:Y:S04]  /*56f00*/  LDL.LU R28, [R1+0x81c] ;  /* 0x00081c00011c7983 */ /* 0x000ee80000300800 */
[----:B------:R-:W3:Y:S04]  /*56f10*/  LDL.LU R7, [R1+0x810] ;  /* 0x0008100001077983 */ /* 0x000ee80000300800 */
[----:B------:R-:W3:Y:S04]  /*56f20*/  LDL.LU R3, [R1+0x818] ;  /* 0x0008180001037983 */ /* 0x000ee80000300800 */
[----:B------:R0:W-:Y:S02]  /*56f30*/  STL [R1+0x1000], R2 ;  /* 0x0010000201007387 */ /* 0x0001e40000100800 */
[----:B0-----:R-:W-:Y:S01]  /*56f40*/  VIADD R2, R2, UR9 ;  /* 0x0000000902027c36 */ /* 0x001fe20008000000 */
[----:B------:R-:W0:Y:S04]  /*56f50*/  LDCU UR9, c[0x0][0x3b8] ;  /* 0x00007700ff0977ac */ /* 0x000e280008000800 */
[----:B------:R1:W-:Y:S04]  /*56f60*/  STL [R1+0x1004], R2 ;  /* 0x0010040201007387 */ /* 0x0003e80000100800 */
[----:B------:R-:W3:Y:S04]  /*56f70*/  LDL.LU R16, [R1+0x109c] ;  /* 0x00109c0001107983 */ /* 0x000ee80000300800 */
[----:B------:R-:W3:Y:S01]  /*56f80*/  LDL.LU R17, [R1+0x10a4] ;  /* 0x0010a40001117983 */ /* 0x000ee20000300800 */
[----:B-1----:R-:W-:Y:S01]  /*56f90*/  VIADD R2, R2, UR4 ;  /* 0x0000000402027c36 */ /* 0x002fe20008000000 */
[----:B------:R-:W1:Y:S02]  /*56fa0*/  LDCU UR4, c[0x0][0x3b8] ;  /* 0x00007700ff0477ac */ /* 0x000e640008000800 */
[----:B------:R-:W3:Y:S04]  /*56fb0*/  LDL.LU R18, [R1+0x107c] ;  /* 0x00107c0001127983 */ /* 0x000ee80000300800 */
[----:B------:R-:W-:Y:S04]  /*56fc0*/  STL [R1+0x102c], R2 ;  /* 0x00102c0201007387 */ /* 0x000fe80000100800 */
[----:B------:R-:W3:Y:S04]  /*56fd0*/  LDL.LU R19, [R1+0x10a0] ;  /* 0x0010a00001137983 */ /* 0x000ee80000300800 */
[----:B------:R-:W3:Y:S04]  /*56fe0*/  LDL.LU R20, [R1+0x1068] ;  /* 0x0010680001147983 */ /* 0x000ee80000300800 */
[----:B------:R-:W3:Y:S01]  /*56ff0*/  LDL.LU R21, [R1+0x1070] ;  /* 0x0010700001157983 */ /* 0x000ee20000300800 */
[----:B--2---:R-:W-:-:S03]  /*57000*/  IMAD.MOV.U32 R13, RZ, RZ, R25 ;  /* 0x000000ffff0d7224 */ /* 0x004fc600078e0019 */
[----:B------:R-:W2:Y:S04]  /*57010*/  LDL.LU R14, [R1+0x105c] ;  /* 0x00105c00010e7983 */ /* 0x000ea80000300800 */
[----:B------:R-:W2:Y:S04]  /*57020*/  LDL.LU R29, [R1+0x106c] ;  /* 0x00106c00011d7983 */ /* 0x000ea80000300800 */
[----:B------:R-:W-:Y:S04]  /*57030*/  STL.64 [R1+0x90], R24 ;  /* 0x0000901801007387 */ /* 0x000fe80000100a00 */
[----:B------:R-:W-:Y:S04]  /*57040*/  STL.64 [R1+0x98], R26 ;  /* 0x0000981a01007387 */ /* 0x000fe80000100a00 */
[----:B------:R-:W0:Y:S01]  /*57050*/  LDS.128 R24, [R12+0x400] ;  /* 0x000400000c187984 */ /* 0x000e220000000c00 */
[----:B------:R-:W-:Y:S06]  /*57060*/  BAR.SYNC.DEFER_BLOCKING 0x0 ;  /* 0x0000000000007b1d */ /* 0x000fec0000010000 */
[----:B0-----:R-:W-:Y:S04]  /*57070*/  STL.64 [R1+0x80], R24 ;  /* 0x0000801801007387 */ /* 0x001fe80000100a00 */
[----:B------:R0:W-:Y:S04]  /*57080*/  STL.64 [R1+0x88], R26 ;  /* 0x0000881a01007387 */ /* 0x0001e80000100a00 */
[----:B0-----:R-:W2:Y:S01]  /*57090*/  LDL.LU.64 R26, [R1+0x1670] ;  /* 0x00167000011a7983 */ /* 0x001ea20000300a00 */
[----:B------:R-:W-:Y:S01]  /*570a0*/  VIADD R2, R2, UR10 ;  /* 0x0000000a02027c36 */ /* 0x000fe20008000000 */
[----:B------:R-:W0:Y:S04]  /*570b0*/  LDCU UR10, c[0x0][0x3b8] ;  /* 0x00007700ff0a77ac */ /* 0x000e280008000800 */
[----:B------:R1:W-:Y:S02]  /*570c0*/  STL [R1+0x103c], R2 ;  /* 0x00103c0201007387 */ /* 0x0003e40000100800 */
[----:B-1----:R-:W-:-:S02]  /*570d0*/  VIADD R2, R2, UR11 ;  /* 0x0000000b02027c36 */ /* 0x002fc40008000000 */
[----:B------:R-:W-:Y:S01]  /*570e0*/  STSM.16.M88.4 [R4], R8 ;  /* 0x0000000804007844 */ /* 0x000fe20000000200 */
[----:B------:R-:W1:Y:S03]  /*570f0*/  LDCU UR11, c[0x0][0x3b8] ;  /* 0x00007700ff0b77ac */ /* 0x000e660008000800 */
[----:B------:R0:W-:Y:S02]  /*57100*/  STL [R1+0x101c], R2 ;  /* 0x00101c0201007387 */ /* 0x0001e40000100800 */
[----:B0-----:R-:W-:Y:S01]  /*57110*/  VIADD R2, R2, UR12 ;  /* 0x0000000c02027c36 */ /* 0x001fe20008000000 */
[----:B------:R-:W0:Y:S04]  /*57120*/  LDCU UR12, c[0x0][0x3b8] ;  /* 0x00007700ff0c77ac */ /* 0x000e280008000800 */
[----:B------:R0:W-:Y:S01]  /*57130*/  STL [R1+0x1034], R2 ;  /* 0x0010340201007387 */ /* 0x0001e20000100800 */
[----:B--2---:R-:W-:-:S03]  /*57140*/  PRMT R8, R27, 0x5410, R26 ;  /* 0x000054101b087816 */ /* 0x004fc6000000001a */
[----:B------:R-:W2:Y:S04]  /*57150*/  LDL.LU R26, [R1+0x924] ;  /* 0x00092400011a7983 */ /* 0x000ea80000300800 */
[----:B------:R-:W2:Y:S01]  /*57160*/  LDL.LU R27, [R1+0x92c] ;  /* 0x00092c00011b7983 */ /* 0x000ea20000300800 */
[----:B----4-:R-:W-:Y:S02]  /*57170*/  PRMT R9, R23, 0x5410, R22 ;  /* 0x0000541017097816 */ /* 0x010fe40000000016 */
[----:B---3--:R-:W-:Y:S02]  /*57180*/  PRMT R10, R28, 0x5410, R6 ;  /* 0x000054101c0a7816 */ /* 0x008fe40000000006 */
[----:B------:R-:W-:-:S05]  /*57190*/  PRMT R11, R3, 0x5410, R7 ;  /* 0x00005410030b7816 */ /* 0x000fca0000000007 */
[----:B------:R3:W-:Y:S01]  /*571a0*/  STSM.16.M88.4 [R4+0x200], R8 ;  /* 0x0002000804007844 */ /* 0x0007e20000000200 */
[----:B0-----:R-:W-:Y:S01]  /*571b0*/  VIADD R2, R2, UR13 ;  /* 0x0000000d02027c36 */ /* 0x001fe20008000000 */
[----:B------:R-:W0:Y:S01]  /*571c0*/  LDCU UR13, c[0x0][0x3b8] ;  /* 0x00007700ff0d77ac */ /* 0x000e220008000800 */
[----:B---3--:R-:W-:Y:S02]  /*571d0*/  PRMT R8, R17, 0x5410, R16 ;  /* 0x0000541011087816 */ /* 0x008fe40000000010 */
[----:B------:R-:W-:Y:S02]  /*571e0*/  PRMT R9, R19, 0x5410, R18 ;  /* 0x0000541013097816 */ /* 0x000fe40000000012 */
[----:B------:R-:W-:Y:S02]  /*571f0*/  PRMT R10, R21, 0x5410, R20 ;  /* 0x00005410150a7816 */ /* 0x000fe40000000014 */
[----:B------:R-:W-:Y:S01]  /*57200*/  PRMT R11, R29, 0x5410, R14 ;  /* 0x000054101d0b7816 */ /* 0x000fe2000000000e */
[----:B------:R-:W-:Y:S06]  /*57210*/  BAR.SYNC.DEFER_BLOCKING 0x0 ;  /* 0x0000000000007b1d */ /* 0x000fec0000010000 */
[----:B--2---:R-:W-:Y:S04]  /*57220*/  STL.64 [R1+0x1668], R26 ;  /* 0x0016681a01007387 */ /* 0x004fe80000100a00 */
[----:B------:R-:W2:Y:S04]  /*57230*/  LDS.128 R24, [R12] ;  /* 0x000000000c187984 */ /* 0x000ea80000000c00 */
[----:B------:R3:W-:Y:S04]  /*57240*/  STL [R1+0x1018], R2 ;  /* 0x0010180201007387 */ /* 0x0007e80000100800 */
[----:B------:R-:W4:Y:S04]  /*57250*/  LDL.LU R22, [R1+0x918] ;  /* 0x0009180001167983 */ /* 0x000f280000300800 */
[----:B------:R-:W4:Y:S01]  /*57260*/  LDL.LU R23, [R1+0x928] ;  /* 0x0009280001177983 */ /* 0x000f220000300800 */
[----:B---3--:R-:W-:Y:S01]  /*57270*/  VIADD R2, R2, UR14 ;  /* 0x0000000e02027c36 */ /* 0x008fe20008000000 */
[----:B------:R-:W3:Y:S02]  /*57280*/  LDCU UR14, c[0x0][0x3b8] ;  /* 0x00007700ff0e77ac */ /* 0x000ee40008000800 */
[----:B------:R-:W3:Y:S04]  /*57290*/  LDL.LU R6, [R1+0x824] ;  /* 0x0008240001067983 */ /* 0x000ee80000300800 */
[----:B------:R-:W3:Y:S04]  /*572a0*/  LDL.LU R28, [R1+0x82c] ;  /* 0x00082c00011c7983 */ /* 0x000ee80000300800 */
[----:B------:R-:W3:Y:S04]  /*572b0*/  LDL.LU R7, [R1+0x820] ;  /* 0x0008200001077983 */ /* 0x000ee80000300800 */
[----:B------:R-:W3:Y:S04]  /*572c0*/  LDL.LU R3, [R1+0x828] ;  /* 0x0008280001037983 */ /* 0x000ee80000300800 */
[----:B------:R0:W-:Y:S02]  /*572d0*/  STL [R1+0x1030], R2 ;  /* 0x0010300201007387 */ /* 0x0001e40000100800 */
[----:B0-----:R-:W-:Y:S01]  /*572e0*/  VIADD R2, R2, UR15 ;  /* 0x0000000f02027c36 */ /* 0x001fe20008000000 */
[----:B------:R-:W0:Y:S04]  /*572f0*/  LDCU UR15, c[0x0][0x3b8] ;  /* 0x00007700ff0f77ac */ /* 0x000e280008000800 */
[----:B------:R-:W-:Y:S04]  /*57300*/  STL [R1+0x105c], R2 ;  /* 0x00105c0201007387 */ /* 0x000fe80000100800 */
[----:B------:R-:W3:Y:S04]  /*57310*/  LDL.LU R16, [R1+0x10d8] ;  /* 0x0010d80001107983 */ /* 0x000ee80000300800 */
[----:B--2---:R-:W-:Y:S04]  /*57320*/  STL.64 [R1+0x70], R24 ;  /* 0x0000701801007387 */ /* 0x004fe80000100a00 */
[----:B------:R-:W-:Y:S04]  /*57330*/  STL.64 [R1+0x78], R26 ;  /* 0x0000781a01007387 */ /* 0x000fe80000100a00 */
[----:B------:R-:W2:Y:S04]  /*57340*/  LDS.128 R24, [R12+0x400] ;  /* 0x000400000c187984 */ /* 0x000ea80000000c00 */
[----:B------:R-:W3:Y:S04]  /*57350*/  LDL.LU R17, [R1+0x1104] ;  /* 0x0011040001117983 */ /* 0x000ee80000300800 */
[----:B------:R-:W3:Y:S04]  /*57360*/  LDL.LU R18, [R1+0x10b8] ;  /* 0x0010b80001127983 */ /* 0x000ee80000300800 */
[----:B------:R-:W3:Y:S04]  /*57370*/  LDL.LU R19, [R1+0x10ec] ;  /* 0x0010ec0001137983 */ /* 0x000ee80000300800 */
[----:B------:R-:W3:Y:S04]  /*57380*/  LDL.LU R20, [R1+0x108c] ;  /* 0x00108c0001147983 */ /* 0x000ee80000300800 */
[----:B------:R-:W3:Y:S04]  /*57390*/  LDL.LU R21, [R1+0x1098] ;  /* 0x0010980001157983 */ /* 0x000ee80000300800 */
[----:B------:R-:W3:Y:S04]  /*573a0*/  LDL.LU R14, [R1+0x1090] ;  /* 0x00109000010e7983 */ /* 0x000ee80000300800 */
[----:B------:R-:W3:Y:S01]  /*573b0*/  LDL.LU R29, [R1+0x1094] ;  /* 0x00109400011d7983 */ /* 0x000ee20000300800 */
[----:B------:R-:W-:Y:S06]  /*573c0*/  BAR.SYNC.DEFER_BLOCKING 0x0 ;  /* 0x0000000000007b1d */ /* 0x000fec0000010000 */
[----:B--2---:R-:W-:Y:S04]  /*573d0*/  STL.64 [R1+0x60], R24 ;  /* 0x0000601801007387 */ /* 0x004fe80000100a00 */
[----:B------:R2:W-:Y:S04]  /*573e0*/  STL.64 [R1+0x68], R26 ;  /* 0x0000681a01007387 */ /* 0x0005e80000100a00 */
[----:B--2---:R-:W2:Y:S01]  /*573f0*/  LDL.LU.64 R26, [R1+0x1668] ;  /* 0x00166800011a7983 */ /* 0x004ea20000300a00 */
[----:B------:R-:W-:Y:S01]  /*57400*/  VIADD R2, R2, UR16 ;  /* 0x0000001002027c36 */ /* 0x000fe20008000000 */
[----:B------:R-:W0:Y:S04]  /*57410*/  LDCU UR16, c[0x0][0x3b8] ;  /* 0x00007700ff1077ac */ /* 0x000e280008000800 */
[----:B------:R1:W-:Y:S02]  /*57420*/  STL [R1+0x1070], R2 ;  /* 0x0010700201007387 */ /* 0x0003e40000100800 */
[----:B-1----:R-:W-:-:S05]  /*57430*/  VIADD R2, R2, UR17 ;  /* 0x0000001102027c36 */ /* 0x002fca0008000000 */
[----:B------:R1:W-:Y:S04]  /*57440*/  STL [R1+0x1068], R2 ;  /* 0x0010680201007387 */ /* 0x0003e80000100800 */
[----:B------:R2:W-:Y:S01]  /*57450*/  STSM.16.M88.4 [R4], R8 ;  /* 0x0000000804007844 */ /* 0x0005e20000000200 */
[----:B-1----:R-:W-:-:S05]  /*57460*/  VIADD R2, R2, UR18 ;  /* 0x0000001202027c36 */ /* 0x002fca0008000000 */
        /* <DEDUP_REMOVED lines=8> */
[----:B-1----:R-:W-:Y:S01]  /*574f0*/  VIADD R2, R2, UR19 ;  /* 0x0000001302027c36 */ /* 0x002fe20008000000 */
[----:B---3--:R-:W-:Y:S02]  /*57500*/  PRMT R8, R17, 0x5410, R16 ;  /* 0x0000541011087816 */ /* 0x008fe40000000010 */
[----:B------:R-:W-:Y:S02]  /*57510*/  PRMT R9, R19, 0x5410, R18 ;  /* 0x0000541013097816 */ /* 0x000fe40000000012 */
[----:B------:R-:W-:Y:S02]  /*57520*/  PRMT R10, R21, 0x5410, R20 ;  /* 0x00005410150a7816 */ /* 0x000fe40000000014 */
[----:B------:R-:W-:Y:S01]  /*57530*/  PRMT R11, R29, 0x5410, R14 ;  /* 0x000054101d0b7816 */ /* 0x000fe2000000000e */
[----:B------:R-:W-:Y:S06]  /*57540*/  BAR.SYNC.DEFER_BLOCKING 0x0 ;  /* 0x0000000000007b1d */ /* 0x000fec0000010000 */
[----:B--2---:R-:W-:Y:S04]  /*57550*/  STL.64 [R1+0x1660], R26 ;  /* 0x0016601a01007387 */ /* 0x004fe80000100a00 */
[----:B------:R-:W1:Y:S04]  /*57560*/  LDS.128 R24, [R12] ;  /* 0x000000000c187984 */ /* 0x000e680000000c00 */
[----:B------:R2:W-:Y:S04]  /*57570*/  STL [R1+0x107c], R2 ;  /* 0x00107c0201007387 */ /* 0x0005e80000100800 */
[----:B------:R-:W3:Y:S04]  /*57580*/  LDL.LU R22, [R1+0x930] ;  /* 0x0009300001167983 */ /* 0x000ee80000300800 */
[----:B------:R-:W3:Y:S01]  /*57590*/  LDL.LU R23, [R1+0x938] ;  /* 0x0009380001177983 */ /* 0x000ee20000300800 */
[----:B--2---:R-:W-:Y:S01]  /*575a0*/  VIADD R2, R2, UR5 ;  /* 0x0000000502027c36 */ /* 0x004fe20008000000 */
[----:B------:R-:W2:Y:S02]  /*575b0*/  LDCU UR5, c[0x0][0x3b8] ;  /* 0x00007700ff0577ac */ /* 0x000ea40008000800 */
        /* <DEDUP_REMOVED lines=9> */
[----:B------:R-:W2:Y:S04]  /*57650*/  LDL.LU R17, [R1+0x1178] ;  /* 0x0011780001117983 */ /* 0x000ea80000300800 */
[----:B-1----:R-:W-:Y:S04]  /*57660*/  STL.64 [R1+0xe0], R24 ;  /* 0x0000e01801007387 */ /* 0x002fe80000100a00 */
[----:B------:R-:W-:Y:S04]  /*57670*/  STL.64 [R1+0xe8], R26 ;  /* 0x0000e81a01007387 */ /* 0x000fe80000100a00 */
[----:B------:R-:W1:Y:S01]  /*57680*/  LDS.128 R24, [R12+0x400] ;  /* 0x000400000c187984 */ /* 0x000e620000000c00 */
[----:B0-----:R-:W-:Y:S01]  /*57690*/  VIADD R2, R2, UR7 ;  /* 0x0000000702027c36 */ /* 0x001fe20008000000 */
[----:B------:R-:W0:Y:S01]  /*576a0*/  LDCU UR7, c[0x0][0x3b8] ;  /* 0x00007700ff0777ac */ /* 0x000e220008000800 */
[----:B------:R-:W-:Y:S06]  /*576b0*/  BAR.SYNC.DEFER_BLOCKING 0x0 ;  /* 0x0000000000007b1d */ /* 0x000fec0000010000 */
[----:B------:R-:W-:Y:S04]  /*576c0*/  STL [R1+0x1098], R2 ;  /* 0x0010980201007387 */ /* 0x000fe80000100800 */
[----:B------:R-:W2:Y:S04]  /*576d0*/  LDL.LU R18, [R1+0x1134] ;  /* 0x0011340001127983 */ /* 0x000ea80000300800 */
[----:B------:R-:W2:Y:S04]  /*576e0*/  LDL.LU R19, [R1+0x113c] ;  /* 0x00113c0001137983 */ /* 0x000ea80000300800 */
[----:B------:R-:W2:Y:S04]  /*576f0*/  LDL.LU R20, [R1+0x10ac] ;  /* 0x0010ac0001147983 */ /* 0x000ea80000300800 */
[----:B------:R-:W2:Y:S04]  /*57700*/  LDL.LU R21, [R1+0x10b4] ;  /* 0x0010b40001157983 */ /* 0x000ea80000300800 */
[----:B------:R-:W2:Y:S04]  /*57710*/  LDL.LU R14, [R1+0x10a8] ;  /* 0x0010a800010e7983 */ /* 0x000ea80000300800 */
[----:B------:R-:W2:Y:S04]  /*57720*/  LDL.LU R29, [R1+0x10b0] ;  /* 0x0010b000011d7983 */ /* 0x000ea80000300800 */
[----:B-1----:R-:W-:Y:S04]  /*57730*/  STL.64 [R1+0xd0], R24 ;  /* 0x0000d01801007387 */ /* 0x002fe80000100a00 */
[----:B------:R1:W-:Y:S04]  /*57740*/  STL.64 [R1+0xd8], R26 ;  /* 0x0000d81a01007387 */ /* 0x0003e80000100a00 */
[----:B-1----:R-:W2:Y:S01]  /*57750*/  LDL.LU.64 R26, [R1+0x1660] ;  /* 0x00166000011a7983 */ /* 0x002ea20000300a00 */
[----:B------:R-:W-:Y:S01]  /*57760*/  VIADD R2, R2, UR8 ;  /* 0x0000000802027c36 */ /* 0x000fe20008000000 */
[----:B------:R-:W1:Y:S04]  /*57770*/  LDCU UR8, c[0x0][0x3b8] ;  /* 0x00007700ff0877ac */ /* 0x000e680008000800 */
[----:B------:R0:W-:Y:S02]  /*57780*/  STL [R1+0x10a4], R2 ;  /* 0x0010a40201007387 */ /* 0x0001e40000100800 */
[----:B0-----:R-:W-:-:S02]  /*57790*/  VIADD R2, R2, UR9 ;  /* 0x0000000902027c36 */ /* 0x001fc40008000000 */
[----:B------:R-:W-:Y:S01]  /*577a0*/  STSM.16.M88.4 [R4], R8 ;  /* 0x0000000804007844 */ /* 0x000fe20000000200 */
[----:B------:R-:W0:Y:S03]  /*577b0*/  LDCU UR9, c[0x0][0x3b8] ;  /* 0x00007700ff0977ac */ /* 0x000e260008000800 */
[----:B------:R1:W-:Y:S04]  /*577c0*/  STL [R1+0x1094], R2 ;  /* 0x0010940201007387 */ /* 0x0003e80000100800 */
[----:B------:R-:W2:Y:S01]  /*577d0*/  LDL.LU R25, [R1+0x944] ;  /* 0x0009440001197983 */ /* 0x000ea20000300800 */
[----:B-1----:R-:W-:Y:S01]  /*577e0*/  VIADD R2, R2, UR4 ;  /* 0x0000000402027c36 */ /* 0x002fe20008000000 */
[----:B------:R-:W1:Y:S01]  /*577f0*/  LDCU UR4, c[0x0][0x3b8] ;  /* 0x00007700ff0477ac */ /* 0x000e620008000800 */
[----:B---3--:R-:W-:-:S02]  /*57800*/  PRMT R9, R23, 0x5410, R22 ;  /* 0x0000541017097816 */ /* 0x008fc40000000016 */
[----:B----4-:R-:W-:Y:S02]  /*57810*/  PRMT R10, R28, 0x5410, R6 ;  /* 0x000054101c0a7816 */ /* 0x010fe40000000006 */
[----:B--2---:R-:W-:Y:S02]  /*57820*/  PRMT R11, R3, 0x5410, R7 ;  /* 0x00005410030b7816 */ /* 0x004fe40000000007 */
[----:B------:R-:W-:Y:S02]  /*57830*/  PRMT R8, R27, 0x5410, R26 ;  /* 0x000054101b087816 */ /* 0x000fe4000000001a */
[----:B------:R-:W2:Y:S04]  /*57840*/  LDL.LU R26, [R1+0x94c] ;  /* 0x00094c00011a7983 */ /* 0x000ea80000300800 */
[----:B------:R3:W-:Y:S04]  /*57850*/  STL [R1+0x10a0], R2 ;  /* 0x0010a00201007387 */ /* 0x0007e80000100800 */
[----:B------:R-:W4:Y:S04]  /*57860*/  LDL.LU R22, [R1+0x940] ;  /* 0x0009400001167983 */ /* 0x000f280000300800 */
[----:B------:R-:W4:Y:S04]  /*57870*/  LDL.LU R23, [R1+0x948] ;  /* 0x0009480001177983 */ /* 0x000f280000300800 */
[----:B------:R-:W2:Y:S04]  /*57880*/  LDL.LU R6, [R1+0x844] ;  /* 0x0008440001067983 */ /* 0x000ea80000300800 */
[----:B------:R-:W2:Y:S04]  /*57890*/  LDL.LU R28, [R1+0x84c] ;  /* 0x00084c00011c7983 */ /* 0x000ea80000300800 */
[----:B------:R-:W2:Y:S04]  /*578a0*/  LDL.LU R7, [R1+0x840] ;  /* 0x0008400001077983 */ /* 0x000ea80000300800 */
[----:B------:R0:W-:Y:S01]  /*578b0*/  STSM.16.M88.4 [R4+0x200], R8 ;  /* 0x0002000804007844 */ /* 0x0001e20000000200 */
[----:B---3--:R-:W-:Y:S01]  /*578c0*/  VIADD R2, R2, UR10 ;  /* 0x0000000a02027c36 */ /* 0x008fe20008000000 */
[----:B------:R-:W3:Y:S01]  /*578d0*/  LDCU UR10, c[0x0][0x3b8] ;  /* 0x00007700ff0a77ac */ /* 0x000ee20008000800 */
[----:B0-----:R-:W-:-:S02]  /*578e0*/  PRMT R11, R29, 0x5410, R14 ;  /* 0x000054101d0b7816 */ /* 0x001fc4000000000e */
[----:B------:R-:W-:Y:S02]  /*578f0*/  PRMT R8, R17, 0x5410, R16 ;  /* 0x0000541011087816 */ /* 0x000fe40000000010 */
[----:B------:R-:W-:Y:S02]  /*57900*/  PRMT R9, R19, 0x5410, R18 ;  /* 0x0000541013097816 */ /* 0x000fe40000000012 */
[----:B------:R-:W-:Y:S01]  /*57910*/  PRMT R10, R21, 0x5410, R20 ;  /* 0x00005410150a7816 */ /* 0x000fe20000000014 */
[----:B------:R-:W-:Y:S06]  /*57920*/  BAR.SYNC.DEFER_BLOCKING 0x0 ;  /* 0x0000000000007b1d */ /* 0x000fec0000010000 */
[----:B--2---:R-:W-:Y:S04]  /*57930*/  STL.64 [R1+0x1658], R6 ;  /* 0x0016580601007387 */ /* 0x004fe80000100a00 */
[----:B------:R-:W-:Y:S04]  /*57940*/  STL.64 [R1+0x1650], R4 ;  /* 0x0016500401007387 */ /* 0x000fe80000100a00 */
[----:B------:R-:W0:Y:S04]  /*57950*/  LDS.128 R4, [R12] ;  /* 0x000000000c047984 */ /* 0x000e280000000c00 */
[----:B------:R2:W-:Y:S04]  /*57960*/  STL [R1+0x1090], R2 ;  /* 0x0010900201007387 */ /* 0x0005e80000100800 */
[----:B------:R-:W3:Y:S01]  /*57970*/  LDL.LU R3, [R1+0x848] ;  /* 0x0008480001037983 */ /* 0x000ee20000300800 */
[----:B--2---:R-:W-:Y:S01]  /*57980*/  VIADD R2, R2, UR11 ;  /* 0x0000000b02027c36 */ /* 0x004fe20008000000 */
[----:B------:R-:W2:Y:S04]  /*57990*/  LDCU UR11, c[0x0][0x3b8] ;  /* 0x00007700ff0b77ac */ /* 0x000ea80008000800 */
[----:B------:R0:W-:Y:S04]  /*579a0*/  STL [R1+0x109c], R2 ;  /* 0x00109c0201007387 */ /* 0x0001e80000100800 */
[----:B0-----:R-:W-:Y:S01]  /*579b0*/  STL.64 [R1+0xc0], R4 ;  /* 0x0000c00401007387 */ /* 0x001fe20000100a00 */
[----:B------:R-:W-:-:S03]  /*579c0*/  IMAD.MOV.U32 R29, RZ, RZ, R4 ;  /* 0x000000ffff1d7224 */ /* 0x000fc600078e0004 */
[----:B------:R-:W-:Y:S04]  /*579d0*/  STL.64 [R1+0xc8], R6 ;  /* 0x0000c80601007387 */ /* 0x000fe80000100a00 */
[----:B------:R-:W0:Y:S01]  /*579e0*/  LDS.128 R4, [R12+0x400] ;  /* 0x000400000c047984 */ /* 0x000e220000000c00 */
[----:B------:R-:W-:Y:S01]  /*579f0*/  VIADD R2, R2, UR12 ;  /* 0x0000000c02027c36 */ /* 0x000fe20008000000 */
[----:B------:R-:W0:Y:S04]  /*57a00*/  LDCU UR12, c[0x0][0x3b8] ;  /* 0x00007700ff0c77ac */ /* 0x000e280008000800 */
        /* <DEDUP_REMOVED lines=9> */
[----:B0-----:R-:W-:Y:S04]  /*57aa0*/  STL.64 [R1+0xb0], R4 ;  /* 0x0000b00401007387 */ /* 0x001fe80000100a00 */
[----:B------:R0:W-:Y:S04]  /*57ab0*/  STL.64 [R1+0xb8], R6 ;  /* 0x0000b80601007387 */ /* 0x0001e80000100a00 */
[----:B0-----:R-:W2:Y:S04]  /*57ac0*/  LDL.LU.64 R6, [R1+0x1658] ;  /* 0x0016580001067983 */ /* 0x001ea80000300a00 */
[----:B------:R-:W2:Y:S01]  /*57ad0*/  LDL.LU.64 R4, [R1+0x1650] ;  /* 0x0016500001047983 */ /* 0x000ea20000300a00 */
[----:B------:R-:W-:Y:S01]  /*57ae0*/  BAR.SYNC.DEFER_BLOCKING 0x0 ;  /* 0x0000000000007b1d */ /* 0x000fe20000010000 */
[----:B------:R-:W-:-:S05]  /*57af0*/  VIADD R2, R2, UR13 ;  /* 0x0000000d02027c36 */ /* 0x000fca0008000000 */
[----:B------:R-:W0:Y:S01]  /*57b00*/  LDCU UR13, c[0x0][0x3b8] ;  /* 0x00007700ff0d77ac */ /* 0x000e220008000800 */
[----:B------:R1:W-:Y:S02]  /*57b10*/  STL [R1+0x10b8], R2 ;  /* 0x0010b80201007387 */ /* 0x0003e40000100800 */
[----:B-1----:R-:W-:-:S05]  /*57b20*/  VIADD R2, R2, UR14 ;  /* 0x0000000e02027c36 */ /* 0x002fca0008000000 */
[----:B------:R1:W-:Y:S02]  /*57b30*/  STL [R1+0x10ac], R2 ;  /* 0x0010ac0201007387 */ /* 0x0003e40000100800 */
[----:B-1----:R-:W-:-:S05]  /*57b40*/  VIADD R2, R2, UR15 ;  /* 0x0000000f02027c36 */ /* 0x002fca0008000000 */
[----:B------:R1:W-:Y:S02]  /*57b50*/  STL [R1+0x10b4], R2 ;  /* 0x0010b40201007387 */ /* 0x0003e40000100800 */
[----:B-1----:R-:W-:Y:S02]  /*57b60*/  VIADD R2, R2, UR16 ;  /* 0x0000001002027c36 */ /* 0x002fe40008000000 */
[----:B--2---:R1:W-:Y:S02]  /*57b70*/  STSM.16.M88.4 [R4], R8 ;  /* 0x0000000804007844 */ /* 0x0043e40000000200 */
[----:B-1----:R-:W-:Y:S02]  /*57b80*/  PRMT R8, R26, 0x5410, R25 ;  /* 0x000054101a087816 */ /* 0x002fe40000000019 */
[----:B------:R-:W2:Y:S01]  /*57b90*/  LDL.LU R25, [R1+0x954] ;  /* 0x0009540001197983 */ /* 0x000ea20000300800 */
[----:B----4-:R-:W-:-:S03]  /*57ba0*/  PRMT R9, R23, 0x5410, R22 ;  /* 0x0000541017097816 */ /* 0x010fc60000000016 */
[----:B------:R-:W2:Y:S01]  /*57bb0*/  LDL.LU R26, [R1+0x95c] ;  /* 0x00095c00011a7983 */ /* 0x000ea20000300800 */
[----:B------:R-:W-:-:S03]  /*57bc0*/  PRMT R10, R28, 0x5410, R6 ;  /* 0x000054101c0a7816 */ /* 0x000fc60000000006 */
[----:B------:R-:W4:Y:S01]  /*57bd0*/  LDL.LU R22, [R1+0x950] ;  /* 0x0009500001167983 */ /* 0x000f220000300800 */
[----:B---3--:R-:W-:-:S03]  /*57be0*/  PRMT R11, R3, 0x5410, R7 ;  /* 0x00005410030b7816 */ /* 0x008fc60000000007 */
[----:B------:R1:W-:Y:S04]  /*57bf0*/  STL [R1+0x10a8], R2 ;  /* 0x0010a80201007387 */ /* 0x0003e80000100800 */
[----:B------:R-:W4:Y:S04]  /*57c00*/  LDL.LU R23, [R1+0x958] ;  /* 0x0009580001177983 */ /* 0x000f280000300800 */
[----:B------:R-:W3:Y:S04]  /*57c10*/  LDL.LU R6, [R1+0x854] ;  /* 0x0008540001067983 */ /* 0x000ee80000300800 */
[----:B------:R-:W2:Y:S04]  /*57c20*/  LDL.LU R28, [R1+0x85c] ;  /* 0x00085c00011c7983 */ /* 0x000ea80000300800 */
[----:B------:R-:W3:Y:S04]  /*57c30*/  LDL.LU R7, [R1+0x850] ;  /* 0x0008500001077983 */ /* 0x000ee80000300800 */
[----:B------:R0:W-:Y:S01]  /*57c40*/  STSM.16.M88.4 [R4+0x200], R8 ;  /* 0x0002000804007844 */ /* 0x0001e20000000200 */
[----:B-1----:R-:W-:Y:S01]  /*57c50*/  VIADD R2, R2, UR5 ;  /* 0x0000000502027c36 */ /* 0x002fe20008000000 */
[----:B------:R-:W1:Y:S01]  /*57c60*/  LDCU UR5, c[0x0][0x3b8] ;  /* 0x00007700ff0577ac */ /* 0x000e620008000800 */
[----:B0-----:R-:W-:-:S02]  /*57c70*/  PRMT R8, R16, 0x5410, R27 ;  /* 0x0000541010087816 */ /* 0x001fc4000000001b */
[----:B------:R-:W-:Y:S02]  /*57c80*/  PRMT R9, R18, 0x5410, R17 ;  /* 0x0000541012097816 */ /* 0x000fe40000000011 */
[----:B------:R-:W-:Y:S02]  /*57c90*/  PRMT R10, R20, 0x5410, R19 ;  /* 0x00005410140a7816 */ /* 0x000fe40000000013 */
[----:B------:R-:W-:Y:S01]  /*57ca0*/  PRMT R11, R14, 0x5410, R21 ;  /* 0x000054100e0b7816 */ /* 0x000fe20000000015 */
[----:B------:R-:W-:Y:S06]  /*57cb0*/  BAR.SYNC.DEFER_BLOCKING 0x0 ;  /* 0x0000000000007b1d */ /* 0x000fec0000010000 */
[----:B---3--:R-:W-:Y:S04]  /*57cc0*/  STL.64 [R1+0x1648], R6 ;  /* 0x0016480601007387 */ /* 0x008fe80000100a00 */
[----:B------:R-:W-:Y:S04]  /*57cd0*/  STL.64 [R1+0x1640], R4 ;  /* 0x0016400401007387 */ /* 0x000fe80000100a00 */
[----:B------:R-:W0:Y:S04]  /*57ce0*/  LDS.128 R4, [R12] ;  /* 0x000000000c047984 */ /* 0x000e280000000c00 */
[----:B------:R-:W3:Y:S04]  /*57cf0*/  LDL.LU R3, [R1+0x858] ;  /* 0x0008580001037983 */ /* 0x000ee80000300800 */
[----:B------:R1:W-:Y:S04]  /*57d00*/  STL [R1+0x10d8], R2 ;  /* 0x0010d80201007387 */ /* 0x0003e80000100800 */
[----:B------:R-:W2:Y:S04]  /*57d10*/  LDL.LU R27, [R1+0x1240] ;  /* 0x00124000011b7983 */ /* 0x000ea80000300800 */
[----:B------:R-:W2:Y:S01]  /*57d20*/  LDL.LU R16, [R1+0x1248] ;  /* 0x0012480001107983 */ /* 0x000ea20000300800 */
[----:B-1----:R-:W-:Y:S01]  /*57d30*/  VIADD R2, R2, UR6 ;  /* 0x0000000602027c36 */ /* 0x002fe20008000000 */
[----:B------:R-:W1:Y:S02]  /*57d40*/  LDCU UR6, c[0x0][0x3b8] ;  /* 0x00007700ff0677ac */ /* 0x000e640008000800 */
[----:B------:R-:W2:Y:S04]  /*57d50*/  LDL.LU R17, [R1+0x123c] ;  /* 0x00123c0001117983 */ /* 0x000ea80000300800 */
[----:B------:R-:W-:Y:S04]  /*57d60*/  STL [R1+0x10e0], R2 ;  /* 0x0010e00201007387 */ /* 0x000fe80000100800 */
[----:B------:R-:W2:Y:S04]  /*57d70*/  LDL.LU R18, [R1+0x1244] ;  /* 0x0012440001127983 */ /* 0x000ea80000300800 */
[----:B------:R-:W2:Y:S04]  /*57d80*/  LDL.LU R19, [R1+0x1108] ;  /* 0x0011080001137983 */ /* 0x000ea80000300800 */
[----:B------:R-:W2:Y:S04]  /*57d90*/  LDL.LU R20, [R1+0x1124] ;  /* 0x0011240001147983 */ /* 0x000ea80000300800 */
[----:B------:R-:W2:Y:S04]  /*57da0*/  LDL.LU R21, [R1+0x110c] ;  /* 0x00110c0001157983 */ /* 0x000ea80000300800 */
[----:B------:R-:W2:Y:S04]  /*57db0*/  LDL.LU R14, [R1+0x1120] ;  /* 0x00112000010e7983 */ /* 0x000ea80000300800 */
[----:B0-----:R-:W-:Y:S04]  /*57dc0*/  STL.64 [R1+0x140], R4 ;  /* 0x0001400401007387 */ /* 0x001fe80000100a00 */
[----:B------:R-:W-:Y:S04]  /*57dd0*/  STL.64 [R1+0x148], R6 ;  /* 0x0001480601007387 */ /* 0x000fe80000100a00 */
[----:B------:R-:W0:Y:S04]  /*57de0*/  LDS.128 R4, [R12+0x400] ;  /* 0x000400000c047984 */ /* 0x000e280000000c00 */
        /* <DEDUP_REMOVED lines=8> */
[----:B-1----:R-:W-:Y:S01]  /*57e70*/  VIADD R2, R2, UR8 ;  /* 0x0000000802027c36 */ /* 0x002fe20008000000 */
[----:B------:R-:W1:Y:S04]  /*57e80*/  LDCU UR8, c[0x0][0x3b8] ;  /* 0x00007700ff0877ac */ /* 0x000e680008000800 */
[----:B------:R0:W-:Y:S02]  /*57e90*/  STL [R1+0x10dc], R2 ;  /* 0x0010dc0201007387 */ /* 0x0001e40000100800 */
[----:B0-----:R-:W-:Y:S01]  /*57ea0*/  VIADD R2, R2, UR4 ;  /* 0x0000000402027c36 */ /* 0x001fe20008000000 */
[----:B------:R-:W0:Y:S04]  /*57eb0*/  LDCU UR4, c[0x0][0x3b8] ;  /* 0x00007700ff0477ac */ /* 0x000e280008000800 */
[----:B------:R-:W-:Y:S04]  /*57ec0*/  STL [R1+0x10e8], R2 ;  /* 0x0010e80201007387 */ /* 0x000fe80000100800 */
[----:B--2---:R2:W-:Y:S02]  /*57ed0*/  STSM.16.M88.4 [R4], R8 ;  /* 0x0000000804007844 */ /* 0x0045e40000000200 */
[----:B--2---:R-:W-:-:S02]  /*57ee0*/  PRMT R8, R26, 0x5410, R25 ;  /* 0x000054101a087816 */ /* 0x004fc40000000019 */
[----:B----4-:R-:W-:Y:S02]  /*57ef0*/  PRMT R9, R23, 0x5410, R22 ;  /* 0x0000541017097816 */ /* 0x010fe40000000016 */
[----:B------:R-:W-:Y:S02]  /*57f00*/  PRMT R10, R28, 0x5410, R6 ;  /* 0x000054101c0a7816 */ /* 0x000fe40000000006 */
[----:B---3--:R-:W-:Y:S01]  /*57f10*/  PRMT R11, R3, 0x5410, R7 ;  /* 0x00005410030b7816 */ /* 0x008fe20000000007 */
[----:B------:R-:W2:Y:S04]  /*57f20*/  LDL.LU R22, [R1+0x968] ;  /* 0x0009680001167983 */ /* 0x000ea80000300800 */
[----:B------:R-:W-:Y:S01]  /*57f30*/  STSM.16.M88.4 [R4+0x200], R8 ;  /* 0x0002000804007844 */ /* 0x000fe20000000200 */
[----:B------:R-:W-:Y:S01]  /*57f40*/  VIADD R6, R2, UR9 ;  /* 0x0000000902067c36 */ /* 0x000fe20008000000 */
[----:B------:R-:W3:Y:S02]  /*57f50*/  LDCU UR9, c[0x0][0x3b8] ;  /* 0x00007700ff0977ac */ /* 0x000ee40008000800 */
[----:B------:R-:W2:Y:S04]  /*57f60*/  LDL.LU R23, [R1+0x978] ;  /* 0x0009780001177983 */ /* 0x000ea80000300800 */
[----:B------:R-:W4:Y:S04]  /*57f70*/  LDL.LU R28, [R1+0x964] ;  /* 0x00096400011c7983 */ /* 0x000f280000300800 */
[----:B------:R0:W-:Y:S04]  /*57f80*/  STL [R1+0x1104], R6 ;  /* 0x0011040601007387 */ /* 0x0001e80000100800 */
[----:B------:R-:W4:Y:S04]  /*57f90*/  LDL.LU R7, [R1+0x974] ;  /* 0x0009740001077983 */ /* 0x000f280000300800 */
[----:B------:R-:W2:Y:S01]  /*57fa0*/  LDL.LU R2, [R1+0x874] ;  /* 0x0008740001027983 */ /* 0x000ea20000300800 */
[----:B0-----:R-:W-:Y:S01]  /*57fb0*/  VIADD R6, R6, UR10 ;  /* 0x0000000a06067c36 */ /* 0x001fe20008000000 */
[----:B------:R-:W-:-:S02]  /*57fc0*/  PRMT R10, R20, 0x5410, R19 ;  /* 0x00005410140a7816 */ /* 0x000fc40000000013 */
[----:B------:R-:W2:Y:S01]  /*57fd0*/  LDL.LU R3, [R1+0x87c] ;  /* 0x00087c0001037983 */ /* 0x000ea20000300800 */
[----:B------:R-:W-:Y:S01]  /*57fe0*/  PRMT R11, R14, 0x5410, R21 ;  /* 0x000054100e0b7816 */ /* 0x000fe20000000015 */
[----:B------:R-:W0:Y:S02]  /*57ff0*/  LDCU UR10, c[0x0][0x3b8] ;  /* 0x00007700ff0a77ac */ /* 0x000e240008000800 */
[----:B------:R1:W-:Y:S01]  /*58000*/  STL [R1+0x10e4], R6 ;  /* 0x0010e40601007387 */ /* 0x0003e20000100800 */
[----:B------:R-:W-:Y:S02]  /*58010*/  PRMT R8, R16, 0x5410, R27 ;  /* 0x0000541010087816 */ /* 0x000fe4000000001b */
[----:B------:R-:W-:Y:S01]  /*58020*/  PRMT R9, R18, 0x5410, R17 ;  /* 0x0000541012097816 */ /* 0x000fe20000000011 */
[----:B------:R-:W2:Y:S04]  /*58030*/  LDL.LU R25, [R1+0x870] ;  /* 0x0008700001197983 */ /* 0x000ea80000300800 */
[----:B------:R-:W2:Y:S01]  /*58040*/  LDL.LU R26, [R1+0x878] ;  /* 0x00087800011a7983 */ /* 0x000ea20000300800 */
[----:B-1----:R-:W-:Y:S01]  /*58050*/  VIADD R6, R6, UR11 ;  /* 0x0000000b06067c36 */ /* 0x002fe20008000000 */
[----:B------:R-:W1:Y:S04]  /*58060*/  LDCU UR11, c[0x0][0x3b8] ;  /* 0x00007700ff0b77ac */ /* 0x000e680008000800 */
[----:B------:R-:W-:Y:S04]  /*58070*/  STL [R1+0x1108], R6 ;  /* 0x0011080601007387 */ /* 0x000fe80000100800 */
[----:B------:R-:W-:Y:S04]  /*58080*/  STL.64 [R1+0x1638], R10 ;  /* 0x0016380a01007387 */ /* 0x000fe80000100a00 */
[----:B------:R-:W-:Y:S01]  /*58090*/  STL.64 [R1+0x1630], R8 ;  /* 0x0016300801007387 */ /* 0x000fe20000100a00 */
[----:B------:R-:W-:Y:S06]  /*580a0*/  BAR.SYNC.DEFER_BLOCKING 0x0 ;  /* 0x0000000000007b1d */ /* 0x000fec0000010000 */
[----:B------:R-:W2:Y:S04]  /*580b0*/  LDL.LU R27, [R1+0x1250] ;  /* 0x00125000011b7983 */ /* 0x000ea80000300800 */
[----:B------:R-:W2:Y:S04]  /*580c0*/  LDL.LU R16, [R1+0x1258] ;  /* 0x0012580001107983 */ /* 0x000ea80000300800 */
[----:B------:R-:W2:Y:S04]  /*580d0*/  LDL.LU R17, [R1+0x124c] ;  /* 0x00124c0001117983 */ /* 0x000ea80000300800 */
[----:B------:R-:W2:Y:S04]  /*580e0*/  LDL.LU R14, [R1+0x1254] ;  /* 0x00125400010e7983 */ /* 0x000ea80000300800 */
[----:B------:R-:W0:Y:S04]  /*580f0*/  LDS.128 R8, [R12] ;  /* 0x000000000c087984 */ /* 0x000e280000000c00 */
        /* <DEDUP_REMOVED lines=13> */
[----:B------:R0:W-:Y:S02]  /*581d0*/  STL [R1+0x1124], R6 ;  /* 0x0011240601007387 */ /* 0x0001e40000100800 */
[----:B0-----:R-:W-:-:S05]  /*581e0*/  VIADD R6, R6, UR13 ;  /* 0x0000000d06067c36 */ /* 0x001fca0008000000 */
[----:B------:R0:W-:Y:S02]  /*581f0*/  STL [R1+0x1134], R6 ;  /* 0x0011340601007387 */ /* 0x0001e40000100800 */
[----:B0-----:R-:W-:Y:S01]  /*58200*/  VIADD R6, R6, UR5 ;  /* 0x0000000506067c36 */ /* 0x001fe20008000000 */
[----:B------:R-:W0:Y:S01]  /*58210*/  LDCU UR5, c[0x0][0x3b8] ;  /* 0x00007700ff0577ac */ /* 0x000e220008000800 */
[----:B--2---:R2:W-:Y:S02]  /*58220*/  STSM.16.M88.4 [R4], R8 ;  /* 0x0000000804007844 */ /* 0x0045e40000000200 */
[----:B--2---:R-:W-:Y:S02]  /*58230*/  PRMT R8, R23, 0x5410, R22 ;  /* 0x0000541017087816 */ /* 0x004fe40000000016 */
[----:B----4-:R-:W-:Y:S01]  /*58240*/  PRMT R9, R7, 0x5410, R28 ;  /* 0x0000541007097816 */ /* 0x010fe2000000001c */
[----:B------:R-:W2:Y:S01]  /*58250*/  LDL.LU R22, [R1+0x984] ;  /* 0x0009840001167983 */ /* 0x000ea20000300800 */
[----:B------:R-:W-:-:S02]  /*58260*/  PRMT R10, R3, 0x5410, R2 ;  /* 0x00005410030a7816 */ /* 0x000fc40000000002 */
[----:B------:R-:W-:-:S05]  /*58270*/  PRMT R11, R26, 0x5410, R25 ;  /* 0x000054101a0b7816 */ /* 0x000fca0000000019 */
[----:B------:R4:W-:Y:S02]  /*58280*/  STSM.16.M88.4 [R4+0x200], R8 ;  /* 0x0002000804007844 */ /* 0x0009e40000000200 */
[----:B----4-:R-:W-:Y:S01]  /*58290*/  PRMT R8, R16, 0x5410, R27 ;  /* 0x0000541010087816 */ /* 0x010fe2000000001b */
[----:B------:R-:W-:Y:S06]  /*582a0*/  BAR.SYNC.DEFER_BLOCKING 0x0 ;  /* 0x0000000000007b1d */ /* 0x000fec0000010000 */
[----:B------:R4:W-:Y:S04]  /*582b0*/  STL [R1+0x1120], R6 ;  /* 0x0011200601007387 */ /* 0x0009e80000100800 */
[----:B------:R-:W2:Y:S04]  /*582c0*/  LDL.LU R23, [R1+0x994] ;  /* 0x0009940001177983 */ /* 0x000ea80000300800 */
[----:B------:R-:W2:Y:S04]  /*582d0*/  LDL.LU R28, [R1+0x980] ;  /* 0x00098000011c7983 */ /* 0x000ea80000300800 */
[----:B------:R-:W0:Y:S01]  /*582e0*/  LDS.128 R24, [R12] ;  /* 0x000000000c187984 */ /* 0x000e220000000c00 */
[----:B----4-:R-:W-:Y:S01]  /*582f0*/  VIADD R6, R6, UR6 ;  /* 0x0000000606067c36 */ /* 0x010fe20008000000 */
[----:B------:R-:W-:Y:S01]  /*58300*/  PRMT R9, R14, 0x5410, R17 ;  /* 0x000054100e097816 */ /* 0x000fe20000000011 */
[----:B------:R-:W4:Y:S01]  /*58310*/  LDCU UR6, c[0x0][0x3b8] ;  /* 0x00007700ff0677ac */ /* 0x000f220008000800 */
[----:B------:R-:W4:Y:S04]  /*58320*/  LDL.LU R7, [R1+0x990] ;  /* 0x0009900001077983 */ /* 0x000f280000300800 */
[----:B------:R-:W4:Y:S04]  /*58330*/  LDL.LU R2, [R1+0x88c] ;  /* 0x00088c0001027983 */ /* 0x000f280000300800 */
[----:B------:R-:W4:Y:S04]  /*58340*/  LDL.LU R3, [R1+0x89c] ;  /* 0x00089c0001037983 */ /* 0x000f280000300800 */
[----:B------:R1:W-:Y:S02]  /*58350*/  STL [R1+0x113c], R6 ;  /* 0x00113c0601007387 */ /* 0x0003e40000100800 */
[----:B-1----:R-:W-:Y:S01]  /*58360*/  VIADD R6, R6, UR7 ;  /* 0x0000000706067c36 */ /* 0x002fe20008000000 */
[----:B------:R-:W-:Y:S01]  /*58370*/  PRMT R10, R19, 0x5410, R18 ;  /* 0x00005410130a7816 */ /* 0x000fe20000000012 */
[----:B------:R-:W1:Y:S02]  /*58380*/  LDCU UR7, c[0x0][0x3b8] ;  /* 0x00007700ff0777ac */ /* 0x000e640008000800 */
[----:B------:R-:W-:Y:S01]  /*58390*/  VIADD R14, R6, UR4 ;  /* 0x00000004060e7c36 */ /* 0x000fe20008000000 */
[----:B------:R0:W-:Y:S01]  /*583a0*/  STL [R1+0x110c], R6 ;  /* 0x00110c0601007387 */ /* 0x0001e20000100800 */
[----:B------:R-:W-:Y:S01]  /*583b0*/  PRMT R11, R21, 0x5410, R20 ;  /* 0x00005410150b7816 */ /* 0x000fe20000000014 */
[----:B------:R-:W1:Y:S02]  /*583c0*/  LDCU UR4, c[0x0][0x3b8] ;  /* 0x00007700ff0477ac */ /* 0x000e640008000800 */
[----:B0-----:R-:W4:Y:S04]  /*583d0*/  LDL.LU R6, [R1+0x888] ;  /* 0x0008880001067983 */ /* 0x001f280000300800 */
[----:B------:R0:W-:Y:S04]  /*583e0*/  STL [R1+0x1138], R14 ;  /* 0x0011380e01007387 */ /* 0x0001e80000100800 */
[----:B------:R-:W4:Y:S04]  /*583f0*/  LDL.LU R16, [R1+0x1194] ;  /* 0x0011940001107983 */ /* 0x000f280000300800 */
[----:B------:R-:W4:Y:S01]  /*58400*/  LDL.LU R17, [R1+0x11a0] ;  /* 0x0011a00001117983 */ /* 0x000f220000300800 */
[----:B0-----:R-:W-:Y:S01]  /*58410*/  VIADD R14, R14, UR8 ;  /* 0x000000080e0e7c36 */ /* 0x001fe20008000000 */
[----:B------:R-:W0:Y:S02]  /*58420*/  LDCU UR8, c[0x0][0x3b8] ;  /* 0x00007700ff0877ac */ /* 0x000e240008000800 */
[----:B------:R-:W4:Y:S04]  /*58430*/  LDL.LU R18, [R1+0x1190] ;  /* 0x0011900001127983 */ /* 0x000f280000300800 */
[----:B------:R-:W-:Y:S04]  /*58440*/  STL [R1+0x1160], R14 ;  /* 0x0011600e01007387 */ /* 0x000fe80000100800 */
[----:B------:R-:W4:Y:S04]  /*58450*/  LDL.LU R19, [R1+0x119c] ;  /* 0x00119c0001137983 */ /* 0x000f280000300800 */
[----:B------:R-:W-:Y:S04]  /*58460*/  STL.64 [R1+0x100], R24 ;  /* 0x0001001801007387 */ /* 0x000fe80000100a00 */
[----:B------:R-:W-:Y:S04]  /*58470*/  STL.64 [R1+0x108], R26 ;  /* 0x0001081a01007387 */ /* 0x000fe80000100a00 */
[----:B------:R-:W0:Y:S01]  /*58480*/  LDS.128 R24, [R12+0x400] ;  /* 0x000400000c187984 */ /* 0x000e220000000c00 */
[----:B------:R-:W-:Y:S06]  /*58490*/  BAR.SYNC.DEFER_BLOCKING 0x0 ;  /* 0x0000000000007b1d */ /* 0x000fec0000010000 */
[----:B------:R-:W-:Y:S04]  /*584a0*/  STSM.16.M88.4 [R4], R8 ;  /* 0x0000000804007844 */ /* 0x000fe80000000200 */
[----:B0-----:R-:W-:Y:S04]  /*584b0*/  STL.64 [R1+0x1b0], R24 ;  /* 0x0001b01801007387 */ /* 0x001fe80000100a00 */
[----:B------:R0:W-:Y:S04]  /*584c0*/  STL.64 [R1+0x1b8], R26 ;  /* 0x0001b81a01007387 */ /* 0x0001e80000100a00 */
[----:B0-----:R-:W4:Y:S04]  /*584d0*/  LDL.LU.64 R26, [R1+0x1628] ;  /* 0x00162800011a7983 */ /* 0x001f280000300a00 */
[----:B------:R-:W4:Y:S04]  /*584e0*/  LDL.LU.64 R24, [R1+0x1620] ;  /* 0x0016200001187983 */ /* 0x000f280000300a00 */
[----:B------:R-:W4:Y:S01]  /*584f0*/  LDL.LU R11, [R1+0x898] ;  /* 0x00089800010b7983 */ /* 0x000f220000300800 */
[----:B---3--:R-:W-:Y:S01]  /*58500*/  VIADD R14, R14, UR9 ;  /* 0x000000090e0e7c36 */ /* 0x008fe20008000000 */
[----:B------:R-:W0:Y:S04]  /*58510*/  LDCU UR9, c[0x0][0x3b8] ;  /* 0x00007700ff0977ac */ /* 0x000e280008000800 */
[----:B------:R3:W-:Y:S02]  /*58520*/  STL [R1+0x1178], R14 ;  /* 0x0011780e01007387 */ /* 0x0007e40000100800 */
[----:B---3--:R-:W-:-:S05]  /*58530*/  VIADD R14, R14, UR10 ;  /* 0x0000000a0e0e7c36 */ /* 0x008fca0008000000 */
[----:B------:R3:W-:Y:S02]  /*58540*/  STL [R1+0x1148], R14 ;  /* 0x0011480e01007387 */ /* 0x0007e40000100800 */
[----:B---3--:R-:W-:Y:S01]  /*58550*/  VIADD R14, R14, UR11 ;  /* 0x0000000b0e0e7c36 */ /* 0x008fe20008000000 */
[----:B--2---:R-:W-:Y:S02]  /*58560*/  PRMT R8, R23, 0x5410, R22 ;  /* 0x0000541017087816 */ /* 0x004fe40000000016 */
[----:B----4-:R-:W-:Y:S02]  /*58570*/  PRMT R9, R7, 0x5410, R28 ;  /* 0x0000541007097816 */ /* 0x010fe4000000001c */
[----:B------:R-:W2:Y:S01]  /*58580*/  LDL.LU R7, [R1+0x9a4] ;  /* 0x0009a40001077983 */ /* 0x000ea20000300800 */
[----:B------:R-:W-:-:S03]  /*58590*/  PRMT R10, R3, 0x5410, R2 ;  /* 0x00005410030a7816 */ /* 0x000fc60000000002 */
[----:B------:R-:W3:Y:S04]  /*585a0*/  LDL.LU R2, [R1+0x9a0] ;  /* 0x0009a00001027983 */ /* 0x000ee80000300800 */
[----:B------:R-:W4:Y:S04]  /*585b0*/  LDL.LU R3, [R1+0x8ac] ;  /* 0x0008ac0001037983 */ /* 0x000f280000300800 */
[----:B------:R-:W2:Y:S04]  /*585c0*/  LDL.LU R20, [R1+0x1278] ;  /* 0x0012780001147983 */ /* 0x000ea80000300800 */
[----:B------:R-:W2:Y:S04]  /*585d0*/  LDL.LU R21, [R1+0x126c] ;  /* 0x00126c0001157983 */ /* 0x000ea80000300800 */
[----:B------:R-:W2:Y:S04]  /*585e0*/  LDL.LU R22, [R1+0x1274] ;  /* 0x0012740001167983 */ /* 0x000ea80000300800 */
[----:B------:R-:W2:Y:S04]  /*585f0*/  LDL.LU R23, [R1+0x11f4] ;  /* 0x0011f40001177983 */ /* 0x000ea80000300800 */
[----:B------:R-:W2:Y:S01]  /*58600*/  LDL.LU R28, [R1+0x11fc] ;  /* 0x0011fc00011c7983 */ /* 0x000ea20000300800 */
[----:B------:R-:W-:-:S03]  /*58610*/  PRMT R11, R11, 0x5410, R6 ;  /* 0x000054100b0b7816 */ /* 0x000fc60000000006 */
[----:B------:R-:W2:Y:S04]  /*58620*/  LDL.LU R6, [R1+0x1618] ;  /* 0x0016180001067983 */ /* 0x000ea80000300800 */
[----:B------:R0:W-:Y:S04]  /*58630*/  STSM.16.M88.4 [R4+0x200], R8 ;  /* 0x0002000804007844 */ /* 0x0001e80000000200 */
[----:B------:R0:W-:Y:S04]  /*58640*/  STL [R1+0x1164], R14 ;  /* 0x0011640e01007387 */ /* 0x0001e80000100800 */
[----:B0-----:R-:W2:Y:S04]  /*58650*/  LDL.LU R8, [R1+0x1260] ;  /* 0x0012600001087983 */ /* 0x001ea80000300800 */
[----:B------:R-:W2:Y:S04]  /*58660*/  LDL.LU R9, [R1+0x1268] ;  /* 0x0012680001097983 */ /* 0x000ea80000300800 */
[----:B------:R-:W3:Y:S04]  /*58670*/  LDL.LU R10, [R1+0x125c] ;  /* 0x00125c00010a7983 */ /* 0x000ee80000300800 */
[----:B------:R-:W3:Y:S01]  /*58680*/  LDL.LU R11, [R1+0x1264] ;  /* 0x00126400010b7983 */ /* 0x000ee20000300800 */
[----:B------:R-:W-:Y:S01]  /*58690*/  VIADD R14, R14, UR5 ;  /* 0x000000050e0e7c36 */ /* 0x000fe20008000000 */
        /* <DEDUP_REMOVED lines=9> */
[----:B------:R-:W-:Y:S01]  /*58730*/  BAR.SYNC.DEFER_BLOCKING 0x0 ;  /* 0x0000000000007b1d */ /* 0x000fe20000010000 */
[----:B--2---:R-:W-:-:S02]  /*58740*/  PRMT R8, R9, 0x5410, R8 ;  /* 0x0000541009087816 */ /* 0x004fc40000000008 */
[----:B---3--:R-:W-:Y:S02]  /*58750*/  PRMT R9, R11, 0x5410, R10 ;  /* 0x000054100b097816 */ /* 0x008fe4000000000a */
[----:B------:R-:W-:Y:S02]  /*58760*/  PRMT R10, R17, 0x5410, R16 ;  /* 0x00005410110a7816 */ /* 0x000fe40000000010 */
[----:B------:R-:W-:Y:S02]  /*58770*/  PRMT R11, R19, 0x5410, R18 ;  /* 0x00005410130b7816 */ /* 0x000fe40000000012 */
[----:B------:R-:W1:Y:S04]  /*58780*/  LDS.128 R16, [R12] ;  /* 0x000000000c107984 */ /* 0x000e680000000c00 */
[----:B-1----:R-:W-:Y:S04]  /*58790*/  STL.64 [R1+0x1a0], R16 ;  /* 0x0001a01001007387 */ /* 0x002fe80000100a00 */
[----:B------:R-:W-:Y:S04]  /*587a0*/  STL.64 [R1+0x1a8], R18 ;  /* 0x0001a81201007387 */ /* 0x000fe80000100a00 */
[----:B------:R-:W1:Y:S01]  /*587b0*/  LDS.128 R16, [R12+0x400] ;  /* 0x000400000c107984 */ /* 0x000e620000000c00 */
[----:B------:R-:W-:Y:S06]  /*587c0*/  BAR.SYNC.DEFER_BLOCKING 0x0 ;  /* 0x0000000000007b1d */ /* 0x000fec0000010000 */
[----:B------:R-:W-:Y:S04]  /*587d0*/  STSM.16.M88.4 [R4], R8 ;  /* 0x0000000804007844 */ /* 0x000fe80000000200 */
[----:B-1----:R-:W-:Y:S04]  /*587e0*/  STL.64 [R1+0x190], R16 ;  /* 0x0001901001007387 */ /* 0x002fe80000100a00 */
[----:B------:R1:W-:Y:S04]  /*587f0*/  STL.64 [R1+0x198], R18 ;  /* 0x0001981201007387 */ /* 0x0003e80000100a00 */
[----:B-1----:R-:W2:Y:S04]  /*58800*/  LDL.LU.64 R18, [R1+0x1610] ;  /* 0x0016100001127983 */ /* 0x002ea80000300a00 */
[----:B------:R-:W3:Y:S04]  /*58810*/  LDL.LU.64 R16, [R1+0x1608] ;  /* 0x0016080001107983 */ /* 0x000ee80000300a00 */
[----:B------:R1:W-:Y:S04]  /*58820*/  STL [R1+0x11a0], R14 ;  /* 0x0011a00e01007387 */ /* 0x0003e80000100800 */
[----:B------:R-:W2:Y:S04]  /*58830*/  LDL.LU R8, [R1+0x1198] ;  /* 0x0011980001087983 */ /* 0x000ea80000300800 */
[----:B------:R-:W3:Y:S04]  /*58840*/  LDL.LU R9, [R1+0x118c] ;  /* 0x00118c0001097983 */ /* 0x000ee80000300800 */
[----:B------:R-:W4:Y:S04]  /*58850*/  LDL.LU R10, [R1+0x8bc] ;  /* 0x0008bc00010a7983 */ /* 0x000f280000300800 */
[----:B------:R-:W4:Y:S01]  /*58860*/  LDL.LU R11, [R1+0x8b8] ;  /* 0x0008b800010b7983 */ /* 0x000f220000300800 */
[----:B--2---:R-:W-:-:S03]  /*58870*/  PRMT R8, R8, 0x5410, R7 ;  /* 0x0000541008087816 */ /* 0x004fc60000000007 */
[----:B------:R-:W2:Y:S01]  /*58880*/  LDL.LU R7, [R1+0x1600] ;  /* 0x0016000001077983 */ /* 0x000ea20000300800 */
[----:B---3--:R-:W-:-:S03]  /*58890*/  PRMT R9, R9, 0x5410, R2 ;  /* 0x0000541009097816 */ /* 0x008fc60000000002 */
[----:B------:R-:W3:Y:S01]  /*588a0*/  LDL.LU R2, [R1+0x15fc] ;  /* 0x0015fc0001027983 */ /* 0x000ee20000300800 */
[----:B----4-:R-:W-:-:S03]  /*588b0*/  PRMT R10, R10, 0x5410, R3 ;  /* 0x000054100a0a7816 */ /* 0x010fc60000000003 */
[----:B------:R-:W4:Y:S01]  /*588c0*/  LDL.LU R3, [R1+0x15f8] ;  /* 0x0015f80001037983 */ /* 0x000f220000300800 */
[----:B-1----:R-:W-:-:S05]  /*588d0*/  VIADD R14, R14, UR8 ;  /* 0x000000080e0e7c36 */ /* 0x002fca0008000000 */
[----:B------:R-:W-:Y:S01]  /*588e0*/  STL [R1+0x1190], R14 ;  /* 0x0011900e01007387 */ /* 0x000fe20000100800 */
[----:B----4-:R-:W-:-:S03]  /*588f0*/  PRMT R11, R11, 0x5410, R3 ;  /* 0x000054100b0b7816 */ /* 0x010fc60000000003 */
[----:B------:R-:W4:Y:S04]  /*58900*/  LDL.LU R3, [R1+0x15f4] ;  /* 0x0015f40001037983 */ /* 0x000f280000300800 */
[----:B------:R1:W-:Y:S04]  /*58910*/  STSM.16.M88.4 [R4+0x200], R8 ;  /* 0x0002000804007844 */ /* 0x0003e80000000200 */
[----:B-1----:R-:W4:Y:S04]  /*58920*/  LDL.LU R4, [R1+0x15f0] ;  /* 0x0015f00001047983 */ /* 0x002f280000300800 */
[----:B------:R-:W2:Y:S01]  /*58930*/  LDL.LU R11, [R1+0x1270] ;  /* 0x00127000010b7983 */ /* 0x000ea20000300800 */
[----:B------:R-:W-:-:S02]  /*58940*/  PRMT R9, R22, 0x5410, R21 ;  /* 0x0000541016097816 */ /* 0x000fc40000000015 */
[----:B------:R-:W-:Y:S01]  /*58950*/  PRMT R10, R28, 0x5410, R23 ;  /* 0x000054101c0a7816 */ /* 0x000fe20000000017 */
[----:B------:R-:W-:-:S05]  /*58960*/  VIADD R14, R14, UR9 ;  /* 0x000000090e0e7c36 */ /* 0x000fca0008000000 */
[----:B------:R1:W-:Y:S02]  /*58970*/  STL [R1+0x119c], R14 ;  /* 0x00119c0e01007387 */ /* 0x0003e40000100800 */
[----:B-1----:R-:W-:Y:S01]  /*58980*/  VIADD R14, R14, UR5 ;  /* 0x000000050e0e7c36 */ /* 0x002fe20008000000 */
[----:B------:R-:W-:Y:S01]  /*58990*/  BAR.SYNC.DEFER_BLOCKING 0x0 ;  /* 0x0000000000007b1d */ /* 0x000fe20000010000 */
[----:B--2---:R-:W-:-:S05]  /*589a0*/  PRMT R8, R20, 0x5410, R11 ;  /* 0x0000541014087816 */ /* 0x004fca000000000b */
[----:B------:R-:W1:Y:S01]  /*589b0*/  LDS.128 R20, [R12] ;  /* 0x000000000c147984 */ /* 0x000e620000000c00 */
[----:B----4-:R-:W-:-:S03]  /*589c0*/  PRMT R11, R4, 0x5410, R3 ;  /* 0x00005410040b7816 */ /* 0x010fc60000000003 */
[----:B------:R-:W2:Y:S04]  /*589d0*/  LDL.LU R3, [R1+0x15ec] ;  /* 0x0015ec0001037983 */ /* 0x000ea80000300800 */
[----:B------:R-:W4:Y:S04]  /*589e0*/  LDL.LU R4, [R1+0x15e8] ;  /* 0x0015e80001047983 */ /* 0x000f280000300800 */
[----:B------:R0:W-:Y:S04]  /*589f0*/  STL [R1+0x118c], R14 ;  /* 0x00118c0e01007387 */ /* 0x0001e80000100800 */
[----:B-1----:R-:W-:Y:S04]  /*58a00*/  STL.64 [R1+0x180], R20 ;  /* 0x0001801401007387 */ /* 0x002fe80000100a00 */
[----:B------:R-:W-:Y:S04]  /*58a10*/  STL.64 [R1+0x188], R22 ;  /* 0x0001881601007387 */ /* 0x000fe80000100a00 */
[----:B------:R-:W1:Y:S01]  /*58a20*/  LDS.128 R20, [R12+0x400] ;  /* 0x000400000c147984 */ /* 0x000e620000000c00 */
[----:B0-----:R-:W-:-:S03]  /*58a30*/  VIADD R14, R14, UR6 ;  /* 0x000000060e0e7c36 */ /* 0x001fc60008000000 */
[----:B-1----:R-:W-:Y:S04]  /*58a40*/  STL.64 [R1+0x170], R20 ;  /* 0x0001701401007387 */ /* 0x002fe80000100a00 */
[----:B------:R0:W-:Y:S04]  /*58a50*/  STL.64 [R1+0x178], R22 ;  /* 0x0001781601007387 */ /* 0x0001e80000100a00 */
[----:B0-----:R-:W4:Y:S04]  /*58a60*/  LDL.LU.64 R22, [R1+0x15e0] ;  /* 0x0015e00001167983 */ /* 0x001f280000300a00 */
[----:B------:R-:W4:Y:S04]  /*58a70*/  LDL.LU.64 R20, [R1+0x15d8] ;  /* 0x0015d80001147983 */ /* 0x000f280000300a00 */
[----:B------:R0:W-:Y:S02]  /*58a80*/  STL [R1+0x1198], R14 ;  /* 0x0011980e01007387 */ /* 0x0001e40000100800 */
[----:B0-----:R-:W-:-:S05]  /*58a90*/  VIADD R14, R14, UR7 ;  /* 0x000000070e0e7c36 */ /* 0x001fca0008000000 */
[----:B------:R0:W-:Y:S04]  /*58aa0*/  STL [R1+0x11a4], R14 ;  /* 0x0011a40e01007387 */ /* 0x0001e80000100800 */
[----:B0-----:R-:W4:Y:S04]  /*58ab0*/  LDL.LU R14, [R1+0x11c4] ;  /* 0x0011c400010e7983 */ /* 0x001f280000300800 */
[----:B------:R-:W4:Y:S04]  /*58ac0*/  LDL.LU R28, [R1+0x11cc] ;  /* 0x0011cc00011c7983 */ /* 0x000f280000300800 */
[----:B--2---:R0:W-:Y:S04]  /*58ad0*/  STL [R1+0x1a40], R3 ;  /* 0x001a400301007387 */ /* 0x0041e80000100800 */
        /* <DEDUP_REMOVED lines=9> */
[----:B------:R0:W-:Y:S01]  /*58b70*/  STL [R1+0x1898], R26 ;  /* 0x0018981a01007387 */ /* 0x0001e20000100800 */
[----:B---3--:R-:W-:Y:S01]  /*58b80*/  LOP3.LUT R2, R2, 0xbfffffff, RZ, 0xc0, !PT ;  /* 0xbfffffff02027812 */ /* 0x008fe200078ec0ff */
[----:B------:R-:W-:Y:S06]  /*58b90*/  BAR.SYNC.DEFER_BLOCKING 0x0 ;  /* 0x0000000000007b1d */ /* 0x000fec0000010000 */
[----:B0-----:R-:W3:Y:S01]  /*58ba0*/  LDL.LU R26, [R1+0x11c8] ;  /* 0x0011c800011a7983 */ /* 0x001ee20000300800 */
[----:B------:R-:W-:-:S03]  /*58bb0*/  @P3 LOP3.LUT R2, R2, 0x40000000, RZ, 0xfc, !PT ;  /* 0x4000000002023812 */ /* 0x000fc600078efcff */
[----:B------:R0:W-:Y:S01]  /*58bc0*/  STL.64 [R1+0x1848], R24 ;  /* 0x0018481801007387 */ /* 0x0001e20000100a00 */
[----:B------:R-:W-:-:S04]  /*58bd0*/  LOP3.LUT R2, R2, 0xdfffffff, RZ, 0xc0, !PT ;  /* 0xdfffffff02027812 */ /* 0x000fc800078ec0ff */
[----:B------:R-:W-:-:S04]  /*58be0*/  @P2 LOP3.LUT R2, R2, 0x20000000, RZ, 0xfc, !PT ;  /* 0x2000000002022812 */ /* 0x000fc800078efcff */
[----:B------:R-:W-:Y:S01]  /*58bf0*/  LOP3.LUT R2, R2, 0xefffffff, RZ, 0xc0, !PT ;  /* 0xefffffff02027812 */ /* 0x000fe200078ec0ff */
[----:B0-----:R-:W4:Y:S03]  /*58c00*/  LDL.LU R24, [R1+0x120c] ;  /* 0x00120c0001187983 */ /* 0x001f260000300800 */
[----:B------:R-:W-:Y:S01]  /*58c10*/  @P1 LOP3.LUT R2, R2, 0x10000000, RZ, 0xfc, !PT ;  /* 0x1000000002021812 */ /* 0x000fe200078efcff */
[----:B------:R-:W4:Y:S03]  /*58c20*/  LDL.LU R25, [R1+0x1200] ;  /* 0x0012000001197983 */ /* 0x000f260000300800 */
[----:B------:R-:W-:-:S04]  /*58c30*/  LOP3.LUT R2, R2, 0xf7ffffff, RZ, 0xc0, !PT ;  /* 0xf7ffffff02027812 */ /* 0x000fc800078ec0ff */
[----:B------:R-:W-:-:S04]  /*58c40*/  @P0 LOP3.LUT R2, R2, 0x8000000, RZ, 0xfc, !PT ;  /* 0x0800000002020812 */ /* 0x000fc800078efcff */
[----:B------:R-:W-:-:S04]  /*58c50*/  LOP3.LUT R2, R2, 0xfbffffff, RZ, 0xc0, !PT ;  /* 0xfbffffff02027812 */ /* 0x000fc800078ec0ff */
[----:B------:R-:W-:-:S04]  /*58c60*/  @P6 LOP3.LUT R2, R2, 0x4000000, RZ, 0xfc, !PT ;  /* 0x0400000002026812 */ /* 0x000fc800078efcff */
[----:B------:R-:W-:-:S04]  /*58c70*/  LOP3.LUT R2, R2, 0xfdffffff, RZ, 0xc0, !PT ;  /* 0xfdffffff02027812 */ /* 0x000fc800078ec0ff */
[----:B------:R-:W-:Y:S02]  /*58c80*/  @P5 LOP3.LUT R2, R2, 0x2000000, RZ, 0xfc, !PT ;  /* 0x0200000002025812 */ /* 0x000fe400078efcff */
[C---:B------:R-:W-:Y:S02]  /*58c90*/  LOP3.LUT P3, RZ, R5.reuse, 0x20, RZ, 0xc0, !PT ;  /* 0x0000002005ff7812 */ /* 0x040fe4000786c0ff */
[C---:B------:R-:W-:Y:S02]  /*58ca0*/  LOP3.LUT P2, RZ, R5.reuse, 0x10, RZ, 0xc0, !PT ;  /* 0x0000001005ff7812 */ /* 0x040fe4000784c0ff */
[C---:B------:R-:W-:Y:S02]  /*58cb0*/  LOP3.LUT P1, RZ, R5.reuse, 0x8, RZ, 0xc0, !PT ;  /* 0x0000000805ff7812 */ /* 0x040fe4000782c0ff */
[C---:B------:R-:W-:Y:S02]  /*58cc0*/  LOP3.LUT P0, RZ, R5.reuse, 0x4, RZ, 0xc0, !PT ;  /* 0x0000000405ff7812 */ /* 0x040fe4000780c0ff */
[----:B------:R-:W-:-:S02]  /*58cd0*/  LOP3.LUT P6, RZ, R5, 0x2, RZ, 0xc0, !PT ;  /* 0x0000000205ff7812 */ /* 0x000fc400078cc0ff */
[----:B------:R-:W-:Y:S01]  /*58ce0*/  LOP3.LUT P5, RZ, R5, 0x1, RZ, 0xc0, !PT ;  /* 0x0000000105ff7812 */ /* 0x000fe200078ac0ff */
[----:B--2---:R-:W-:Y:S04]  /*58cf0*/  STSM.16.M88.4 [R16], R8 ;  /* 0x0000000810007844 */ /* 0x004fe80000000200 */
[----:B---3--:R0:W-:Y:S04]  /*58d00*/  STL.64 [R1+0x1a48], R26 ;  /* 0x001a481a01007387 */ /* 0x0081e80000100a00 */
[----:B0-----:R-:W2:Y:S04]  /*58d10*/  LDL.LU R26, [R1+0x1284] ;  /* 0x00128400011a7983 */ /* 0x001ea80000300800 */
[----:B------:R-:W3:Y:S04]  /*58d20*/  LDL.LU R27, [R1+0x1204] ;  /* 0x00120400011b7983 */ /* 0x000ee80000300800 */
[----:B----4-:R0:W-:Y:S04]  /*58d30*/  STL [R1+0x1778], R22 ;  /* 0x0017781601007387 */ /* 0x0101e80000100800 */
[----:B0-----:R-:W2:Y:S04]  /*58d40*/  LDL.LU R22, [R1+0x127c] ;  /* 0x00127c0001167983 */ /* 0x001ea80000300800 */
[----:B------:R0:W-:Y:S04]  /*58d50*/  STL [R1+0x1760], R21 ;  /* 0x0017601501007387 */ /* 0x0001e80000100800 */
[----:B0-----:R-:W4:Y:S04]  /*58d60*/  LDL.LU R21, [R1+0x1288] ;  /* 0x0012880001157983 */ /* 0x001f280000300800 */
        /* <DEDUP_REMOVED lines=10> */
[----:B------:R-:W3:Y:S04]  /*58e10*/  LDL.LU R10, [R1+0x11b8] ;  /* 0x0011b800010a7983 */ /* 0x000ee80000300800 */
[----:B------:R-:W3:Y:S01]  /*58e20*/  LDL.LU R11, [R1+0x11c0] ;  /* 0x0011c000010b7983 */ /* 0x000ee20000300800 */
[----:B--2---:R-:W-:-:S02]  /*58e30*/  PRMT R9, R2, 0x5410, R5 ;  /* 0x0000541002097816 */ /* 0x004fc40000000005 */
[----:B---3--:R-:W-:Y:S02]  /*58e40*/  PRMT R8, R11, 0x5410, R10 ;  /* 0x000054100b087816 */ /* 0x008fe4000000000a */
[----:B------:R-:W-:Y:S02]  /*58e50*/  PRMT R10, R7, 0x5410, R17 ;  /* 0x00005410070a7816 */ /* 0x000fe40000000011 */
[----:B------:R-:W-:Y:S01]  /*58e60*/  PRMT R11, R19, 0x5410, R0 ;  /* 0x00005410130b7816 */ /* 0x000fe20000000000 */
[----:B------:R-:W2:Y:S04]  /*58e70*/  LDL.LU R17, [R1+0x8e4] ;  /* 0x0008e40001117983 */ /* 0x000ea80000300800 */
[----:B------:R0:W-:Y:S04]  /*58e80*/  STSM.16.M88.4 [R16+0x200], R8 ;  /* 0x0002000810007844 */ /* 0x0001e80000000200 */
[----:B------:R-:W2:Y:S01]  /*58e90*/  LDL.LU R7, [R1+0x8ec] ;  /* 0x0008ec0001077983 */ /* 0x000ea20000300800 */
[----:B0-----:R-:W-:-:S02]  /*58ea0*/  PRMT R9, R26, 0x5410, R22 ;  /* 0x000054101a097816 */ /* 0x001fc40000000016 */
[----:B------:R-:W-:Y:S02]  /*58eb0*/  PRMT R10, R24, 0x5410, R27 ;  /* 0x00005410180a7816 */ /* 0x000fe4000000001b */
[----:B------:R-:W-:Y:S01]  /*58ec0*/  PRMT R11, R3, 0x5410, R25 ;  /* 0x00005410030b7816 */ /* 0x000fe20000000019 */
[----:B------:R-:W-:Y:S01]  /*58ed0*/  BAR.SYNC.DEFER_BLOCKING 0x0 ;  /* 0x0000000000007b1d */ /* 0x000fe20000010000 */
[----:B----4-:R-:W-:-:S05]  /*58ee0*/  PRMT R8, R21, 0x5410, R20 ;  /* 0x0000541015087816 */ /* 0x010fca0000000014 */
[----:B------:R-:W3:Y:S04]  /*58ef0*/  LDL.LU R3, [R1+0x8e0] ;  /* 0x0008e00001037983 */ /* 0x000ee80000300800 */
[----:B------:R-:W4:Y:S04]  /*58f00*/  LDL.LU R5, [R1+0x121c] ;  /* 0x00121c0001057983 */ /* 0x000f280000300800 */
[----:B------:R-:W2:Y:S04]  /*58f10*/  LDL.LU R0, [R1+0x1210] ;  /* 0x0012100001007983 */ /* 0x000ea80000300800 */
[----:B------:R-:W2:Y:S04]  /*58f20*/  LDL.LU R20, [R1+0x1218] ;  /* 0x0012180001147983 */ /* 0x000ea80000300800 */
[----:B------:R-:W0:Y:S04]  /*58f30*/  LDS.128 R24, [R12] ;  /* 0x000000000c187984 */ /* 0x000e280000000c00 */
[----:B0-----:R-:W-:Y:S01]  /*58f40*/  STL [R1+0x164], R25 ;  /* 0x0001641901007387 */ /* 0x001fe20000100800 */
[----:B------:R-:W-:-:S02]  /*58f50*/  IMAD.MOV.U32 R22, RZ, RZ, R24 ;  /* 0x000000ffff167224 */ /* 0x000fc400078e0018 */
[----:B------:R-:W-:Y:S01]  /*58f60*/  IMAD.MOV.U32 R19, RZ, RZ, R26 ;  /* 0x000000ffff137224 */ /* 0x000fe200078e001a */
[----:B------:R-:W-:Y:S04]  /*58f70*/  STL [R1+0x16c], R27 ;  /* 0x00016c1b01007387 */ /* 0x000fe80000100800 */
[----:B------:R-:W0:Y:S04]  /*58f80*/  LDS.128 R24, [R12+0x400] ;  /* 0x000400000c187984 */ /* 0x000e280000000c00 */
[----:B------:R-:W-:Y:S04]  /*58f90*/  STL.64 [R1+0x1a00], R18 ;  /* 0x001a001201007387 */ /* 0x000fe80000100a00 */
[----:B------:R-:W-:Y:S01]  /*58fa0*/  STL.64 [R1+0x17f8], R22 ;  /* 0x0017f81601007387 */ /* 0x000fe20000100a00 */
[----:B------:R-:W-:Y:S06]  /*58fb0*/  BAR.SYNC.DEFER_BLOCKING 0x0 ;  /* 0x0000000000007b1d */ /* 0x000fec0000010000 */
[----:B0-----:R-:W-:Y:S04]  /*58fc0*/  STL.64 [R1+0x150], R24 ;  /* 0x0001501801007387 */ /* 0x001fe80000100a00 */
[----:B------:R0:W-:Y:S04]  /*58fd0*/  STL.64 [R1+0x158], R26 ;  /* 0x0001581a01007387 */ /* 0x0001e80000100a00 */
[----:B0-----:R-:W2:Y:S04]  /*58fe0*/  LDL.LU.64 R26, [R1+0x1a48] ;  /* 0x001a4800011a7983 */ /* 0x001ea80000300a00 */
[----:B------:R0:W-:Y:S04]  /*58ff0*/  STSM.16.M88.4 [R16], R8 ;  /* 0x0000000810007844 */ /* 0x0001e80000000200 */
[----:B0-----:R-:W3:Y:S01]  /*59000*/  LDL.LU R11, [R1+0x8e8] ;  /* 0x0008e800010b7983 */ /* 0x001ee20000300800 */
[----:B------:R-:W-:-:S03]  /*59010*/  PRMT R9, R28, 0x5410, R14 ;  /* 0x000054101c097816 */ /* 0x000fc6000000000e */
[----:B------:R-:W3:Y:S04]  /*59020*/  LDL.LU R22, [R1+0x11d4] ;  /* 0x0011d40001167983 */ /* 0x000ee80000300800 */
[----:B------:R-:W3:Y:S04]  /*59030*/  LDL.LU R23, [R1+0x11dc] ;  /* 0x0011dc0001177983 */ /* 0x000ee80000300800 */
[----:B------:R-:W4:Y:S04]  /*59040*/  LDL.LU R18, [R1+0x8fc] ;  /* 0x0008fc0001127983 */ /* 0x000f280000300800 */
[----:B------:R-:W4:Y:S04]  /*59050*/  LDL.LU R19, [R1+0x90c] ;  /* 0x00090c0001137983 */ /* 0x000f280000300800 */
[----:B------:R-:W4:Y:S01]  /*59060*/  LDL.LU R21, [R1+0x8f8] ;  /* 0x0008f80001157983 */ /* 0x000f220000300800 */
[----:B--2---:R-:W-:-:S03]  /*59070*/  PRMT R8, R27, 0x5410, R26 ;  /* 0x000054101b087816 */ /* 0x004fc6000000001a */
[----:B------:R-:W2:Y:S04]  /*59080*/  LDL.LU R27, [R1+0x908] ;  /* 0x00090800011b7983 */ /* 0x000ea80000300800 */
[----:B------:R-:W2:Y:S04]  /*59090*/  LDL.LU R14, [R1+0x12a0] ;  /* 0x0012a000010e7983 */ /* 0x000ea80000300800 */
[----:B------:R-:W2:Y:S04]  /*590a0*/  LDL.LU R28, [R1+0x12a8] ;  /* 0x0012a800011c7983 */ /* 0x000ea80000300800 */
[----:B------:R-:W2:Y:S04]  /*590b0*/  LDL.LU R2, [R1+0x129c] ;  /* 0x00129c0001027983 */ /* 0x000ea80000300800 */
[----:B------:R-:W2:Y:S04]  /*590c0*/  LDL.LU R24, [R1+0x12a4] ;  /* 0x0012a40001187983 */ /* 0x000ea80000300800 */
[----:B------:R-:W2:Y:S04]  /*590d0*/  LDL.LU R25, [R1+0x1224] ;  /* 0x0012240001197983 */ /* 0x000ea80000300800 */
[----:B------:R-:W2:Y:S01]  /*590e0*/  LDL.LU R26, [R1+0x122c] ;  /* 0x00122c00011a7983 */ /* 0x000ea20000300800 */
[----:B------:R-:W-:-:S02]  /*590f0*/  PRMT R10, R7, 0x5410, R17 ;  /* 0x00005410070a7816 */ /* 0x000fc40000000011 */
[----:B---3--:R-:W-:-:S05]  /*59100*/  PRMT R11, R11, 0x5410, R3 ;  /* 0x000054100b0b7816 */ /* 0x008fca0000000003 */
[----:B------:R-:W-:Y:S01]  /*59110*/  STSM.16.M88.4 [R16+0x200], R8 ;  /* 0x0002000810007844 */ /* 0x000fe20000000200 */
[----:B------:R-:W-:Y:S06]  /*59120*/  BAR.SYNC.DEFER_BLOCKING 0x0 ;  /* 0x0000000000007b1d */ /* 0x000fec0000010000 */
[----:B--2---:R0:W-:Y:S04]  /*59130*/  STL.64 [R1+0x1a38], R26 ;  /* 0x001a381a01007387 */ /* 0x0041e80000100a00 */
[----:B0-----:R-:W2:Y:S04]  /*59140*/  LDL.LU R26, [R1+0x1294] ;  /* 0x00129400011a7983 */ /* 0x001ea80000300800 */
[----:B------:R-:W4:Y:S04]  /*59150*/  LDL.LU R27, [R1+0x1214] ;  /* 0x00121400011b7983 */ /* 0x000f280000300800 */
[----:B------:R0:W-:Y:S04]  /*59160*/  STL.64 [R1+0x1a30], R24 ;  /* 0x001a301801007387 */ /* 0x0001e80000100a00 */
[----:B0-----:R-:W3:Y:S04]  /*59170*/  LDL.LU R24, [R1+0x1298] ;  /* 0x0012980001187983 */ /* 0x001ee80000300800 */
[----:B------:R-:W2:Y:S04]  /*59180*/  LDL.LU R25, [R1+0x128c] ;  /* 0x00128c0001197983 */ /* 0x000ea80000300800 */
[----:B------:R-:W3:Y:S04]  /*59190*/  LDL.LU R17, [R1+0x1220] ;  /* 0x0012200001117983 */ /* 0x000ee80000300800 */
[----:B------:R-:W3:Y:S04]  /*591a0*/  LDL.LU R7, [R1+0x1228] ;  /* 0x0012280001077983 */ /* 0x000ee80000300800 */
[----:B------:R-:W3:Y:S04]  /*591b0*/  LDL.LU R3, [R1+0x1a40] ;  /* 0x001a400001037983 */ /* 0x000ee80000300800 */
[----:B------:R-:W3:Y:S01]  /*591c0*/  LDL.LU R11, [R1+0x1290] ;  /* 0x00129000010b7983 */ /* 0x000ee20000300800 */
[----:B----4-:R-:W-:-:S02]  /*591d0*/  PRMT R10, R5, 0x5410, R27 ;  /* 0x00005410050a7816 */ /* 0x010fc4000000001b */
[----:B--2---:R-:W-:Y:S02]  /*591e0*/  PRMT R9, R26, 0x5410, R25 ;  /* 0x000054101a097816 */ /* 0x004fe40000000019 */
[----:B---3--:R-:W-:Y:S02]  /*591f0*/  PRMT R8, R24, 0x5410, R11 ;  /* 0x0000541018087816 */ /* 0x008fe4000000000b */
[----:B------:R-:W0:Y:S01]  /*59200*/  LDS.128 R24, [R12] ;  /* 0x000000000c187984 */ /* 0x000e220000000c00 */
[----:B------:R-:W-:-:S03]  /*59210*/  PRMT R11, R20, 0x5410, R0 ;  /* 0x00005410140b7816 */ /* 0x000fc60000000000 */
[----:B0-----:R-:W-:Y:S01]  /*59220*/  STL [R1+0xf4], R25 ;  /* 0x0000f41901007387 */ /* 0x001fe20000100800 */
[----:B------:R-:W-:-:S03]  /*59230*/  IMAD.MOV.U32 R0, RZ, RZ, R24 ;  /* 0x000000ffff007224 */ /* 0x000fc600078e0018 */
[----:B------:R-:W-:Y:S04]  /*59240*/  STL.64 [R1+0xf8], R26 ;  /* 0x0000f81a01007387 */ /* 0x000fe80000100a00 */
[----:B------:R-:W0:Y:S04]  /*59250*/  LDS.128 R24, [R12+0x400] ;  /* 0x000400000c187984 */ /* 0x000e280000000c00 */
[----:B------:R1:W-:Y:S01]  /*59260*/  STL [R1+0x1820], R0 ;  /* 0x0018200001007387 */ /* 0x0003e20000100800 */
[----:B------:R-:W-:Y:S06]  /*59270*/  BAR.SYNC.DEFER_BLOCKING 0x0 ;  /* 0x0000000000007b1d */ /* 0x000fec0000010000 */
[----:B-1----:R-:W2:Y:S01]  /*59280*/  LDL.LU R0, [R1+0x11e0] ;  /* 0x0011e00001007983 */ /* 0x002ea20000300800 */
[----:B0-----:R-:W-:-:S03]  /*59290*/  IMAD.MOV.U32 R5, RZ, RZ, R27 ;  /* 0x000000ffff057224 */ /* 0x001fc600078e001b */
[----:B------:R-:W-:Y:S01]  /*592a0*/  STL [R1+0x4], R25 ;  /* 0x0000041901007387 */ /* 0x000fe20000100800 */
[----:B------:R-:W-:-:S03]  /*592b0*/  IMAD.MOV.U32 R20, RZ, RZ, R24 ;  /* 0x000000ffff147224 */ /* 0x000fc600078e0018 */
[----:B------:R0:W-:Y:S04]  /*592c0*/  STL [R1+0x8], R26 ;  /* 0x0000081a01007387 */ /* 0x0001e80000100800 */
[----:B0-----:R-:W3:Y:S04]  /*592d0*/  LDL.LU.64 R26, [R1+0x1a38] ;  /* 0x001a3800011a7983 */ /* 0x001ee80000300a00 */
[----:B------:R-:W4:Y:S04]  /*592e0*/  LDL.LU.64 R24, [R1+0x1a30] ;  /* 0x001a300001187983 */ /* 0x000f280000300a00 */
[----:B------:R0:W-:Y:S04]  /*592f0*/  STL [R1+0x18c0], R5 ;  /* 0x0018c00501007387 */ /* 0x0001e80000100800 */
[----:B0-----:R-:W2:Y:S04]  /*59300*/  LDL.LU R5, [R1+0x11d8] ;  /* 0x0011d80001057983 */ /* 0x001ea80000300800 */
[----:B------:R0:W-:Y:S04]  /*59310*/  STSM.16.M88.4 [R16], R8 ;  /* 0x0000000810007844 */ /* 0x0001e80000000200 */
[----:B------:R-:W-:Y:S01]  /*59320*/  STL [R1+0x17b4], R20 ;  /* 0x0017b41401007387 */ /* 0x000fe20000100800 */
[----:B0-----:R-:W-:-:S02]  /*59330*/  PRMT R9, R23, 0x5410, R22 ;  /* 0x0000541017097816 */ /* 0x001fc40000000016 */
[----:B------:R-:W-:Y:S02]  /*59340*/  PRMT R10, R19, 0x5410, R18 ;  /* 0x00005410130a7816 */ /* 0x000fe40000000012 */
[----:B--2---:R-:W-:Y:S02]  /*59350*/  PRMT R8, R0, 0x5410, R5 ;  /* 0x0000541000087816 */ /* 0x004fe40000000005 */
[----:B------:R-:W2:Y:S01]  /*59360*/  LDL R5, [R1+0x50] ;  /* 0x0000500001057983 */ /* 0x000ea20000100800 */
[----:B---3--:R-:W-:Y:S02]  /*59370*/  PRMT R11, R27, 0x5410, R21 ;  /* 0x000054101b0b7816 */ /* 0x008fe40000000015 */
[----:B------:R-:W-:Y:S01]  /*59380*/  PRMT R0, R7, 0x5410, R17 ;  /* 0x0000541007007816 */ /* 0x000fe20000000011 */
[----:B------:R-:W3:Y:S04]  /*59390*/  LDL.LU R18, [R1+0x11f0] ;  /* 0x0011f00001127983 */ /* 0x000ee80000300800 */
[----:B------:R4:W-:Y:S01]  /*593a0*/  STSM.16.M88.4 [R16+0x200], R8 ;  /* 0x0002000810007844 */ /* 0x0009e20000000200 */
[----:B------:R-:W-:Y:S01]  /*593b0*/  IMAD.MOV.U32 R7, RZ, RZ, R15 ;  /* 0x000000ffff077224 */ /* 0x000fe200078e000f */
[----:B------:R-:W-:-:S02]  /*593c0*/  PRMT R14, R28, 0x5410, R14 ;  /* 0x000054101c0e7816 */ /* 0x000fc4000000000e */
[----:B------:R-:W3:Y:S04]  /*593d0*/  LDL.LU R27, [R1+0x11e4] ;  /* 0x0011e400011b7983 */ /* 0x000ee80000300800 */
[----:B------:R-:W3:Y:S04]  /*593e0*/  LDL.LU R28, [R1+0x920] ;  /* 0x00092000011c7983 */ /* 0x000ee80000300800 */
[----:B------:R-:W3:Y:S01]  /*593f0*/  LDL.LU R21, [R1+0x91c] ;  /* 0x00091c0001157983 */ /* 0x000ee20000300800 */
[----:B----4-:R-:W-:-:S03]  /*59400*/  PRMT R8, R24, 0x5410, R2 ;  /* 0x0000541018087816 */ /* 0x010fc60000000002 */
[----:B------:R0:W-:Y:S01]  /*59410*/  STL.64 [R1+0x1a28], R6 ;  /* 0x001a280601007387 */ /* 0x0001e20000100a00 */
[----:B------:R-:W-:Y:S01]  /*59420*/  PRMT R2, R26, 0x5410, R25 ;  /* 0x000054101a027816 */ /* 0x000fe20000000019 */
[----:B------:R-:W-:Y:S02]  /*59430*/  IMAD.MOV.U32 R26, RZ, RZ, R13 ;  /* 0x000000ffff1a7224 */ /* 0x000fe400078e000d */
[----:B0-----:R-:W-:Y:S02]  /*59440*/  IMAD.MOV.U32 R7, RZ, RZ, R0 ;  /* 0x000000ffff077224 */ /* 0x001fe400078e0000 */
[----:B------:R-:W-:Y:S01]  /*59450*/  IMAD.MOV.U32 R6, RZ, RZ, R2 ;  /* 0x000000ffff067224 */ /* 0x000fe200078e0002 */
[----:B------:R-:W-:Y:S06]  /*59460*/  BAR.SYNC.DEFER_BLOCKING 0x0 ;  /* 0x0000000000007b1d */ /* 0x000fec0000010000 */
[----:B--2---:R0:W-:Y:S04]  /*59470*/  STL.64 [R1+0x1a20], R4 ;  /* 0x001a200401007387 */ /* 0x0041e80000100a00 */
[----:B------:R-:W2:Y:S04]  /*59480*/  LDL.LU R20, [R1+0x9c8] ;  /* 0x0009c80001147983 */ /* 0x000ea80000300800 */
[----:B------:R-:W4:Y:S01]  /*59490*/  LDL.LU R0, [R1+0x9cc] ;  /* 0x0009cc0001007983 */ /* 0x000f220000300800 */
[----:B0-----:R-:W-:-:S03]  /*594a0*/  IMAD.MOV.U32 R5, RZ, RZ, R8 ;  /* 0x000000ffff057224 */ /* 0x001fc600078e0008 */
[----:B------:R-:W2:Y:S04]  /*594b0*/  LDL.LU.64 R22, [R1+0x9c0] ;  /* 0x0009c00001167983 */ /* 0x000ea80000300a00 */
[----:B------:R-:W0:Y:S01]  /*594c0*/  LDS.128 R8, [R12] ;  /* 0x000000000c087984 */ /* 0x000e220000000c00 */
[----:B------:R-:W-:-:S03]  /*594d0*/  IMAD.MOV.U32 R4, RZ, RZ, R14 ;  /* 0x000000ffff047224 */ /* 0x000fc600078e000e */
[----:B------:R-:W1:Y:S04]  /*594e0*/  LDS.128 R12, [R12+0x400] ;  /* 0x000400000c0c7984 */ /* 0x000e680000000c00 */
[----:B------:R-:W2:Y:S04]  /*594f0*/  LDL.LU R2, [R1+0x9d0] ;  /* 0x0009d00001027983 */ /* 0x000ea80000300800 */
[----:B------:R-:W2:Y:S01]  /*59500*/  LDL R24, [R1+0x54] ;  /* 0x0000540001187983 */ /* 0x000ea20000100800 */
[----:B------:R-:W-:Y:S06]  /*59510*/  BAR.SYNC.DEFER_BLOCKING 0x0 ;  /* 0x0000000000007b1d */ /* 0x000fec0000010000 */
[----:B0-----:R-:W-:Y:S04]  /*59520*/  STL [R1+0x1630], R8 ;  /* 0x0016300801007387 */ /* 0x001fe80000100800 */
[----:B------:R0:W-:Y:S04]  /*59530*/  STL [R1+0x162c], R9 ;  /* 0x00162c0901007387 */ /* 0x0001e80000100800 */
[----:B0-----:R-:W2:Y:S04]  /*59540*/  LDL.LU.64 R8, [R1+0x9b8] ;  /* 0x0009b80001087983 */ /* 0x001ea80000300a00 */
[----:B------:R0:W-:Y:S04]  /*59550*/  STL.64 [R1+0x1620], R10 ;  /* 0x0016200a01007387 */ /* 0x0001e80000100a00 */
[----:B0-----:R-:W2:Y:S04]  /*59560*/  LDL.LU.64 R10, [R1+0x9b0] ;  /* 0x0009b000010a7983 */ /* 0x001ea80000300a00 */
[----:B------:R-:W2:Y:S04]  /*59570*/  LDL.LU R25, [R1+0x9d4] ;  /* 0x0009d40001197983 */ /* 0x000ea80000300800 */
[----:B------:R-:W2:Y:S04]  /*59580*/  LDL R19, [R1+0x58] ;  /* 0x0000580001137983 */ /* 0x000ea80000100800 */
[----:B-1----:R0:W-:Y:S04]  /*59590*/  STL.64 [R1+0x1618], R12 ;  /* 0x0016180c01007387 */ /* 0x0021e80000100a00 */
[----:B0-----:R-:W3:Y:S04]  /*595a0*/  LDL.LU R12, [R1+0x11e8] ;  /* 0x0011e800010c7983 */ /* 0x001ee80000300800 */
[----:B------:R-:W2:Y:S04]  /*595b0*/  LDL.LU R13, [R1+0x11ec] ;  /* 0x0011ec00010d7983 */ /* 0x000ea80000300800 */
[----:B------:R0:W-:Y:S04]  /*595c0*/  STL.64 [R1+0x1610], R14 ;  /* 0x0016100e01007387 */ /* 0x0001e80000100a00 */
[----:B0-----:R-:W4:Y:S04]  /*595d0*/  LDL.LU R14, [R1+0x914] ;  /* 0x00091400010e7983 */ /* 0x001f280000300800 */
[----:B------:R-:W4:Y:S04]  /*595e0*/  LDL.LU R15, [R1+0x910] ;  /* 0x00091000010f7983 */ /* 0x000f280000300800 */
[----:B------:R0:W-:Y:S04]  /*595f0*/  STSM.16.M88.4 [R16], R4 ;  /* 0x0000000410007844 */ /* 0x0001e80000000200 */
[----:B0-----:R-:W4:Y:S04]  /*59600*/  LDL.LU.64 R6, [R1+0x1a28] ;  /* 0x001a280001067983 */ /* 0x001f280000300a00 */
[----:B------:R-:W4:Y:S04]  /*59610*/  LDL.LU.64 R4, [R1+0x1a20] ;  /* 0x001a200001047983 */ /* 0x000f280000300a00 */
[----:B------:R-:W4:Y:S01]  /*59620*/  LDL.LU R17, [R1+0x5c] ;  /* 0x00005c0001117983 */ /* 0x000f220000300800 */
[----:B---3--:R-:W-:-:S03]  /*59630*/  PRMT R12, R18, 0x5410, R12 ;  /* 0x00005410120c7816 */ /* 0x008fc6000000000c */
[----:B------:R-:W3:Y:S01]  /*59640*/  LDL.LU R18, [R1+0x9d8] ;  /* 0x0009d80001127983 */ /* 0x000ee20000300800 */
[----:B--2---:R-:W-:-:S03]  /*59650*/  PRMT R13, R13, 0x5410, R27 ;  /* 0x000054100d0d7816 */ /* 0x004fc6000000001b */
[----:B------:R-:W2:Y:S01]  /*59660*/  LDL.LU R27, [R1+0x1a1c] ;  /* 0x001a1c00011b7983 */ /* 0x000ea20000300800 */
[----:B----4-:R-:W-:-:S03]  /*59670*/  PRMT R15, R21, 0x5410, R15 ;  /* 0x00005410150f7816 */ /* 0x010fc6000000000f */
[----:B------:R-:W4:Y:S01]  /*59680*/  LDL.LU R21, [R1+0x9dc] ;  /* 0x0009dc0001157983 */ /* 0x000f220000300800 */
[----:B------:R-:W-:-:S05]  /*59690*/  PRMT R14, R28, 0x5410, R14 ;  /* 0x000054101c0e7816 */ /* 0x000fca000000000e */
[----:B------:R0:W-:Y:S01]  /*596a0*/  STSM.16.M88.4 [R16+0x200], R12 ;  /* 0x0002000c10007844 */ /* 0x0001e20000000200 */
[C---:B------:R-:W-:Y:S01]  /*596b0*/  PRMT R28, R5.reuse, 0x7770, RZ ;  /* 0x00007770051c7816 */ /* 0x040fe200000000ff */
[----:B------:R-:W-:Y:S01]  /*596c0*/  BAR.SYNC.DEFER_BLOCKING 0x0 ;  /* 0x0000000000007b1d */ /* 0x000fe20000010000 */
[----:B0-----:R-:W-:Y:S01]  /*596d0*/  IMAD.MOV.U32 R16, RZ, RZ, R29 ;  /* 0x000000ffff107224 */ /* 0x001fe200078e001d */
[----:B------:R-:W-:-:S04]  /*596e0*/  PRMT R5, R5, 0x7771, RZ ;  /* 0x0000777105057816 */ /* 0x000fc800000000ff */
[----:B------:R0:W-:Y:S02]  /*596f0*/  @P4 STG.E.U8 desc[UR40][R10.64], R28 ;  /* 0x0000001c0a004986 */ /* 0x0001e4000c101128 */
[----:B0-----:R-:W-:-:S04]  /*59700*/  IADD3 R28, P4, PT, R20, R4, RZ ;  /* 0x00000004141c7210 */ /* 0x001fc80007f9e0ff */
[-C--:B------:R-:W-:Y:S02]  /*59710*/  LEA.HI.X.SX32 R29, R20, R3.reuse, 0x1, P4 ;  /* 0x00000003141d7211 */ /* 0x080fe400020f0eff */
[CC--:B------:R-:W-:Y:S01]  /*59720*/  IADD3 R10, P4, PT, R0.reuse, R4.reuse, RZ ;  /* 0x00000004000a7210 */ /* 0x0c0fe20007f9e0ff */
[----:B------:R0:W-:Y:S03]  /*59730*/  @P5 STG.E.U8 desc[UR40][R8.64], R5 ;  /* 0x0000000508005986 */ /* 0x0001e6000c101128 */
[----:B------:R-:W-:Y:S02]  /*59740*/  LEA.HI.X.SX32 R11, R0, R3, 0x1, P4 ;  /* 0x00000003000b7211 */ /* 0x000fe400020f0eff */
[----:B0-----:R-:W-:-:S04]  /*59750*/  IADD3 R8, P4, PT, R2, R4, RZ ;  /* 0x0000000402087210 */ /* 0x001fc80007f9e0ff */
[----:B------:R-:W-:Y:S02]  /*59760*/  LEA.HI.X.SX32 R9, R2, R3, 0x1, P4 ;  /* 0x0000000302097211 */ /* 0x000fe400020f0eff */
[----:B------:R-:W2:Y:S01]  /*59770*/  LDL.LU R2, [R1+0x9e0] ;  /* 0x0009e00001027983 */ /* 0x000ea20000300800 */
[----:B------:R-:W-:-:S05]  /*59780*/  PRMT R0, R24, 0x7770, RZ ;  /* 0x0000777018007816 */ /* 0x000fca00000000ff */
[----:B------:R0:W-:Y:S02]  /*59790*/  @P6 STG.E.U8 desc[UR40][R22.64], R0 ;  /* 0x0000000016006986 */ /* 0x0001e4000c101128 */
[----:B0-----:R-:W-:Y:S02]  /*597a0*/  PRMT R0, R24, 0x7771, RZ ;  /* 0x0000777118007816 */ /* 0x001fe400000000ff */
[----:B------:R-:W2:Y:S04]  /*597b0*/  LDL.LU R24, [R1+0x9e4] ;  /* 0x0009e40001187983 */ /* 0x000ea80000300800 */
[----:B------:R0:W-:Y:S02]  /*597c0*/  @P0 STG.E.U8 desc[UR40][R28.64], R0 ;  /* 0x000000001c000986 */ /* 0x0001e4000c101128 */
[----:B0-----:R-:W-:-:S04]  /*597d0*/  IADD3 R28, P4, PT, R25, R4, RZ ;  /* 0x00000004191c7210 */ /* 0x001fc80007f9e0ff */
[----:B------:R-:W-:Y:S02]  /*597e0*/  LEA.HI.X.SX32 R29, R25, R3, 0x1, P4 ;  /* 0x00000003191d7211 */ /* 0x000fe400020f0eff */
[----:B------:R-:W2:Y:S01]  /*597f0*/  LDL.LU R25, [R1+0x9e8] ;  /* 0x0009e80001197983 */ /* 0x000ea20000300800 */
[----:B------:R-:W-:-:S05]  /*59800*/  PRMT R0, R19, 0x7770, RZ ;  /* 0x0000777013007816 */ /* 0x000fca00000000ff */
[----:B------:R0:W-:Y:S02]  /*59810*/  @P1 STG.E.U8 desc[UR40][R10.64], R0 ;  /* 0x000000000a001986 */ /* 0x0001e4000c101128 */
[----:B0-----:R-:W-:Y:S02]  /*59820*/  PRMT R0, R19, 0x7771, RZ ;  /* 0x0000777113007816 */ /* 0x001fe400000000ff */
[----:B------:R-:W2:Y:S04]  /*59830*/  LDL.LU R19, [R1+0x9ec] ;  /* 0x0009ec0001137983 */ /* 0x000ea80000300800 */
[----:B------:R-:W2:Y:S04]  /*59840*/  LDL.LU R23, [R1+0x9f0] ;  /* 0x0009f00001177983 */ /* 0x000ea80000300800 */
[----:B------:R0:W-:Y:S02]  /*59850*/  @P2 STG.E.U8 desc[UR40][R8.64], R0 ;  /* 0x0000000008002986 */ /* 0x0001e4000c101128 */
[----:B0-----:R-:W-:-:S05]  /*59860*/  PRMT R0, R17, 0x7770, RZ ;  /* 0x0000777011007816 */ /* 0x001fca00000000ff */
[----:B------:R0:W-:Y:S01]  /*59870*/  @P3 STG.E.U8 desc[UR40][R28.64], R0 ;  /* 0x000000001c003986 */ /* 0x0001e2000c101128 */
[----:B---3--:R-:W-:-:S04]  /*59880*/  IADD3 R14, P4, PT, R18, R4, RZ ;  /* 0x00000004120e7210 */ /* 0x008fc80007f9e0ff */
[----:B------:R-:W-:Y:S02]  /*59890*/  LEA.HI.X.SX32 R15, R18, R3, 0x1, P4 ;  /* 0x00000003120f7211 */ /* 0x000fe400020f0eff */
[----:B----4-:R-:W-:-:S04]  /*598a0*/  IADD3 R8, P4, PT, R21, R4, RZ ;  /* 0x0000000415087210 */ /* 0x010fc80007f9e0ff */
[----:B------:R-:W-:-:S05]  /*598b0*/  LEA.HI.X.SX32 R9, R21, R3, 0x1, P4 ;  /* 0x0000000315097211 */ /* 0x000fca00020f0eff */
[----:B------:R2:W-:Y:S04]  /*598c0*/  STL.64 [R1+0x988], R8 ;  /* 0x0009880801007387 */ /* 0x0005e80000100a00 */
[----:B------:R-:W3:Y:S04]  /*598d0*/  LDL.LU R11, [R1+0x9f4] ;  /* 0x0009f400010b7983 */ /* 0x000ee80000300800 */
[----:B------:R-:W4:Y:S04]  /*598e0*/  LDL.LU R21, [R1+0x9f8] ;  /* 0x0009f80001157983 */ /* 0x000f280000300800 */
[----:B------:R-:W4:Y:S04]  /*598f0*/  LDL.LU R20, [R1+0x9fc] ;  /* 0x0009fc0001147983 */ /* 0x000f280000300800 */
[----:B0-----:R-:W4:Y:S04]  /*59900*/  LDL.LU R0, [R1+0xa00] ;  /* 0x000a000001007983 */ /* 0x001f280000300800 */
[----:B------:R-:W-:Y:S04]  /*59910*/  STL [R1+0x1a0c], R17 ;  /* 0x001a0c1101007387 */ /* 0x000fe80000100800 */
[----:B------:R-:W-:Y:S01]  /*59920*/  STL [R1+0x1a10], R6 ;  /* 0x001a100601007387 */ /* 0x000fe20000100800 */
[----:B--2---:R-:W-:-:S04]  /*59930*/  IADD3 R8, P4, PT, R2, R4, RZ ;  /* 0x0000000402087210 */ /* 0x004fc80007f9e0ff */
[----:B------:R-:W-:Y:S02]  /*59940*/  LEA.HI.X.SX32 R9, R2, R3, 0x1, P4 ;  /* 0x0000000302097211 */ /* 0x000fe400020f0eff */
[----:B------:R-:W2:Y:S04]  /*59950*/  LDL.LU R2, [R1+0xa04] ;  /* 0x000a040001027983 */ /* 0x000ea80000300800 */
[----:B------:R0:W-:Y:S02]  /*59960*/  STL.64 [R1+0x970], R8 ;  /* 0x0009700801007387 */ /* 0x0001e40000100a00 */
[----:B0-----:R-:W-:-:S04]  /*59970*/  IADD3 R8, P4, PT, R24, R4, RZ ;  /* 0x0000000418087210 */ /* 0x001fc80007f9e0ff */
[----:B------:R-:W-:Y:S02]  /*59980*/  LEA.HI.X.SX32 R9, R24, R3, 0x1, P4 ;  /* 0x0000000318097211 */ /* 0x000fe400020f0eff */
[----:B------:R-:W2:Y:S04]  /*59990*/  LDL.LU R24, [R1+0xa08] ;  /* 0x000a080001187983 */ /* 0x000ea80000300800 */
[----:B------:R0:W-:Y:S02]  /*599a0*/  STL.64 [R1+0x968], R8 ;  /* 0x0009680801007387 */ /* 0x0001e40000100a00 */
[----:B0-----:R-:W-:-:S04]  /*599b0*/  IADD3 R8, P4, PT, R25, R4, RZ ;  /* 0x0000000419087210 */ /* 0x001fc80007f9e0ff */
[----:B------:R-:W-:Y:S02]  /*599c0*/  LEA.HI.X.SX32 R9, R25, R3, 0x1, P4 ;  /* 0x0000000319097211 */ /* 0x000fe400020f0eff */
[----:B------:R-:W2:Y:S04]  /*599d0*/  LDL.LU R25, [R1+0xa0c] ;  /* 0x000a0c0001197983 */ /* 0x000ea80000300800 */
[----:B------:R0:W-:Y:S04]  /*599e0*/  STL.64 [R1+0x960], R8 ;  /* 0x0009600801007387 */ /* 0x0001e80000100a00 */
[----:B------:R-:W2:Y:S01]  /*599f0*/  LDL.LU R22, [R1+0xa10] ;  /* 0x000a100001167983 */ /* 0x000ea20000300800 */
[----:B0-----:R-:W-:-:S04]  /*59a00*/  IADD3 R8, P4, PT, R19, R4, RZ ;  /* 0x0000000413087210 */ /* 0x001fc80007f9e0ff */
[----:B------:R-:W-:Y:S02]  /*59a10*/  LEA.HI.X.SX32 R9, R19, R3, 0x1, P4 ;  /* 0x0000000313097211 */ /* 0x000fe400020f0eff */
[----:B------:R-:W-:-:S03]  /*59a20*/  IADD3 R18, P4, PT, R23, R4, RZ ;  /* 0x0000000417127210 */ /* 0x000fc60007f9e0ff */
[----:B------:R3:W-:Y:S01]  /*59a30*/  STL.64 [R1+0x958], R8 ;  /* 0x0009580801007387 */ /* 0x0007e20000100a00 */
[----:B------:R-:W-:-:S03]  /*59a40*/  LEA.HI.X.SX32 R19, R23, R3, 0x1, P4 ;  /* 0x0000000317137211 */ /* 0x000fc600020f0eff */
[----:B------:R-:W2:Y:S04]  /*59a50*/  LDL.LU R23, [R1+0xa14] ;  /* 0x000a140001177983 */ /* 0x000ea80000300800 */
[----:B------:R-:W2:Y:S04]  /*59a60*/  LDL.LU R5, [R1+0xa18] ;  /* 0x000a180001057983 */ /* 0x000ea80000300800 */
[----:B------:R-:W-:Y:S04]  /*59a70*/  STL [R1+0x1a18], R18 ;  /* 0x001a181201007387 */ /* 0x000fe80000100800 */
[----:B------:R-:W-:Y:S01]  /*59a80*/  STL [R1+0x1a14], R19 ;  /* 0x001a141301007387 */ /* 0x000fe20000100800 */
[----:B---3--:R-:W-:-:S04]  /*59a90*/  IADD3 R8, P4, PT, R11, R4, RZ ;  /* 0x000000040b087210 */ /* 0x008fc80007f9e0ff */
[----:B------:R-:W-:Y:S02]  /*59aa0*/  LEA.HI.X.SX32 R9, R11, R3, 0x1, P4 ;  /* 0x000000030b097211 */ /* 0x000fe400020f0eff */
[----:B------:R-:W3:Y:S04]  /*59ab0*/  LDL.LU R11, [R1+0xa1c] ;  /* 0x000a1c00010b7983 */ /* 0x000ee80000300800 */
[----:B------:R4:W-:Y:S02]  /*59ac0*/  STL.64 [R1+0x948], R8 ;  /* 0x0009480801007387 */ /* 0x0009e40000100a00 */
[----:B----4-:R-:W-:-:S04]  /*59ad0*/  IADD3 R8, P4, PT, R21, R4, RZ ;  /* 0x0000000415087210 */ /* 0x010fc80007f9e0ff */
[----:B------:R-:W-:Y:S02]  /*59ae0*/  LEA.HI.X.SX32 R9, R21, R3, 0x1, P4 ;  /* 0x0000000315097211 */ /* 0x000fe400020f0eff */
[----:B------:R-:W4:Y:S04]  /*59af0*/  LDL.LU R21, [R1+0xa20] ;  /* 0x000a200001157983 */ /* 0x000f280000300800 */
[----:B------:R0:W-:Y:S02]  /*59b00*/  STL.64 [R1+0x940], R8 ;  /* 0x0009400801007387 */ /* 0x0001e40000100a00 */
[----:B0-----:R-:W-:-:S04]  /*59b10*/  IADD3 R8, P4, PT, R20, R4, RZ ;  /* 0x0000000414087210 */ /* 0x001fc80007f9e0ff */
[----:B------:R-:W-:Y:S02]  /*59b20*/  LEA.HI.X.SX32 R9, R20, R3, 0x1, P4 ;  /* 0x0000000314097211 */ /* 0x000fe400020f0eff */
[----:B------:R-:W4:Y:S04]  /*59b30*/  LDL.LU R20, [R1+0xa24] ;  /* 0x000a240001147983 */ /* 0x000f280000300800 */
[----:B------:R0:W-:Y:S02]  /*59b40*/  STL.64 [R1+0x938], R8 ;  /* 0x0009380801007387 */ /* 0x0001e40000100a00 */
[----:B0-----:R-:W-:-:S04]  /*59b50*/  IADD3 R8, P4, PT, R0, R4, RZ ;  /* 0x0000000400087210 */ /* 0x001fc80007f9e0ff */
[----:B------:R-:W-:Y:S02]  /*59b60*/  LEA.HI.X.SX32 R9, R0, R3, 0x1, P4 ;  /* 0x0000000300097211 */ /* 0x000fe400020f0eff */
[----:B------:R-:W4:Y:S04]  /*59b70*/  LDL.LU R0, [R1+0xa28] ;  /* 0x000a280001007983 */ /* 0x000f280000300800 */
[----:B------:R2:W-:Y:S02]  /*59b80*/  STL.64 [R1+0x930], R8 ;  /* 0x0009300801007387 */ /* 0x0005e40000100a00 */
        /* <DEDUP_REMOVED lines=33> */
[----:B------:R-:W-:-:S05]  /*59da0*/  LEA.HI.X.SX32 R9, R20, R3, 0x1, P4 ;  /* 0x0000000314097211 */ /* 0x000fca00020f0eff */
[----:B------:R0:W-:Y:S04]  /*59db0*/  STL.64 [R1+0x8e8], R8 ;  /* 0x0008e80801007387 */ /* 0x0001e80000100a00 */
[----:B------:R-:W4:Y:S01]  /*59dc0*/  LDL.LU R20, [R1+0xa4c] ;  /* 0x000a4c0001147983 */ /* 0x000f220000300800 */
        /* <DEDUP_REMOVED lines=73> */
[----:B------:R-:W-:-:S05]  /*5a260*/  LEA.HI.X.SX32 R9, R21, R3, 0x1, P4 ;  /* 0x0000000315097211 */ /* 0x000fca00020f0eff */
[----:B------:R0:W-:Y:S04]  /*5a270*/  STL.64 [R1+0x850], R8 ;  /* 0x0008500801007387 */ /* 0x0001e80000100a00 */
[----:B------:R-:W4:Y:S01]  /*5a280*/  LDL.LU R21, [R1+0xa98] ;  /* 0x000a980001157983 */ /* 0x000f220000300800 */
        /* <DEDUP_REMOVED lines=73> */
[----:B------:R-:W-:-:S05]  /*5a720*/  LEA.HI.X.SX32 R9, R11, R3, 0x1, P4 ;  /* 0x000000030b097211 */ /* 0x000fca00020f0eff */
[----:B------:R4:W-:Y:S04]  /*5a730*/  STL.64 [R1+0x7b8], R8 ;  /* 0x0007b80801007387 */ /* 0x0009e80000100a00 */
[----:B------:R-:W3:Y:S01]  /*5a740*/  LDL.LU R11, [R1+0xae4] ;  /* 0x000ae400010b7983 */ /* 0x000ee20000300800 */
        /* <DEDUP_REMOVED lines=73> */
[----:B------:R-:W-:-:S05]  /*5abe0*/  LEA.HI.X.SX32 R9, R5, R3, 0x1, P4 ;  /* 0x0000000305097211 */ /* 0x000fca00020f0eff */
[----:B------:R3:W-:Y:S04]  /*5abf0*/  STL.64 [R1+0x720], R8 ;  /* 0x0007200801007387 */ /* 0x0007e80000100a00 */
[----:B------:R-:W2:Y:S01]  /*5ac00*/  LDL.LU R5, [R1+0xb30] ;  /* 0x000b300001057983 */ /* 0x000ea20000300800 */
        /* <DEDUP_REMOVED lines=453> */
[----:B------:R-:W-:-:S05]  /*5c860*/  LEA.HI.X.SX32 R9, R0, R3, 0x1, P4 ;  /* 0x0000000300097211 */ /* 0x000fca00020f0eff */
[----:B------:R2:W-:Y:S04]  /*5c870*/  STL.64 [R1+0x388], R8 ;  /* 0x0003880801007387 */ /* 0x0005e80000100a00 */
[----:B------:R-:W4:Y:S01]  /*5c880*/  LDL.LU R0, [R1+0xcf8] ;  /* 0x000cf80001007983 */ /* 0x000f220000300800 */
        /* <DEDUP_REMOVED lines=65> */
[----:B---3--:R-:W-:-:S04]  /*5cca0*/  IADD3 R8, P4, PT, R11, R4, RZ ;  /* 0x000000040b087210 */ /* 0x008fc80007f9e0ff */
[----:B------:R-:W-:-:S05]  /*5ccb0*/  LEA.HI.X.SX32 R9, R11, R3, 0x1, P4 ;  /* 0x000000030b097211 */ /* 0x000fca00020f0eff */
[----:B------:R4:W-:Y:S02]  /*5ccc0*/  STL.64 [R1+0x300], R8 ;  /* 0x0003000801007387 */ /* 0x0009e40000100a00 */
[----:B----4-:R-:W-:-:S04]  /*5ccd0*/  IADD3 R8, P4, PT, R21, R4, RZ ;  /* 0x0000000415087210 */ /* 0x010fc80007f9e0ff */
[----:B------:R-:W-:Y:S02]  /*5cce0*/  LEA.HI.X.SX32 R9, R21, R3, 0x1, P4 ;  /* 0x0000000315097211 */ /* 0x000fe400020f0eff */
[----:B------:R-:W3:Y:S04]  /*5ccf0*/  LDL.LU R21, [R1+0xd40] ;  /* 0x000d400001157983 */ /* 0x000ee80000300800 */
[----:B------:R0:W-:Y:S02]  /*5cd00*/  STL.64 [R1+0x2f8], R8 ;  /* 0x0002f80801007387 */ /* 0x0001e40000100a00 */
[----:B0-----:R-:W-:-:S04]  /*5cd10*/  IADD3 R8, P4, PT, R20, R4, RZ ;  /* 0x0000000414087210 */ /* 0x001fc80007f9e0ff */
[----:B------:R-:W-:-:S05]  /*5cd20*/  LEA.HI.X.SX32 R9, R20, R3, 0x1, P4 ;  /* 0x0000000314097211 */ /* 0x000fca00020f0eff */
[----:B------:R0:W-:Y:S04]  /*5cd30*/  STL.64 [R1+0x2f0], R8 ;  /* 0x0002f00801007387 */ /* 0x0001e80000100a00 */
[----:B------:R-:W4:Y:S04]  /*5cd40*/  LDL.LU R11, [R1+0xd44] ;  /* 0x000d4400010b7983 */ /* 0x000f280000300800 */
[----:B------:R-:W4:Y:S01]  /*5cd50*/  LDL.LU R10, [R1+0xd48] ;  /* 0x000d4800010a7983 */ /* 0x000f220000300800 */
[----:B0-----:R-:W-:-:S04]  /*5cd60*/  IADD3 R8, P4, PT, R0, R4, RZ ;  /* 0x0000000400087210 */ /* 0x001fc80007f9e0ff */
[----:B------:R-:W-:-:S05]  /*5cd70*/  LEA.HI.X.SX32 R9, R0, R3, 0x1, P4 ;  /* 0x0000000300097211 */ /* 0x000fca00020f0eff */
[----:B------:R2:W-:Y:S04]  /*5cd80*/  STL.64 [R1+0x2e8], R8 ;  /* 0x0002e80801007387 */ /* 0x0005e80000100a00 */
[----:B------:R-:W4:Y:S01]  /*5cd90*/  LDL.LU R0, [R1+0xd4c] ;  /* 0x000d4c0001007983 */ /* 0x000f220000300800 */
[----:B--2---:R-:W-:-:S04]  /*5cda0*/  IADD3 R8, P4, PT, R2, R4, RZ ;  /* 0x0000000402087210 */ /* 0x004fc80007f9e0ff */
[----:B------:R-:W-:-:S05]  /*5cdb0*/  LEA.HI.X.SX32 R9, R2, R3, 0x1, P4 ;  /* 0x0000000302097211 */ /* 0x000fca00020f0eff */
[----:B------:R0:W-:Y:S04]  /*5cdc0*/  STL.64 [R1+0x2e0], R8 ;  /* 0x0002e00801007387 */ /* 0x0001e80000100a00 */
[----:B------:R-:W2:Y:S01]  /*5cdd0*/  LDL.LU R2, [R1+0xd50] ;  /* 0x000d500001027983 */ /* 0x000ea20000300800 */
[----:B0-----:R-:W-:-:S04]  /*5cde0*/  IADD3 R8, P4, PT, R24, R4, RZ ;  /* 0x0000000418087210 */ /* 0x001fc80007f9e0ff */
[----:B------:R-:W-:-:S05]  /*5cdf0*/  LEA.HI.X.SX32 R9, R24, R3, 0x1, P4 ;  /* 0x0000000318097211 */ /* 0x000fca00020f0eff */
[----:B------:R0:W-:Y:S04]  /*5ce00*/  STL.64 [R1+0x2d8], R8 ;  /* 0x0002d80801007387 */ /* 0x0001e80000100a00 */
[----:B------:R-:W2:Y:S01]  /*5ce10*/  LDL.LU R20, [R1+0xd54] ;  /* 0x000d540001147983 */ /* 0x000ea20000300800 */
[----:B0-----:R-:W-:-:S04]  /*5ce20*/  IADD3 R8, P4, PT, R25, R4, RZ ;  /* 0x0000000419087210 */ /* 0x001fc80007f9e0ff */
[----:B------:R-:W-:-:S05]  /*5ce30*/  LEA.HI.X.SX32 R9, R25, R3, 0x1, P4 ;  /* 0x0000000319097211 */ /* 0x000fca00020f0eff */
[----:B------:R0:W-:Y:S01]  /*5ce40*/  STL.64 [R1+0x2d0], R8 ;  /* 0x0002d00801007387 */ /* 0x0001e20000100a00 */
[----:B------:R-:W-:-:S04]  /*5ce50*/  IADD3 R24, P4, PT, R22, R4, RZ ;  /* 0x0000000416187210 */ /* 0x000fc80007f9e0ff */
[----:B------:R-:W-:Y:S02]  /*5ce60*/  LEA.HI.X.SX32 R25, R22, R3, 0x1, P4 ;  /* 0x0000000316197211 */ /* 0x000fe400020f0eff */
[----:B------:R-:W2:Y:S04]  /*5ce70*/  LDL.LU R22, [R1+0xd58] ;  /* 0x000d580001167983 */ /* 0x000ea80000300800 */
[----:B------:R-:W-:Y:S01]  /*5ce80*/  STL.64 [R1+0x1850], R24 ;  /* 0x0018501801007387 */ /* 0x000fe20000100a00 */
        /* <DEDUP_REMOVED lines=50> */
[----:B------:R-:W-:-:S05]  /*5d1b0*/  LEA.HI.X.SX32 R9, R13, R3, 0x1, P4 ;  /* 0x000000030d097211 */ /* 0x000fca00020f0eff */
[----:B------:R3:W-:Y:S02]  /*5d1c0*/  STL.64 [R1+0x260], R8 ;  /* 0x0002600801007387 */ /* 0x0007e40000100a00 */
[----:B---3--:R-:W-:-:S04]  /*5d1d0*/  IADD3 R8, P4, PT, R21, R4, RZ ;  /* 0x0000000415087210 */ /* 0x008fc80007f9e0ff */
[----:B------:R-:W-:-:S05]  /*5d1e0*/  LEA.HI.X.SX32 R9, R21, R3, 0x1, P4 ;  /* 0x0000000315097211 */ /* 0x000fca00020f0eff */
[----:B------:R4:W-:Y:S04]  /*5d1f0*/  STL.64 [R1+0x258], R8 ;  /* 0x0002580801007387 */ /* 0x0009e80000100a00 */
[----:B------:R-:W3:Y:S04]  /*5d200*/  LDL.LU R21, [R1+0xe30] ;  /* 0x000e300001157983 */ /* 0x000ee80000300800 */
        /* <DEDUP_REMOVED lines=35> */
[----:B------:R3:W-:Y:S02]  /*5d440*/  STL.64 [R1+0x210], R8 ;  /* 0x0002100801007387 */ /* 0x0007e40000100a00 */
[----:B---3--:R-:W-:-:S04]  /*5d450*/  IADD3 R8, P4, PT, R21, R4, RZ ;  /* 0x0000000415087210 */ /* 0x008fc80007f9e0ff */
[----:B------:R-:W-:Y:S02]  /*5d460*/  LEA.HI.X.SX32 R9, R21, R3, 0x1, P4 ;  /* 0x0000000315097211 */ /* 0x000fe400020f0eff */
[----:B------:R-:W3:Y:S04]  /*5d470*/  LDL.LU R21, [R1+0xee8] ;  /* 0x000ee80001157983 */ /* 0x000ee80000300800 */
[----:B------:R0:W-:Y:S02]  /*5d480*/  STL.64 [R1+0x208], R8 ;  /* 0x0002080801007387 */ /* 0x0001e40000100a00 */
[----:B0-----:R-:W-:-:S04]  /*5d490*/  IADD3 R8, P4, PT, R13, R4, RZ ;  /* 0x000000040d087210 */ /* 0x001fc80007f9e0ff */
[----:B------:R-:W-:-:S05]  /*5d4a0*/  LEA.HI.X.SX32 R9, R13, R3, 0x1, P4 ;  /* 0x000000030d097211 */ /* 0x000fca00020f0eff */
[----:B------:R4:W-:Y:S02]  /*5d4b0*/  STL.64 [R1+0x200], R8 ;  /* 0x0002000801007387 */ /* 0x0009e40000100a00 */
[----:B----4-:R-:W-:-:S04]  /*5d4c0*/  IADD3 R8, P4, PT, R11, R4, RZ ;  /* 0x000000040b087210 */ /* 0x010fc80007f9e0ff */
[----:B------:R-:W-:Y:S02]  /*5d4d0*/  LEA.HI.X.SX32 R9, R11, R3, 0x1, P4 ;  /* 0x000000030b097211 */ /* 0x000fe400020f0eff */
[----:B------:R-:W4:Y:S04]  /*5d4e0*/  LDL.LU R11, [R1+0xef4] ;  /* 0x000ef400010b7983 */ /* 0x000f280000300800 */
[----:B------:R0:W-:Y:S02]  /*5d4f0*/  STL.64 [R1+0x1f8], R8 ;  /* 0x0001f80801007387 */ /* 0x0001e40000100a00 */
[----:B0-----:R-:W-:-:S04]  /*5d500*/  IADD3 R8, P4, PT, R10, R4, RZ ;  /* 0x000000040a087210 */ /* 0x001fc80007f9e0ff */
[----:B------:R-:W-:-:S05]  /*5d510*/  LEA.HI.X.SX32 R9, R10, R3, 0x1, P4 ;  /* 0x000000030a097211 */ /* 0x000fca00020f0eff */
[----:B------:R0:W-:Y:S01]  /*5d520*/  STL.64 [R1+0x1f0], R8 ;  /* 0x0001f00801007387 */ /* 0x0001e20000100a00 */
[----:B------:R-:W-:-:S03]  /*5d530*/  IADD3 R12, P4, PT, R0, R4, RZ ;  /* 0x00000004000c7210 */ /* 0x000fc60007f9e0ff */
[----:B0-----:R-:W4:Y:S01]  /*5d540*/  LDL.LU R9, [R1+0xefc] ;  /* 0x000efc0001097983 */ /* 0x001f220000300800 */
[----:B------:R-:W-:-:S03]  /*5d550*/  LEA.HI.X.SX32 R13, R0, R3, 0x1, P4 ;  /* 0x00000003000d7211 */ /* 0x000fc600020f0eff */
[----:B------:R-:W4:Y:S04]  /*5d560*/  LDL.LU R0, [R1+0xf04] ;  /* 0x000f040001007983 */ /* 0x000f280000300800 */
[----:B------:R2:W-:Y:S02]  /*5d570*/  STL.64 [R1+0x1e8], R12 ;  /* 0x0001e80c01007387 */ /* 0x0005e40000100a00 */
[----:B--2---:R-:W-:-:S04]  /*5d580*/  IADD3 R12, P4, PT, R2, R4, RZ ;  /* 0x00000004020c7210 */ /* 0x004fc80007f9e0ff */
[----:B------:R-:W-:Y:S02]  /*5d590*/  LEA.HI.X.SX32 R13, R2, R3, 0x1, P4 ;  /* 0x00000003020d7211 */ /* 0x000fe400020f0eff */
[----:B------:R-:W2:Y:S04]  /*5d5a0*/  LDL.LU R2, [R1+0xf18] ;  /* 0x000f180001027983 */ /* 0x000ea80000300800 */
        /* <DEDUP_REMOVED lines=17> */
[----:B------:R-:W-:Y:S01]  /*5d6c0*/  STL.64 [R1+0x1800], R22 ;  /* 0x0018001601007387 */ /* 0x000fe20000100a00 */
[----:B---3--:R-:W-:-:S04]  /*5d6d0*/  IADD3 R28, P4, PT, R21, R4, RZ ;  /* 0x00000004151c7210 */ /* 0x008fc80007f9e0ff */
[----:B------:R-:W-:Y:S02]  /*5d6e0*/  LEA.HI.X.SX32 R29, R21, R3, 0x1, P4 ;  /* 0x00000003151d7211 */ /* 0x000fe400020f0eff */
[----:B------:R-:W3:Y:S04]  /*5d6f0*/  LDL.LU R21, [R1+0xf78] ;  /* 0x000f780001157983 */ /* 0x000ee80000300800 */
[----:B------:R-:W-:Y:S01]  /*5d700*/  STL.64 [R1+0x1808], R28 ;  /* 0x0018081c01007387 */ /* 0x000fe20000100a00 */
        /* <DEDUP_REMOVED lines=63> */
[----:B0-----:R-:W2:Y:S01]  /*5db00*/  LDL.LU R12, [R1+0x1040] ;  /* 0x00104000010c7983 */ /* 0x001ea20000300800 */
[----:B------:R-:W-:-:S03]  /*5db10*/  IADD3 R18, P4, PT, R10, R4, RZ ;  /* 0x000000040a127210 */ /* 0x000fc60007f9e0ff */
[----:B------:R-:W2:Y:S01]  /*5db20*/  LDL.LU R13, [R1+0x1048] ;  /* 0x00104800010d7983 */ /* 0x000ea20000300800 */
[----:B------:R-:W-:-:S05]  /*5db30*/  LEA.HI.X.SX32 R19, R10, R3, 0x1, P4 ;  /* 0x000000030a137211 */ /* 0x000fca00020f0eff */
[----:B------:R0:W-:Y:S02]  /*5db40*/  STL.64 [R1+0xa08], R18 ;  /* 0x000a081201007387 */ /* 0x0001e40000100a00 */
[----:B0-----:R-:W-:-:S04]  /*5db50*/  IADD3 R18, P4, PT, R5, R4, RZ ;  /* 0x0000000405127210 */ /* 0x001fc80007f9e0ff */
[----:B------:R-:W-:-:S05]  /*5db60*/  LEA.HI.X.SX32 R19, R5, R3, 0x1, P4 ;  /* 0x0000000305137211 */ /* 0x000fca00020f0eff */
[----:B------:R0:W-:Y:S04]  /*5db70*/  STL.64 [R1+0xa10], R18 ;  /* 0x000a101201007387 */ /* 0x0001e80000100a00 */
[----:B------:R-:W2:Y:S04]  /*5db80*/  LDL.LU R5, [R1+0x1050] ;  /* 0x0010500001057983 */ /* 0x000ea80000300800 */
[----:B------:R-:W2:Y:S01]  /*5db90*/  LDL.LU R10, [R1+0x1058] ;  /* 0x00105800010a7983 */ /* 0x000ea20000300800 */
[----:B0-----:R-:W-:-:S04]  /*5dba0*/  IADD3 R18, P4, PT, R20, R4, RZ ;  /* 0x0000000414127210 */ /* 0x001fc80007f9e0ff */
[----:B------:R-:W-:-:S05]  /*5dbb0*/  LEA.HI.X.SX32 R19, R20, R3, 0x1, P4 ;  /* 0x0000000314137211 */ /* 0x000fca00020f0eff */
[----:B------:R3:W-:Y:S01]  /*5dbc0*/  STL.64 [R1+0xa18], R18 ;  /* 0x000a181201007387 */ /* 0x0007e20000100a00 */
[C---:B------:R-:W-:Y:S02]  /*5dbd0*/  LOP3.LUT P5, RZ, R6.reuse, 0x8000, RZ, 0xc0, !PT ;  /* 0x0000800006ff7812 */ /* 0x040fe400078ac0ff */
[C---:B------:R-:W-:Y:S02]  /*5dbe0*/  LOP3.LUT P6, RZ, R6.reuse, 0x10000, RZ, 0xc0, !PT ;  /* 0x0001000006ff7812 */ /* 0x040fe400078cc0ff */
[C---:B------:R-:W-:Y:S02]  /*5dbf0*/  LOP3.LUT P0, RZ, R6.reuse, 0x20000, RZ, 0xc0, !PT ;  /* 0x0002000006ff7812 */ /* 0x040fe4000780c0ff */
[C---:B------:R-:W-:Y:S02]  /*5dc00*/  LOP3.LUT P1, RZ, R6.reuse, 0x40000, RZ, 0xc0, !PT ;  /* 0x0004000006ff7812 */ /* 0x040fe4000782c0ff */
[C---:B------:R-:W-:Y:S02]  /*5dc10*/  LOP3.LUT P2, RZ, R6.reuse, 0x80000, RZ, 0xc0, !PT ;  /* 0x0008000006ff7812 */ /* 0x040fe4000784c0ff */
[----:B------:R-:W-:-:S02]  /*5dc20*/  LOP3.LUT P3, RZ, R6, 0x100000, RZ, 0xc0, !PT ;  /* 0x0010000006ff7812 */ /* 0x000fc4000786c0ff */
[----:B---3--:R-:W-:-:S04]  /*5dc30*/  IADD3 R18, P4, PT, R21, R4, RZ ;  /* 0x0000000415127210 */ /* 0x008fc80007f9e0ff */
[----:B------:R-:W-:-:S05]  /*5dc40*/  LEA.HI.X.SX32 R19, R21, R3, 0x1, P4 ;  /* 0x0000000315137211 */ /* 0x000fca00020f0eff */
[----:B------:R0:W-:Y:S04]  /*5dc50*/  STL.64 [R1+0xa20], R18 ;  /* 0x000a201201007387 */ /* 0x0001e80000100a00 */
[----:B0-----:R-:W3:Y:S04]  /*5dc60*/  LDL.LU R18, [R1+0x1064] ;  /* 0x0010640001127983 */ /* 0x001ee80000300800 */
[----:B------:R-:W3:Y:S01]  /*5dc70*/  LDL.LU R6, [R1+0x1080] ;  /* 0x0010800001067983 */ /* 0x000ee20000300800 */
[----:B----4-:R-:W-:-:S04]  /*5dc80*/  IADD3 R20, P4, PT, R11, R4, RZ ;  /* 0x000000040b147210 */ /* 0x010fc80007f9e0ff */
[----:B------:R-:W-:-:S05]  /*5dc90*/  LEA.HI.X.SX32 R21, R11, R3, 0x1, P4 ;  /* 0x000000030b157211 */ /* 0x000fca00020f0eff */
[----:B------:R0:W-:Y:S04]  /*5dca0*/  STL.64 [R1+0xa28], R20 ;  /* 0x000a281401007387 */ /* 0x0001e80000100a00 */
[----:B------:R-:W4:Y:S01]  /*5dcb0*/  LDL.LU R11, [R1+0x1088] ;  /* 0x00108800010b7983 */ /* 0x000f220000300800 */
[----:B0-----:R-:W-:-:S04]  /*5dcc0*/  IADD3 R20, P4, PT, R9, R4, RZ ;  /* 0x0000000409147210 */ /* 0x001fc80007f9e0ff */
[----:B------:R-:W-:-:S05]  /*5dcd0*/  LEA.HI.X.SX32 R21, R9, R3, 0x1, P4 ;  /* 0x0000000309157211 */ /* 0x000fca00020f0eff */
        /* <DEDUP_REMOVED lines=12> */
[----:B------:R-:W-:Y:S01]  /*5dda0*/  STL.64 [R1+0x17b8], R20 ;  /* 0x0017b81401007387 */ /* 0x000fe20000100a00 */
[----:B------:R-:W-:-:S04]  /*5ddb0*/  IADD3 R8, P4, PT, R12, R4, RZ ;  /* 0x000000040c087210 */ /* 0x000fc80007f9e0ff */
        /* <DEDUP_REMOVED lines=19> */
[----:B0-----:R-:W-:-:S04]  /*5def0*/  IADD3 R8, P4, PT, R6, R4, RZ ;  /* 0x0000000406087210 */ /* 0x001fc80007f9e0ff */
        /* <DEDUP_REMOVED lines=439> */
[----:B0-----:R-:W-:-:S04]  /*5fa70*/  IADD3 R8, P4, PT, R6, R4, RZ ;  /* 0x0000000406087210 */ /* 0x001fc80007f9e0ff */
[----:B------:R-:W-:-:S05]  /*5fa80*/  LEA.HI.X.SX32 R9, R6, R3, 0x1, P4 ;  /* 0x0000000306097211 */ /* 0x000fca00020f0eff */
[----:B------:R4:W-:Y:S04]  /*5fa90*/  STL.64 [R1+0xde8], R8 ;  /* 0x000de80801007387 */ /* 0x0009e80000100a00 */
[----:B------:R-:W3:Y:S01]  /*5faa0*/  LDL.LU R18, [R1+0xe44] ;  /* 0x000e440001127983 */ /* 0x000ee20000300800 */
[----:B----4-:R-:W-:-:S04]  /*5fab0*/  IADD3 R8, P4, PT, R11, R4, RZ ;  /* 0x000000040b087210 */ /* 0x010fc80007f9e0ff */
[----:B------:R-:W-:Y:S02]  /*5fac0*/  LEA.HI.X.SX32 R9, R11, R3, 0x1, P4 ;  /* 0x000000030b097211 */ /* 0x000fe400020f0eff */
[----:B------:R-:W4:Y:S04]  /*5fad0*/  LDL.LU R11, [R1+0xe4c] ;  /* 0x000e4c00010b7983 */ /* 0x000f280000300800 */
        /* <DEDUP_REMOVED lines=71> */
[----:B------:R-:W2:Y:S04]  /*5ff50*/  LDL.LU R10, [R1+0xeec] ;  /* 0x000eec00010a7983 */ /* 0x000ea80000300800 */
[----:B------:R-:W-:Y:S01]  /*5ff60*/  STL.64 [R1+0x1680], R8 ;  /* 0x0016800801007387 */ /* 0x000fe20000100a00 */
[----:B------:R-:W-:-:S04]  /*5ff70*/  IADD3 R18, P4, PT, R25, R4, RZ ;  /* 0x0000000419127210 */ /* 0x000fc80007f9e0ff */
[----:B------:R-:W-:-:S05]  /*5ff80*/  LEA.HI.X.SX32 R19, R25, R3, 0x1, P4 ;  /* 0x0000000319137211 */ /* 0x000fca00020f0eff */
[----:B------:R0:W-:Y:S04]  /*5ff90*/  STL.64 [R1+0xe88], R18 ;  /* 0x000e881201007387 */ /* 0x0001e80000100a00 */
[----:B0-----:R-:W2:Y:S04]  /*5ffa0*/  LDL.LU R19, [R1+0xed4] ;  /* 0x000ed40001137983 */ /* 0x001ea80000300800 */
        /* <DEDUP_REMOVED lines=38> */
[----:B------:R-:W-:-:S05]  /*60210*/  LEA.HI.X.SX32 R9, R19, R3, 0x1, P4 ;  /* 0x0000000313097211 */ /* 0x000fca00020f0eff */
        /* <DEDUP_REMOVED lines=93> */
[----:B--2---:R-:W-:-:S04]  /*607f0*/  IADD3 R10, P4, PT, R2, R4, RZ ;  /* 0x00000004020a7210 */ /* 0x004fc80007f9e0ff */
[----:B------:R-:W-:Y:S02]  /*60800*/  LEA.HI.X.SX32 R11, R2, R3, 0x1, P4 ;  /* 0x00000003020b7211 */ /* 0x000fe400020f0eff */
[----:B------:R-:W2:Y:S04]  /*60810*/  LDL.LU R2, [R1+0x1000] ;  /* 0x0010000001027983 */ /* 0x000ea80000300800 */
[----:B------:R0:W-:Y:S04]  /*60820*/  STL.64 [R1+0xf80], R8 ;  /* 0x000f800801007387 */ /* 0x0001e80000100a00 */
[----:B------:R-:W3:Y:S04]  /*60830*/  LDL.LU R0, [R1+0x1004] ;  /* 0x0010040001007983 */ /* 0x000ee80000300800 */
[----:B------:R-:W-:Y:S04]  /*60840*/  STL.64 [R1+0x1638], R10 ;  /* 0x0016380a01007387 */ /* 0x000fe80000100a00 */
[----:B------:R-:W4:Y:S01]  /*60850*/  LDL.LU R24, [R1+0x102c] ;  /* 0x00102c0001187983 */ /* 0x000f220000300800 */
[----:B0-----:R-:W-:-:S04]  /*60860*/  IADD3 R8, P4, PT, R12, R4, RZ ;  /* 0x000000040c087210 */ /* 0x001fc80007f9e0ff */
[----:B------:R-:W-:-:S05]  /*60870*/  LEA.HI.X.SX32 R9, R12, R3, 0x1, P4 ;  /* 0x000000030c097211 */ /* 0x000fca00020f0eff */
[----:B------:R0:W-:Y:S02]  /*60880*/  STL.64 [R1+0xfd0], R8 ;  /* 0x000fd00801007387 */ /* 0x0001e40000100a00 */
[----:B0-----:R-:W-:-:S04]  /*60890*/  IADD3 R8, P4, PT, R13, R4, RZ ;  /* 0x000000040d087210 */ /* 0x001fc80007f9e0ff */
[----:B------:R-:W-:-:S05]  /*608a0*/  LEA.HI.X.SX32 R9, R13, R3, 0x1, P4 ;  /* 0x000000030d097211 */ /* 0x000fca00020f0eff */
[----:B------:R0:W-:Y:S04]  /*608b0*/  STL.64 [R1+0xfd8], R8 ;  /* 0x000fd80801007387 */ /* 0x0001e80000100a00 */
[----:B------:R-:W4:Y:S01]  /*608c0*/  LDL.LU R25, [R1+0x103c] ;  /* 0x00103c0001197983 */ /* 0x000f220000300800 */
[----:B------:R-:W-:-:S04]  /*608d0*/  IADD3 R12, P4, PT, R5, R4, RZ ;  /* 0x00000004050c7210 */ /* 0x000fc80007f9e0ff */
[----:B------:R-:W-:Y:S02]  /*608e0*/  LEA.HI.X.SX32 R13, R5, R3, 0x1, P4 ;  /* 0x00000003050d7211 */ /* 0x000fe400020f0eff */
[----:B------:R-:W4:Y:S01]  /*608f0*/  LDL.LU R5, [R1+0x101c] ;  /* 0x00101c0001057983 */ /* 0x000f220000300800 */
[----:B0-----:R-:W-:-:S03]  /*60900*/  IADD3 R8, P4, PT, R19, R4, RZ ;  /* 0x0000000413087210 */ /* 0x001fc60007f9e0ff */
[----:B------:R-:W-:Y:S01]  /*60910*/  STL.64 [R1+0x1640], R12 ;  /* 0x0016400c01007387 */ /* 0x000fe20000100a00 */
[----:B------:R-:W-:-:S03]  /*60920*/  LEA.HI.X.SX32 R9, R19, R3, 0x1, P4 ;  /* 0x0000000313097211 */ /* 0x000fc600020f0eff */
[----:B------:R-:W4:Y:S04]  /*60930*/  LDL.LU R19, [R1+0x1034] ;  /* 0x0010340001137983 */ /* 0x000f280000300800 */
[----:B------:R0:W-:Y:S02]  /*60940*/  STL.64 [R1+0xfe8], R8 ;  /* 0x000fe80801007387 */ /* 0x0001e40000100a00 */
[----:B0-----:R-:W-:-:S04]  /*60950*/  IADD3 R8, P4, PT, R18, R4, RZ ;  /* 0x0000000412087210 */ /* 0x001fc80007f9e0ff */
[----:B------:R-:W-:Y:S02]  /*60960*/  LEA.HI.X.SX32 R9, R18, R3, 0x1, P4 ;  /* 0x0000000312097211 */ /* 0x000fe400020f0eff */
[----:B------:R-:W4:Y:S04]  /*60970*/  LDL.LU R18, [R1+0x1018] ;  /* 0x0010180001127983 */ /* 0x000f280000300800 */
[----:B------:R0:W-:Y:S04]  /*60980*/  STL.64 [R1+0xff0], R8 ;  /* 0x000ff00801007387 */ /* 0x0001e80000100a00 */
[----:B------:R-:W4:Y:S01]  /*60990*/  LDL.LU R29, [R1+0x1030] ;  /* 0x00103000011d7983 */ /* 0x000f220000300800 */
[----:B0-----:R-:W-:-:S04]  /*609a0*/  IADD3 R8, P4, PT, R6, R4, RZ ;  /* 0x0000000406087210 */ /* 0x001fc80007f9e0ff */
[----:B------:R-:W-:-:S05]  /*609b0*/  LEA.HI.X.SX32 R9, R6, R3, 0x1, P4 ;  /* 0x0000000306097211 */ /* 0x000fca00020f0eff */
[----:B------:R2:W-:Y:S04]  /*609c0*/  STL.64 [R1+0xff8], R8 ;  /* 0x000ff80801007387 */ /* 0x0005e80000100a00 */
[----:B------:R-:W4:Y:S01]  /*609d0*/  LDL.LU R6, [R1+0x105c] ;  /* 0x00105c0001067983 */ /* 0x000f220000300800 */
[----:B------:R-:W-:Y:S02]  /*609e0*/  IMAD.MOV.U32 R22, RZ, RZ, R14 ;  /* 0x000000ffff167224 */ /* 0x000fe400078e000e */
[----:B------:R-:W-:Y:S01]  /*609f0*/  IMAD.MOV.U32 R23, RZ, RZ, R15 ;  /* 0x000000ffff177224 */ /* 0x000fe200078e000f */
[----:B------:R-:W-:-:S04]  /*60a00*/  IADD3 R14, P4, PT, R17, R4, RZ ;  /* 0x00000004110e7210 */ /* 0x000fc80007f9e0ff */
[----:B------:R-:W-:Y:S02]  /*60a10*/  LEA.HI.X.SX32 R15, R17, R3, 0x1, P4 ;  /* 0x00000003110f7211 */ /* 0x000fe400020f0eff */
[----:B------:R-:W4:Y:S04]  /*60a20*/  LDL.LU R17, [R1+0x1070] ;  /* 0x0010700001117983 */ /* 0x000f280000300800 */
[----:B------:R-:W-:Y:S01]  /*60a30*/  STL.64 [R1+0x1648], R14 ;  /* 0x0016480e01007387 */ /* 0x000fe20000100a00 */
[----:B--2---:R-:W-:-:S04]  /*60a40*/  IADD3 R8, P4, PT, R2, R4, RZ ;  /* 0x0000000402087210 */ /* 0x004fc80007f9e0ff */
        /* <DEDUP_REMOVED lines=77> */
[----:B------:R2:W-:Y:S04]  /*60f20*/  STL.64 [R1+0xf38], R8 ;  /* 0x000f380801007387 */ /* 0x0005e80000100a00 */
[----:B------:R-:W4:Y:S01]  /*60f30*/  LDL.LU R28, [R1+0x10dc] ;  /* 0x0010dc00011c7983 */ /* 0x000f220000300800 */
[----:B--2---:R-:W-:-:S04]  /*60f40*/  IADD3 R8, P4, PT, R2, R4, RZ ;  /* 0x0000000402087210 */ /* 0x004fc80007f9e0ff */
[----:B------:R-:W-:Y:S01]  /*60f50*/  LEA.HI.X.SX32 R9, R2, R3, 0x1, P4 ;  /* 0x0000000302097211 */ /* 0x000fe200020f0eff */
[----:B------:R-:W-:-:S04]  /*60f60*/  IMAD.MOV.U32 R2, RZ, RZ, R7 ;  /* 0x000000ffff027224 */ /* 0x000fc800078e0007 */
[----:B------:R3:W-:Y:S04]  /*60f70*/  STL.64 [R1+0xf20], R8 ;  /* 0x000f200801007387 */ /* 0x0007e80000100a00 */
[----:B------:R-:W2:Y:S01]  /*60f80*/  LDL.LU R7, [R1+0x10e8] ;  /* 0x0010e80001077983 */ /* 0x000ea20000300800 */
[----:B---3--:R-:W-:-:S04]  /*60f90*/  IADD3 R8, P4, PT, R0, R4, RZ ;  /* 0x0000000400087210 */ /* 0x008fc80007f9e0ff */
[----:B------:R-:W-:Y:S02]  /*60fa0*/  LEA.HI.X.SX32 R9, R0, R3, 0x1, P4 ;  /* 0x0000000300097211 */ /* 0x000fe400020f0eff */
[----:B------:R-:W3:Y:S04]  /*60fb0*/  LDL.LU R0, [R1+0x1104] ;  /* 0x0011040001007983 */ /* 0x000ee80000300800 */
[----:B------:R4:W-:Y:S04]  /*60fc0*/  STL.64 [R1+0x10d0], R8 ;  /* 0x0010d00801007387 */ /* 0x0009e80000100a00 */
        /* <DEDUP_REMOVED lines=41> */
[----:B------:R-:W-:-:S05]  /*61260*/  LEA.HI.X.SX32 R9, R29, R3, 0x1, P4 ;  /* 0x000000031d097211 */ /* 0x000fca00020f0eff */
[----:B------:R4:W-:Y:S04]  /*61270*/  STL.64 [R1+0x1110], R8 ;  /* 0x0011100801007387 */ /* 0x0009e80000100a00 */
[----:B------:R-:W3:Y:S01]  /*61280*/  LDL.LU R21, [R1+0x1148] ;  /* 0x0011480001157983 */ /* 0x000ee20000300800 */
[----:B----4-:R-:W-:-:S04]  /*61290*/  IADD3 R8, P4, PT, R24, R4, RZ ;  /* 0x0000000418087210 */ /* 0x010fc80007f9e0ff */
        /* <DEDUP_REMOVED lines=25> */
[----:B------:R-:W4:Y:S04]  /*61430*/  LDL.LU R6, [R1+0x1190] ;  /* 0x0011900001067983 */ /* 0x000f280000300800 */
[----:B------:R-:W4:Y:S01]  /*61440*/  LDL.LU R17, [R1+0x119c] ;  /* 0x00119c0001117983 */ /* 0x000f220000300800 */
[----:B--2---:R-:W-:-:S04]  /*61450*/  IADD3 R8, P4, PT, R7, R4, RZ ;  /* 0x0000000407087210 */ /* 0x004fc80007f9e0ff */
[----:B------:R-:W-:Y:S02]  /*61460*/  LEA.HI.X.SX32 R9, R7, R3, 0x1, P4 ;  /* 0x0000000307097211 */ /* 0x000fe400020f0eff */
[----:B------:R-:W2:Y:S04]  /*61470*/  LDL.LU R7, [R1+0x118c] ;  /* 0x00118c0001077983 */ /* 0x000ea80000300800 */
[----:B------:R3:W-:Y:S04]  /*61480*/  STL.64 [R1+0x1170], R8 ;  /* 0x0011700801007387 */ /* 0x0007e80000100a00 */
[----:B------:R-:W2:Y:S01]  /*61490*/  LDL.LU R28, [R1+0x1198] ;  /* 0x00119800011c7983 */ /* 0x000ea20000300800 */
[----:B---3--:R-:W-:-:S04]  /*614a0*/  IADD3 R8, P4, PT, R0, R4, RZ ;  /* 0x0000000400087210 */ /* 0x008fc80007f9e0ff */
[----:B------:R-:W-:Y:S02]  /*614b0*/  LEA.HI.X.SX32 R9, R0, R3, 0x1, P4 ;  /* 0x0000000300097211 */ /* 0x000fe400020f0eff */
[----:B------:R-:W3:Y:S04]  /*614c0*/  LDL.LU R0, [R1+0x11a4] ;  /* 0x0011a40001007983 */ /* 0x000ee80000300800 */
[----:B------:R-:W3:Y:S04]  /*614d0*/  LDL.LU R29, [R1+0x44] ;  /* 0x00004400011d7983 */ /* 0x000ee80000300800 */
[----:B------:R0:W-:Y:S02]  /*614e0*/  STL.64 [R1+0x1180], R8 ;  /* 0x0011800801007387 */ /* 0x0001e40000100a00 */
[----:B0-----:R-:W-:-:S04]  /*614f0*/  IADD3 R8, P4, PT, R21, R4, RZ ;  /* 0x0000000415087210 */ /* 0x001fc80007f9e0ff */
[----:B------:R-:W-:-:S05]  /*61500*/  LEA.HI.X.SX32 R9, R21, R3, 0x1, P4 ;  /* 0x0000000315097211 */ /* 0x000fca00020f0eff */
[----:B------:R4:W-:Y:S04]  /*61510*/  STL.64 [R1+0x1178], R8 ;  /* 0x0011780801007387 */ /* 0x0009e80000100a00 */
[----:B------:R-:W3:Y:S01]  /*61520*/  LDL.LU.64 R10, [R1+0x988] ;  /* 0x00098800010a7983 */ /* 0x000ee20000300a00 */
[----:B------:R-:W-:Y:S02]  /*61530*/  IMAD.MOV.U32 R12, RZ, RZ, R22 ;  /* 0x000000ffff0c7224 */ /* 0x000fe400078e0016 */
[----:B------:R-:W-:Y:S01]  /*61540*/  IMAD.MOV.U32 R13, RZ, RZ, R23 ;  /* 0x000000ffff0d7224 */ /* 0x000fe200078e0017 */
[----:B----4-:R-:W-:-:S04]  /*61550*/  IADD3 R8, P4, PT, R5, R4, RZ ;  /* 0x0000000405087210 */ /* 0x010fc80007f9e0ff */
[----:B------:R-:W-:Y:S02]  /*61560*/  LEA.HI.X.SX32 R9, R5, R3, 0x1, P4 ;  /* 0x0000000305097211 */ /* 0x000fe400020f0eff */
[----:B------:R-:W4:Y:S04]  /*61570*/  LDL.LU R5, [R1+0x48] ;  /* 0x0000480001057983 */ /* 0x000f280000300800 */
[----:B------:R0:W-:Y:S02]  /*61580*/  STL.64 [R1+0x1160], R8 ;  /* 0x0011600801007387 */ /* 0x0001e40000100a00 */
[----:B0-----:R-:W-:-:S04]  /*61590*/  IADD3 R8, P4, PT, R24, R4, RZ ;  /* 0x0000000418087210 */ /* 0x001fc80007f9e0ff */
[----:B------:R-:W-:-:S05]  /*615a0*/  LEA.HI.X.SX32 R9, R24, R3, 0x1, P4 ;  /* 0x0000000318097211 */ /* 0x000fca00020f0eff */
[----:B------:R0:W-:Y:S04]  /*615b0*/  STL.64 [R1+0x1148], R8 ;  /* 0x0011480801007387 */ /* 0x0001e80000100a00 */
[----:B0-----:R-:W4:Y:S04]  /*615c0*/  LDL.LU.64 R8, [R1+0x970] ;  /* 0x0009700001087983 */ /* 0x001f280000300a00 */
[----:B------:R-:W4:Y:S01]  /*615d0*/  LDL.LU.64 R20, [R1+0x968] ;  /* 0x0009680001147983 */ /* 0x000f220000300a00 */
[----:B------:R-:W-:-:S03]  /*615e0*/  IADD3 R14, P4, PT, R25, R4, RZ ;  /* 0x00000004190e7210 */ /* 0x000fc60007f9e0ff */
[----:B------:R-:W4:Y:S01]  /*615f0*/  LDL.LU.64 R22, [R1+0x960] ;  /* 0x0009600001167983 */ /* 0x000f220000300a00 */
[----:B------:R-:W-:-:S03]  /*61600*/  LEA.HI.X.SX32 R15, R25, R3, 0x1, P4 ;  /* 0x00000003190f7211 */ /* 0x000fc600020f0eff */
[----:B------:R-:W4:Y:S04]  /*61610*/  LDL.LU.64 R24, [R1+0x958] ;  /* 0x0009580001187983 */ /* 0x000f280000300a00 */
        /* <DEDUP_REMOVED lines=24> */
[----:B------:R0:W-:Y:S01]  /*617a0*/  STL [R1+0x1960], R4 ;  /* 0x0019600401007387 */ /* 0x0001e20000100800 */
[----:B---3--:R-:W-:-:S03]  /*617b0*/  IADD3 R14, P4, PT, R0, R4, RZ ;  /* 0x00000004000e7210 */ /* 0x008fc60007f9e0ff */
[----:B0-----:R-:W3:Y:S01]  /*617c0*/  LDL.LU R4, [R1+0x40] ;  /* 0x0000400001047983 */ /* 0x001ee20000300800 */
[----:B------:R-:W-:-:S05]  /*617d0*/  LEA.HI.X.SX32 R15, R0, R3, 0x1, P4 ;  /* 0x00000003000f7211 */ /* 0x000fca00020f0eff */
[----:B------:R-:W-:Y:S01]  /*617e0*/  STL.64 [R1+0xf08], R14 ;  /* 0x000f080e01007387 */ /* 0x000fe20000100a00 */
[----:B----4-:R-:W-:Y:S02]  /*617f0*/  LOP3.LUT P4, RZ, R6, 0x4000, RZ, 0xc0, !PT ;  /* 0x0000400006ff7812 */ /* 0x010fe4000788c0ff */
[----:B------:R-:W-:-:S11]  /*61800*/  PRMT R0, R17, 0x7771, RZ ;  /* 0x0000777111007816 */ /* 0x000fd600000000ff */
[----:B------:R3:W-:Y:S02]  /*61810*/  @P4 STG.E.U8 desc[UR40][R12.64], R0 ;  /* 0x000000000c004986 */ /* 0x0007e4000c101128 */
[----:B---3--:R-:W-:-:S05]  /*61820*/  PRMT R0, R4, 0x7770, RZ ;  /* 0x0000777004007816 */ /* 0x008fca00000000ff */
[----:B------:R0:W-:Y:S02]  /*61830*/  @P5 STG.E.U8 desc[UR40][R10.64], R0 ;  /* 0x000000000a005986 */ /* 0x0001e4000c101128 */
[----:B0-----:R-:W-:-:S05]  /*61840*/  PRMT R0, R4, 0x7771, RZ ;  /* 0x0000777104007816 */ /* 0x001fca00000000ff */
[----:B------:R0:W-:Y:S02]  /*61850*/  @P6 STG.E.U8 desc[UR40][R8.64], R0 ;  /* 0x0000000008006986 */ /* 0x0001e4000c101128 */
[----:B0-----:R-:W-:-:S05]  /*61860*/  PRMT R0, R29, 0x7770, RZ ;  /* 0x000077701d007816 */ /* 0x001fca00000000ff */
[----:B------:R0:W-:Y:S01]  /*61870*/  @P0 STG.E.U8 desc[UR40][R20.64], R0 ;  /* 0x0000000014000986 */ /* 0x0001e2000c101128 */
[----:B------:R-:W-:Y:S02]  /*61880*/  PRMT R8, R5, 0x7771, RZ ;  /* 0x0000777105087816 */ /* 0x000fe400000000ff */
[----:B0-----:R-:W-:-:S05]  /*61890*/  PRMT R0, R29, 0x7771, RZ ;  /* 0x000077711d007816 */ /* 0x001fca00000000ff */
[----:B------:R0:W-:Y:S02]  /*618a0*/  @P1 STG.E.U8 desc[UR40][R22.64], R0 ;  /* 0x0000000016001986 */ /* 0x0001e4000c101128 */
[----:B0-----:R-:W-:-:S05]  /*618b0*/  PRMT R0, R5, 0x7770, RZ ;  /* 0x0000777005007816 */ /* 0x001fca00000000ff */
[----:B------:R0:W-:Y:S04]  /*618c0*/  @P2 STG.E.U8 desc[UR40][R24.64], R0 ;  /* 0x0000000018002986 */ /* 0x0001e8000c101128 */
[----:B------:R1:W-:Y:S04]  /*618d0*/  @P3 STG.E.U8 desc[UR40][R18.64], R8 ;  /* 0x0000000812003986 */ /* 0x0003e8000c101128 */
[----:B0-----:R-:W3:Y:S04]  /*618e0*/  LDL.LU R0, [R1+0x4c] ;  /* 0x00004c0001007983 */ /* 0x001ee80000300800 */
[----:B-1----:R-:W4:Y:S04]  /*618f0*/  LDL.LU.64 R18, [R1+0x1a00] ;  /* 0x001a000001127983 */ /* 0x002f280000300a00 */
[----:B------:R-:W3:Y:S04]  /*61900*/  LDL.LU.64 R22, [R1+0x940] ;  /* 0x0009400001167983 */ /* 0x000ee80000300a00 */
[----:B------:R-:W3:Y:S04]  /*61910*/  LDL.LU.64 R12, [R1+0x938] ;  /* 0x00093800010c7983 */ /* 0x000ee80000300a00 */
[----:B------:R-:W3:Y:S04]  /*61920*/  LDL.LU R28, [R1+0x50] ;  /* 0x00005000011c7983 */ /* 0x000ee80000300800 */
[----:B------:R-:W3:Y:S04]  /*61930*/  LDL.LU.64 R10, [R1+0x930] ;  /* 0x00093000010a7983 */ /* 0x000ee80000300a00 */
[----:B------:R-:W3:Y:S04]  /*61940*/  LDL.LU.64 R8, [R1+0x928] ;  /* 0x0009280001087983 */ /* 0x000ee80000300a00 */
[----:B------:R-:W3:Y:S04]  /*61950*/  LDL.LU R24, [R1+0x54] ;  /* 0x0000540001187983 */ /* 0x000ee80000300800 */
[----:B------:R-:W3:Y:S04]  /*61960*/  LDL.LU.64 R20, [R1+0x920] ;  /* 0x0009200001147983 */ /* 0x000ee80000300a00 */
[----:B------:R0:W-:Y:S04]  /*61970*/  STL.64 [R1+0x19e0], R4 ;  /* 0x0019e00401007387 */ /* 0x0001e80000100a00 */
[----:B0-----:R-:W3:Y:S01]  /*61980*/  LDL.LU.64 R4, [R1+0x948] ;  /* 0x0009480001047983 */ /* 0x001ee20000300a00 */
[----:B------:R-:W-:-:S02]  /*61990*/  LOP3.LUT R3, R3, 0xefffffff, RZ, 0xc0, !PT ;  /* 0xefffffff03037812 */ /* 0x000fc400078ec0ff */
[C---:B------:R-:W-:Y:S02]  /*619a0*/  LOP3.LUT P0, RZ, R6.reuse, 0x200000, RZ, 0xc0, !PT ;  /* 0x0020000006ff7812 */ /* 0x040fe4000780c0ff */
[C---:B------:R-:W-:Y:S02]  /*619b0*/  LOP3.LUT P1, RZ, R6.reuse, 0x400000, RZ, 0xc0, !PT ;  /* 0x0040000006ff7812 */ /* 0x040fe4000782c0ff */
[C---:B------:R-:W-:Y:S02]  /*619c0*/  LOP3.LUT P2, RZ, R6.reuse, 0x800000, RZ, 0xc0, !PT ;  /* 0x0080000006ff7812 */ /* 0x040fe4000784c0ff */
[----:B------:R-:W-:Y:S01]  /*619d0*/  LOP3.LUT P3, RZ, R6, 0x1000000, RZ, 0xc0, !PT ;  /* 0x0100000006ff7812 */ /* 0x000fe2000786c0ff */
[----:B--2---:R-:W-:Y:S01]  /*619e0*/  STL.64 [R1+0x1930], R6 ;  /* 0x0019300601007387 */ /* 0x004fe20000100a00 */
[----:B----4-:R-:W-:-:S13]  /*619f0*/  LOP3.LUT P4, RZ, R18, 0x2, RZ, 0xc0, !PT ;  /* 0x0000000212ff7812 */ /* 0x010fda000788c0ff */
[----:B------:R-:W-:Y:S02]  /*61a00*/  @P4 LOP3.LUT R3, R3, 0x10000000, RZ, 0xfc, !PT ;  /* 0x1000000003034812 */ /* 0x000fe400078efcff */
[----:B------:R-:W-:Y:S02]  /*61a10*/  LOP3.LUT P4, RZ, R18, 0x1, RZ, 0xc0, !PT ;  /* 0x0000000112ff7812 */ /* 0x000fe4000788c0ff */
[----:B------:R-:W-:-:S11]  /*61a20*/  LOP3.LUT R3, R3, 0xdfffffff, RZ, 0xc0, !PT ;  /* 0xdfffffff03037812 */ /* 0x000fd600078ec0ff */
[----:B------:R-:W-:Y:S02]  /*61a30*/  @P4 LOP3.LUT R3, R3, 0x20000000, RZ, 0xfc, !PT ;  /* 0x2000000003034812 */ /* 0x000fe400078efcff */
[----:B------:R-:W-:Y:S02]  /*61a40*/  LOP3.LUT P4, RZ, R6, 0x80000000, RZ, 0xc0, !PT ;  /* 0x8000000006ff7812 */ /* 0x000fe4000788c0ff */
[----:B------:R-:W-:Y:S02]  /*61a50*/  LOP3.LUT R3, R3, 0xbfffffff, RZ, 0xc0, !PT ;  /* 0xbfffffff03037812 */ /* 0x000fe400078ec0ff */
[----:B---3--:R-:W-:-:S09]  /*61a60*/  PRMT R14, R0, 0x7770, RZ ;  /* 0x00007770000e7816 */ /* 0x008fd200000000ff */
[----:B------:R-:W-:Y:S01]  /*61a70*/  @P4 LOP3.LUT R3, R3, 0x40000000, RZ, 0xfc, !PT ;  /* 0x4000000003034812 */ /* 0x000fe200078efcff */
[----:B------:R0:W-:Y:S01]  /*61a80*/  @P0 STG.E.U8 desc[UR40][R4.64], R14 ;  /* 0x0000000e04000986 */ /* 0x0001e2000c101128 */
[----:B------:R-:W-:Y:S02]  /*61a90*/  LOP3.LUT P4, RZ, R6, 0x40000000, RZ, 0xc0, !PT ;  /* 0x4000000006ff7812 */ /* 0x000fe4000788c0ff */
[----:B------:R-:W-:Y:S02]  /*61aa0*/  LOP3.LUT R3, R3, 0x7fffffff, RZ, 0xc0, !PT ;  /* 0x7fffffff03037812 */ /* 0x000fe400078ec0ff */
[----:B0-----:R-:W-:-:S05]  /*61ab0*/  PRMT R4, R0, 0x7771, RZ ;  /* 0x0000777100047816 */ /* 0x001fca00000000ff */
[----:B------:R0:W-:Y:S04]  /*61ac0*/  @P1 STG.E.U8 desc[UR40][R22.64], R4 ;  /* 0x0000000416001986 */ /* 0x0001e8000c101128 */
[----:B------:R-:W-:Y:S02]  /*61ad0*/  @P4 LOP3.LUT R3, R3, 0x80000000, RZ, 0xfc, !PT ;  /* 0x8000000003034812 */ /* 0x000fe400078efcff */
[C---:B0-----:R-:W-:Y:S01]  /*61ae0*/  PRMT R4, R28.reuse, 0x7772, RZ ;  /* 0x000077721c047816 */ /* 0x041fe200000000ff */
[----:B------:R-:W2:Y:S04]  /*61af0*/  LDL.LU.64 R22, [R1+0x918] ;  /* 0x0009180001167983 */ /* 0x000ea80000300a00 */
[----:B------:R0:W-:Y:S04]  /*61b00*/  @P2 STG.E.U8 desc[UR40][R12.64], R4 ;  /* 0x000000040c002986 */ /* 0x0001e8000c101128 */
[----:B------:R-:W3:Y:S04]  /*61b10*/  LDL.LU R25, [R1+0x58] ;  /* 0x0000580001197983 */ /* 0x000ee80000300800 */
[----:B------:R1:W-:Y:S01]  /*61b20*/  STL.64 [R1+0x19f8], R2 ;  /* 0x0019f80201007387 */ /* 0x0003e20000100a00 */
[----:B0-----:R-:W-:-:S05]  /*61b30*/  PRMT R4, R28, 0x7773, RZ ;  /* 0x000077731c047816 */ /* 0x001fca00000000ff */
[----:B------:R0:W-:Y:S04]  /*61b40*/  @P3 STG.E.U8 desc[UR40][R10.64], R4 ;  /* 0x000000040a003986 */ /* 0x0001e8000c101128 */
[----:B-1----:R-:W4:Y:S04]  /*61b50*/  LDL.LU.64 R2, [R1+0x910] ;  /* 0x0009100001027983 */ /* 0x002f280000300a00 */
[----:B0-----:R-:W2:Y:S01]  /*61b60*/  LDL.LU.64 R4, [R1+0x900] ;  /* 0x0009000001047983 */ /* 0x001ea20000300a00 */
[----:B------:R-:W-:Y:S02]  /*61b70*/  LOP3.LUT P4, RZ, R6, 0x20000000, RZ, 0xc0, !PT ;  /* 0x2000000006ff7812 */ /* 0x000fe4000788c0ff */
[----:B------:R-:W-:-:S11]  /*61b80*/  LOP3.LUT R27, R27, 0xfffffffe, RZ, 0xc0, !PT ;  /* 0xfffffffe1b1b7812 */ /* 0x000fd600078ec0ff */
[----:B------:R-:W-:Y:S02]  /*61b90*/  @P4 LOP3.LUT R27, R27, 0x1, RZ, 0xfc, !PT ;  /* 0x000000011b1b4812 */ /* 0x000fe400078efcff */
        /* <DEDUP_REMOVED lines=9> */
[----:B------:R-:W-:Y:S01]  /*61c30*/  LOP3.LUT P4, RZ, R6, 0x2000000, RZ, 0xc0, !PT ;  /* 0x0200000006ff7812 */ /* 0x000fe2000788c0ff */
[----:B--2---:R0:W-:Y:S04]  /*61c40*/  STL.64 [R1+0x19f0], R4 ;  /* 0x0019f00401007387 */ /* 0x0041e80000100a00 */
[----:B0-----:R-:W2:Y:S01]  /*61c50*/  LDL.LU.64 R4, [R1+0x908] ;  /* 0x0009080001047983 */ /* 0x001ea20000300a00 */
[----:B------:R-:W-:-:S07]  /*61c60*/  PRMT R6, R24, 0x7772, RZ ;  /* 0x0000777218067816 */ /* 0x000fce00000000ff */
[----:B------:R0:W-:Y:S01]  /*61c70*/  @P4 STG.E.U8 desc[UR40][R8.64], R6 ;  /* 0x0000000608004986 */ /* 0x0001e2000c101128 */
[----:B------:R-:W-:Y:S02]  /*61c80*/  LOP3.LUT P4, RZ, R27, 0x8, RZ, 0xc0, !PT ;  /* 0x000000081bff7812 */ /* 0x000fe4000788c0ff */
[----:B0-----:R-:W-:-:S11]  /*61c90*/  PRMT R8, R24, 0x7773, RZ ;  /* 0x0000777318087816 */ /* 0x001fd600000000ff */
[----:B------:R3:W-:Y:S01]  /*61ca0*/  @P4 STG.E.U8 desc[UR40][R20.64], R8 ;  /* 0x0000000814004986 */ /* 0x0007e2000c101128 */
[----:B------:R-:W-:Y:S02]  /*61cb0*/  LOP3.LUT P4, RZ, R27, 0x4, RZ, 0xc0, !PT ;  /* 0x000000041bff7812 */ /* 0x000fe4000788c0ff */
[----:B---3--:R-:W-:-:S11]  /*61cc0*/  PRMT R20, R25, 0x7772, RZ ;  /* 0x0000777219147816 */ /* 0x008fd600000000ff */
[----:B------:R-:W-:Y:S01]  /*61cd0*/  @P4 STG.E.U8 desc[UR40][R22.64], R20 ;  /* 0x0000001416004986 */ /* 0x000fe2000c101128 */
[----:B------:R-:W-:Y:S02]  /*61ce0*/  LOP3.LUT P4, RZ, R27, 0x2, RZ, 0xc0, !PT ;  /* 0x000000021bff7812 */ /* 0x000fe4000788c0ff */
[C---:B------:R-:W-:Y:S01]  /*61cf0*/  LOP3.LUT P5, RZ, R18.reuse, 0x4, RZ, 0xc0, !PT ;  /* 0x0000000412ff7812 */ /* 0x040fe200078ac0ff */
[----:B------:R0:W-:Y:S01]  /*61d00*/  STL.64 [R1+0x19d8], R18 ;  /* 0x0019d81201007387 */ /* 0x0001e20000100a00 */
[C---:B------:R-:W-:Y:S02]  /*61d10*/  LOP3.LUT P6, RZ, R18.reuse, 0x8, RZ, 0xc0, !PT ;  /* 0x0000000812ff7812 */ /* 0x040fe400078cc0ff */
[C---:B------:R-:W-:Y:S02]  /*61d20*/  LOP3.LUT P0, RZ, R18.reuse, 0x10, RZ, 0xc0, !PT ;  /* 0x0000001012ff7812 */ /* 0x040fe4000780c0ff */
[C---:B------:R-:W-:Y:S02]  /*61d30*/  LOP3.LUT P1, RZ, R18.reuse, 0x20, RZ, 0xc0, !PT ;  /* 0x0000002012ff7812 */ /* 0x040fe4000782c0ff */
[----:B------:R-:W-:-:S02]  /*61d40*/  LOP3.LUT P2, RZ, R18, 0x40, RZ, 0xc0, !PT ;  /* 0x0000004012ff7812 */ /* 0x000fc4000784c0ff */
[----:B------:R-:W-:Y:S02]  /*61d50*/  LOP3.LUT P3, RZ, R18, 0x80, RZ, 0xc0, !PT ;  /* 0x0000008012ff7812 */ /* 0x000fe4000786c0ff */
[----:B0-----:R-:W3:Y:S01]  /*61d60*/  LDL.LU.64 R18, [R1+0x8f8] ;  /* 0x0008f80001127983 */ /* 0x001ee20000300a00 */
[----:B------:R-:W-:-:S03]  /*61d70*/  PRMT R24, R25, 0x7773, RZ ;  /* 0x0000777319187816 */ /* 0x000fc600000000ff */
[----:B------:R-:W3:Y:S04]  /*61d80*/  LDL.LU.64 R6, [R1+0x8f0] ;  /* 0x0008f00001067983 */ /* 0x000ee80000300a00 */
[----:B------:R-:W3:Y:S04]  /*61d90*/  LDL.LU.64 R14, [R1+0x8e8] ;  /* 0x0008e800010e7983 */ /* 0x000ee80000300a00 */
[----:B------:R-:W3:Y:S04]  /*61da0*/  LDL.LU.64 R12, [R1+0x8e0] ;  /* 0x0008e000010c7983 */ /* 0x000ee80000300a00 */
[----:B------:R-:W3:Y:S04]  /*61db0*/  LDL.LU.64 R10, [R1+0x8d8] ;  /* 0x0008d800010a7983 */ /* 0x000ee80000300a00 */
[----:B------:R-:W3:Y:S04]  /*61dc0*/  LDL.LU.64 R8, [R1+0x8d0] ;  /* 0x0008d00001087983 */ /* 0x000ee80000300a00 */
[----:B------:R-:W3:Y:S04]  /*61dd0*/  LDL.LU R28, [R1+0x30] ;  /* 0x00003000011c7983 */ /* 0x000ee80000300800 */
[----:B------:R-:W3:Y:S04]  /*61de0*/  LDL.LU.64 R20, [R1+0x8c8] ;  /* 0x0008c80001147983 */ /* 0x000ee80000300a00 */
[----:B----4-:R0:W-:Y:S01]  /*61df0*/  @P4 STG.E.U8 desc[UR40][R2.64], R24 ;  /* 0x0000001802004986 */ /* 0x0101e2000c101128 */
[----:B------:R-:W-:-:S03]  /*61e00*/  LOP3.LUT P4, RZ, R27, 0x1, RZ, 0xc0, !PT ;  /* 0x000000011bff7812 */ /* 0x000fc6000788c0ff */
[----:B------:R-:W4:Y:S01]  /*61e10*/  LDL.LU.64 R22, [R1+0x8c0] ;  /* 0x0008c00001167983 */ /* 0x000f220000300a00 */
[----:B------:R-:W-:-:S03]  /*61e20*/  PRMT R27, R17, 0x7772, RZ ;  /* 0x00007772111b7816 */ /* 0x000fc600000000ff */
[----:B0-----:R-:W3:Y:S04]  /*61e30*/  LDL.LU.64 R2, [R1+0x19f8] ;  /* 0x0019f80001027983 */ /* 0x001ee80000300a00 */
[----:B------:R-:W4:Y:S04]  /*61e40*/  LDL.LU.64 R24, [R1+0x8b8] ;  /* 0x0008b80001187983 */ /* 0x000f280000300a00 */
[----:B--2---:R0:W-:Y:S04]  /*61e50*/  @P4 STG.E.U8 desc[UR40][R4.64], R27 ;  /* 0x0000001b04004986 */ /* 0x0041e8000c101128 */
[----:B0-----:R-:W2:Y:S01]  /*61e60*/  LDL.LU.64 R4, [R1+0x19f0] ;  /* 0x0019f00001047983 */ /* 0x001ea20000300a00 */
[----:B------:R-:W-:-:S03]  /*61e70*/  PRMT R27, R17, 0x7773, RZ ;  /* 0x00007773111b7816 */ /* 0x000fc600000000ff */
[----:B------:R-:W4:Y:S01]  /*61e80*/  LDL.LU R17, [R1+0x19e8] ;  /* 0x0019e80001117983 */ /* 0x000f220000300800 */
[----:B---3--:R-:W-:-:S13]  /*61e90*/  LOP3.LUT P4, RZ, R3, 0x80000000, RZ, 0xc0, !PT ;  /* 0x8000000003ff7812 */ /* 0x008fda000788c0ff */
[----:B--2---:R0:W-:Y:S04]  /*61ea0*/  @P4 STG.E.U8 desc[UR40][R4.64], R27 ;  /* 0x0000001b04004986 */ /* 0x0041e8000c101128 */
[----:B0-----:R-:W2:Y:S01]  /*61eb0*/  LDL.LU.64 R4, [R1+0x19e0] ;  /* 0x0019e00001047983 */ /* 0x001ea20000300a00 */
[----:B------:R-:W-:Y:S02]  /*61ec0*/  LOP3.LUT P4, RZ, R3, 0x40000000, RZ, 0xc0, !PT ;  /* 0x4000000003ff7812 */ /* 0x000fe4000788c0ff */
[----:B--2---:R-:W-:-:S11]  /*61ed0*/  PRMT R27, R4, 0x7772, RZ ;  /* 0x00007772041b7816 */ /* 0x004fd600000000ff */
[----:B------:R0:W-:Y:S01]  /*61ee0*/  @P4 STG.E.U8 desc[UR40][R18.64], R27 ;  /* 0x0000001b12004986 */ /* 0x0001e2000c101128 */
[C---:B------:R-:W-:Y:S02]  /*61ef0*/  LOP3.LUT P4, RZ, R3.reuse, 0x20000000, RZ, 0xc0, !PT ;  /* 0x2000000003ff7812 */ /* 0x040fe4000788c0ff */
[----:B0-----:R-:W-:Y:S01]  /*61f00*/  PRMT R27, R4, 0x7773, RZ ;  /* 0x00007773041b7816 */ /* 0x001fe200000000ff */
[----:B------:R-:W2:Y:S10]  /*61f10*/  LDL.LU.64 R18, [R1+0x19d8] ;  /* 0x0019d80001127983 */ /* 0x000eb40000300a00 */
[----:B------:R0:W-:Y:S01]  /*61f20*/  @P4 STG.E.U8 desc[UR40][R6.64], R27 ;  /* 0x0000001b06004986 */ /* 0x0001e2000c101128 */
[----:B------:R-:W-:-:S02]  /*61f30*/  LOP3.LUT P4, RZ, R3, 0x10000000, RZ, 0xc0, !PT ;  /* 0x1000000003ff7812 */ /* 0x000fc4000788c0ff */
[----:B0-----:R-:W-:-:S11]  /*61f40*/  PRMT R27, R29, 0x7772, RZ ;  /* 0x000077721d1b7816 */ /* 0x001fd600000000ff */
[----:B------:R0:W-:Y:S02]  /*61f50*/  @P4 STG.E.U8 desc[UR40][R14.64], R27 ;  /* 0x0000001b0e004986 */ /* 0x0001e4000c101128 */
[----:B0-----:R-:W-:-:S05]  /*61f60*/  PRMT R27, R29, 0x7773, RZ ;  /* 0x000077731d1b7816 */ /* 0x001fca00000000ff */
[----:B------:R0:W-:Y:S02]  /*61f70*/  @P5 STG.E.U8 desc[UR40][R12.64], R27 ;  /* 0x0000001b0c005986 */ /* 0x0001e4000c101128 */
[----:B0-----:R-:W-:-:S05]  /*61f80*/  PRMT R27, R5, 0x7772, RZ ;  /* 0x00007772051b7816 */ /* 0x001fca00000000ff */
[----:B------:R0:W-:Y:S02]  /*61f90*/  @P6 STG.E.U8 desc[UR40][R10.64], R27 ;  /* 0x0000001b0a006986 */ /* 0x0001e4000c101128 */
[----:B0-----:R-:W-:-:S05]  /*61fa0*/  PRMT R27, R5, 0x7773, RZ ;  /* 0x00007773051b7816 */ /* 0x001fca00000000ff */
[----:B------:R0:W-:Y:S02]  /*61fb0*/  @P0 STG.E.U8 desc[UR40][R8.64], R27 ;  /* 0x0000001b08000986 */ /* 0x0001e4000c101128 */
[----:B0-----:R-:W-:-:S05]  /*61fc0*/  PRMT R27, R0, 0x7772, RZ ;  /* 0x00007772001b7816 */ /* 0x001fca00000000ff */
[----:B------:R0:W-:Y:S02]  /*61fd0*/  @P1 STG.E.U8 desc[UR40][R20.64], R27 ;  /* 0x0000001b14001986 */ /* 0x0001e4000c101128 */
[----:B0-----:R-:W-:Y:S02]  /*61fe0*/  PRMT R27, R0, 0x7773, RZ ;  /* 0x00007773001b7816 */ /* 0x001fe400000000ff */
[----:B------:R-:W3:Y:S04]  /*61ff0*/  LDL.LU.64 R20, [R1+0x8b0] ;  /* 0x0008b00001147983 */ /* 0x000ee80000300a00 */
[----:B----4-:R0:W-:Y:S04]  /*62000*/  @P2 STG.E.U8 desc[UR40][R22.64], R27 ;  /* 0x0000001b16002986 */ /* 0x0101e8000c101128 */
[----:B0-----:R-:W4:Y:S04]  /*62010*/  LDL.LU.64 R22, [R1+0x8a8] ;  /* 0x0008a80001167983 */ /* 0x001f280000300a00 */
[----:B------:R-:W4:Y:S04]  /*62020*/  LDL.LU.64 R14, [R1+0x8a0] ;  /* 0x0008a000010e7983 */ /* 0x000f280000300a00 */
[----:B------:R-:W4:Y:S04]  /*62030*/  LDL.LU.64 R10, [R1+0x898] ;  /* 0x00089800010a7983 */ /* 0x000f280000300a00 */
[----:B------:R-:W4:Y:S01]  /*62040*/  LDL.LU R29, [R1+0x34] ;  /* 0x00003400011d7983 */ /* 0x000f220000300800 */
[----:B------:R-:W-:-:S03]  /*62050*/  PRMT R27, R28, 0x7770, RZ ;  /* 0x000077701c1b7816 */ /* 0x000fc600000000ff */
[----:B------:R-:W4:Y:S04]  /*62060*/  LDL.LU R13, [R1+0x38] ;  /* 0x00003800010d7983 */ /* 0x000f280000300800 */
[----:B------:R0:W-:Y:S04]  /*62070*/  @P3 STG.E.U8 desc[UR40][R24.64], R27 ;  /* 0x0000001b18003986 */ /* 0x0001e8000c101128 */
[----:B------:R-:W4:Y:S01]  /*62080*/  LDL.LU R5, [R1+0x3c] ;  /* 0x00003c0001057983 */ /* 0x000f220000300800 */
[----:B0-----:R-:W-:-:S03]  /*62090*/  PRMT R27, R28, 0x7771, RZ ;  /* 0x000077711c1b7816 */ /* 0x001fc600000000ff */
[----:B------:R-:W4:Y:S01]  /*620a0*/  LDL.LU R24, [R1+0x20] ;  /* 0x0000200001187983 */ /* 0x000f220000300800 */
[----:B------:R-:W-:Y:S02]  /*620b0*/  IMAD.MOV.U32 R25, RZ, RZ, R2 ;  /* 0x000000ffff197224 */ /* 0x000fe400078e0002 */
[----:B------:R-:W-:Y:S01]  /*620c0*/  IMAD.MOV.U32 R2, RZ, RZ, R26 ;  /* 0x000000ffff027224 */ /* 0x000fe200078e001a */
[----:B------:R-:W4:Y:S01]  /*620d0*/  LDL.LU.64 R8, [R1+0x890] ;  /* 0x0008900001087983 */ /* 0x000f220000300a00 */
[----:B------:R-:W-:Y:S01]  /*620e0*/  IMAD.MOV.U32 R26, RZ, RZ, R16 ;  /* 0x000000ffff1a7224 */ /* 0x000fe200078e0010 */
[C---:B--2---:R-:W-:Y:S02]  /*620f0*/  LOP3.LUT P0, RZ, R18.reuse, 0x100, RZ, 0xc0, !PT ;  /* 0x0000010012ff7812 */ /* 0x044fe4000780c0ff */
[----:B------:R-:W-:-:S11]  /*62100*/  LOP3.LUT P1, RZ, R18, 0x200, RZ, 0xc0, !PT ;  /* 0x0000020012ff7812 */ /* 0x000fd6000782c0ff */
[----:B---3--:R0:W-:Y:S04]  /*62110*/  @P0 STG.E.U8 desc[UR40][R20.64], R27 ;  /* 0x0000001b14000986 */ /* 0x0081e8000c101128 */
[----:B0-----:R-:W2:Y:S01]  /*62120*/  LDL.LU.64 R20, [R1+0x888] ;  /* 0x0008880001147983 */ /* 0x001ea20000300a00 */
[----:B----4-:R-:W-:-:S05]  /*62130*/  PRMT R27, R29, 0x7770, RZ ;  /* 0x000077701d1b7816 */ /* 0x010fca00000000ff */
[----:B------:R0:W-:Y:S04]  /*62140*/  @P1 STG.E.U8 desc[UR40][R22.64], R27 ;  /* 0x0000001b16001986 */ /* 0x0001e8000c101128 */
[----:B0-----:R-:W3:Y:S04]  /*62150*/  LDL.LU.64 R22, [R1+0x880] ;  /* 0x0008800001167983 */ /* 0x001ee80000300a00 */
[----:B------:R-:W4:Y:S04]  /*62160*/  LDL.LU R16, [R1+0x28] ;  /* 0x0000280001107983 */ /* 0x000f280000300800 */
[----:B----4-:R0:W-:Y:S04]  /*62170*/  STL.64 [R1+0x19b8], R16 ;  /* 0x0019b81001007387 */ /* 0x0101e80000100a00 */
[----:B------:R-:W-:Y:S04]  /*62180*/  STL.64 [R1+0x19a8], R28 ;  /* 0x0019a81c01007387 */ /* 0x000fe80000100a00 */
[----:B------:R-:W4:Y:S04]  /*62190*/  LDL.LU R0, [R1+0x2c] ;  /* 0x00002c0001007983 */ /* 0x000f280000300800 */
[----:B0-----:R-:W2:Y:S04]  /*621a0*/  LDL.LU.64 R16, [R1+0x860] ;  /* 0x0008600001107983 */ /* 0x001ea80000300a00 */
[----:B--2---:R0:W-:Y:S04]  /*621b0*/  STL.64 [R1+0x19c0], R16 ;  /* 0x0019c01001007387 */ /* 0x0041e80000100a00 */
[----:B0-----:R-:W2:Y:S04]  /*621c0*/  LDL.LU.64 R16, [R1+0x868] ;  /* 0x0008680001107983 */ /* 0x001ea80000300a00 */
[----:B--2---:R0:W-:Y:S04]  /*621d0*/  STL.64 [R1+0x19c8], R16 ;  /* 0x0019c81001007387 */ /* 0x0041e80000100a00 */
[----:B0-----:R-:W2:Y:S01]  /*621e0*/  LDL.LU.64 R16, [R1+0x870] ;  /* 0x0008700001107983 */ /* 0x001ea20000300a00 */
[----:B------:R-:W-:-:S02]  /*621f0*/  LOP3.LUT P4, RZ, R18, 0x100000, RZ, 0xc0, !PT ;  /* 0x0010000012ff7812 */ /* 0x000fc4000788c0ff */
        /* <DEDUP_REMOVED lines=15> */
[----:B------:R-:W-:Y:S01]  /*622f0*/  LOP3.LUT R3, R3, 0xfdffffff, RZ, 0xc0, !PT ;  /* 0xfdffffff03037812 */ /* 0x000fe200078ec0ff */
[----:B--2---:R0:W-:Y:S04]  /*62300*/  STL.64 [R1+0x19d0], R16 ;  /* 0x0019d01001007387 */ /* 0x0041e80000100a00 */
[----:B0-----:R-:W2:Y:S06]  /*62310*/  LDL.LU.64 R16, [R1+0x878] ;  /* 0x0008780001107983 */ /* 0x001eac0000300a00 */
[----:B------:R-:W-:-:S02]  /*62320*/  @P4 LOP3.LUT R3, R3, 0x2000000, RZ, 0xfc, !PT ;  /* 0x0200000003034812 */ /* 0x000fc400078efcff */
[C---:B------:R-:W-:Y:S02]  /*62330*/  LOP3.LUT P4, RZ, R18.reuse, 0x4000, RZ, 0xc0, !PT ;  /* 0x0000400012ff7812 */ /* 0x040fe4000788c0ff */
[----:B------:R-:W-:Y:S02]  /*62340*/  LOP3.LUT R3, R3, 0xfbffffff, RZ, 0xc0, !PT ;  /* 0xfbffffff03037812 */ /* 0x000fe400078ec0ff */
[----:B------:R-:W-:-:S09]  /*62350*/  LOP3.LUT P2, RZ, R18, 0x400, RZ, 0xc0, !PT ;  /* 0x0000040012ff7812 */ /* 0x000fd2000784c0ff */
[----:B------:R-:W-:Y:S02]  /*62360*/  @P4 LOP3.LUT R3, R3, 0x4000000, RZ, 0xfc, !PT ;  /* 0x0400000003034812 */ /* 0x000fe400078efcff */
[C---:B------:R-:W-:Y:S02]  /*62370*/  LOP3.LUT P4, RZ, R18.reuse, 0x2000, RZ, 0xc0, !PT ;  /* 0x0000200012ff7812 */ /* 0x040fe4000788c0ff */
[----:B------:R-:W-:Y:S02]  /*62380*/  LOP3.LUT P3, RZ, R18, 0x800, RZ, 0xc0, !PT ;  /* 0x0000080012ff7812 */ /* 0x000fe4000786c0ff */
[----:B------:R-:W-:Y:S02]  /*62390*/  LOP3.LUT R3, R3, 0xf7ffffff, RZ, 0xc0, !PT ;  /* 0xf7ffffff03037812 */ /* 0x000fe400078ec0ff */
[----:B------:R-:W-:-:S05]  /*623a0*/  PRMT R27, R29, 0x7771, RZ ;  /* 0x000077711d1b7816 */ /* 0x000fca00000000ff */
[----:B------:R0:W-:Y:S02]  /*623b0*/  @P2 STG.E.U8 desc[UR40][R14.64], R27 ;  /* 0x0000001b0e002986 */ /* 0x0001e4000c101128 */
[----:B------:R-:W-:Y:S02]  /*623c0*/  @P4 LOP3.LUT R3, R3, 0x8000000, RZ, 0xfc, !PT ;  /* 0x0800000003034812 */ /* 0x000fe400078efcff */
[----:B------:R-:W-:Y:S02]  /*623d0*/  LOP3.LUT P4, RZ, R18, 0x1000, RZ, 0xc0, !PT ;  /* 0x0000100012ff7812 */ /* 0x000fe4000788c0ff */
[----:B0-----:R-:W-:-:S05]  /*623e0*/  PRMT R27, R13, 0x7770, RZ ;  /* 0x000077700d1b7816 */ /* 0x001fca00000000ff */
[----:B------:R0:W-:Y:S02]  /*623f0*/  @P3 STG.E.U8 desc[UR40][R10.64], R27 ;  /* 0x0000001b0a003986 */ /* 0x0001e4000c101128 */
[----:B0-----:R-:W-:-:S05]  /*62400*/  PRMT R27, R13, 0x7771, RZ ;  /* 0x000077710d1b7816 */ /* 0x001fca00000000ff */
[----:B------:R0:W-:Y:S01]  /*62410*/  @P4 STG.E.U8 desc[UR40][R8.64], R27 ;  /* 0x0000001b08004986 */ /* 0x0001e2000c101128 */
[----:B------:R-:W-:Y:S02]  /*62420*/  LOP3.LUT P4, RZ, R3, 0x8000000, RZ, 0xc0, !PT ;  /* 0x0800000003ff7812 */ /* 0x000fe4000788c0ff */
[----:B0-----:R-:W-:-:S11]  /*62430*/  PRMT R27, R5, 0x7770, RZ ;  /* 0x00007770051b7816 */ /* 0x001fd600000000ff */
[----:B------:R0:W-:Y:S01]  /*62440*/  @P4 STG.E.U8 desc[UR40][R20.64], R27 ;  /* 0x0000001b14004986 */ /* 0x0001e2000c101128 */
[----:B------:R-:W-:Y:S02]  /*62450*/  LOP3.LUT P4, RZ, R3, 0x4000000, RZ, 0xc0, !PT ;  /* 0x0400000003ff7812 */ /* 0x000fe4000788c0ff */
[----:B0-----:R-:W-:-:S11]  /*62460*/  PRMT R27, R5, 0x7771, RZ ;  /* 0x00007771051b7816 */ /* 0x001fd600000000ff */
[----:B---3--:R-:W-:Y:S01]  /*62470*/  @P4 STG.E.U8 desc[UR40][R22.64], R27 ;  /* 0x0000001b16004986 */ /* 0x008fe2000c101128 */
        /* <DEDUP_REMOVED lines=15> */
[----:B------:R-:W3:Y:S04]  /*62570*/  LDL.LU.64 R20, [R1+0x828] ;  /* 0x0008280001147983 */ /* 0x000ee80000300a00 */
[----:B------:R-:W3:Y:S04]  /*62580*/  LDL.LU.64 R22, [R1+0x820] ;  /* 0x0008200001167983 */ /* 0x000ee80000300a00 */
[----:B--2---:R0:W-:Y:S04]  /*62590*/  @P4 STG.E.U8 desc[UR40][R16.64], R27 ;  /* 0x0000001b10004986 */ /* 0x0041e8000c101128 */
[----:B0-----:R-:W2:Y:S01]  /*625a0*/  LDL.LU.64 R16, [R1+0x19d0] ;  /* 0x0019d00001107983 */ /* 0x001ea20000300a00 */
[----:B------:R-:W-:-:S02]  /*625b0*/  LOP3.LUT P4, RZ, R3, 0x1000000, RZ, 0xc0, !PT ;  /* 0x0100000003ff7812 */ /* 0x000fc4000788c0ff */
[----:B------:R-:W-:-:S11]  /*625c0*/  PRMT R27, R24, 0x7771, RZ ;  /* 0x00007771181b7816 */ /* 0x000fd600000000ff */
[----:B--2---:R0:W-:Y:S04]  /*625d0*/  @P4 STG.E.U8 desc[UR40][R16.64], R27 ;  /* 0x0000001b10004986 */ /* 0x0041e8000c101128 */
[----:B0-----:R-:W2:Y:S01]  /*625e0*/  LDL.LU.64 R16, [R1+0x19c8] ;  /* 0x0019c80001107983 */ /* 0x001ea20000300a00 */
[----:B------:R-:W-:Y:S02]  /*625f0*/  LOP3.LUT P4, RZ, R3, 0x800000, RZ, 0xc0, !PT ;  /* 0x0080000003ff7812 */ /* 0x000fe4000788c0ff */
        /* <DEDUP_REMOVED lines=8> */
[----:B--2---:R-:W-:-:S11]  /*62680*/  PRMT R27, R16, 0x7770, RZ ;  /* 0x00007770101b7816 */ /* 0x004fd600000000ff */
[----:B---3--:R0:W-:Y:S01]  /*62690*/  @P4 STG.E.U8 desc[UR40][R18.64], R27 ;  /* 0x0000001b12004986 */ /* 0x0081e2000c101128 */
[----:B------:R-:W-:Y:S02]  /*626a0*/  LOP3.LUT P4, RZ, R3, 0x100000, RZ, 0xc0, !PT ;  /* 0x0010000003ff7812 */ /* 0x000fe4000788c0ff */
[----:B0-----:R-:W-:Y:S01]  /*626b0*/  PRMT R27, R16, 0x7771, RZ ;  /* 0x00007771101b7816 */ /* 0x001fe200000000ff */
[----:B------:R-:W2:Y:S10]  /*626c0*/  LDL.LU.64 R18, [R1+0x19b0] ;  /* 0x0019b00001127983 */ /* 0x000eb40000300a00 */
[----:B------:R0:W-:Y:S04]  /*626d0*/  @P4 STG.E.U8 desc[UR40][R28.64], R27 ;  /* 0x0000001b1c004986 */ /* 0x0001e8000c101128 */
[----:B0-----:R-:W3:Y:S01]  /*626e0*/  LDL.LU.64 R28, [R1+0x19a8] ;  /* 0x0019a800011c7983 */ /* 0x001ee20000300a00 */
[----:B----4-:R-:W-:-:S05]  /*626f0*/  PRMT R27, R0, 0x7770, RZ ;  /* 0x00007770001b7816 */ /* 0x010fca00000000ff */
[----:B------:R0:W-:Y:S02]  /*62700*/  @P5 STG.E.U8 desc[UR40][R6.64], R27 ;  /* 0x0000001b06005986 */ /* 0x0001e4000c101128 */
[----:B0-----:R-:W-:-:S05]  /*62710*/  PRMT R27, R0, 0x7771, RZ ;  /* 0x00007771001b7816 */ /* 0x001fca00000000ff */
[----:B------:R3:W-:Y:S01]  /*62720*/  @P6 STG.E.U8 desc[UR40][R14.64], R27 ;  /* 0x0000001b0e006986 */ /* 0x0007e2000c101128 */
[----:B------:R-:W-:Y:S02]  /*62730*/  LOP3.LUT P4, RZ, R17, 0x80, RZ, 0xc0, !PT ;  /* 0x0000008011ff7812 */ /* 0x000fe4000788c0ff */
[----:B------:R-:W-:-:S11]  /*62740*/  LOP3.LUT R3, R3, 0xffffefff, RZ, 0xc0, !PT ;  /* 0xffffefff03037812 */ /* 0x000fd600078ec0ff */
[----:B------:R-:W-:Y:S02]  /*62750*/  @P4 LOP3.LUT R3, R3, 0x1000, RZ, 0xfc, !PT ;  /* 0x0000100003034812 */ /* 0x000fe400078efcff */
[----:B------:R-:W-:Y:S02]  /*62760*/  LOP3.LUT P4, RZ, R17, 0x40, RZ, 0xc0, !PT ;  /* 0x0000004011ff7812 */ /* 0x000fe4000788c0ff */
[----:B------:R-:W-:-:S11]  /*62770*/  LOP3.LUT R3, R3, 0xffffdfff, RZ, 0xc0, !PT ;  /* 0xffffdfff03037812 */ /* 0x000fd600078ec0ff */
[----:B------:R-:W-:Y:S02]  /*62780*/  @P4 LOP3.LUT R3, R3, 0x2000, RZ, 0xfc, !PT ;  /* 0x0000200003034812 */ /* 0x000fe400078efcff */
[----:B------:R-:W-:Y:S02]  /*62790*/  LOP3.LUT P4, RZ, R17, 0x20, RZ, 0xc0, !PT ;  /* 0x0000002011ff7812 */ /* 0x000fe4000788c0ff */
[----:B------:R-:W-:Y:S02]  /*627a0*/  LOP3.LUT R3, R3, 0xffffbfff, RZ, 0xc0, !PT ;  /* 0xffffbfff03037812 */ /* 0x000fe400078ec0ff */
[----:B---3--:R-:W-:-:S05]  /*627b0*/  PRMT R27, R28, 0x7772, RZ ;  /* 0x000077721c1b7816 */ /* 0x008fca00000000ff */
[----:B------:R0:W-:Y:S02]  /*627c0*/  @P0 STG.E.U8 desc[UR40][R10.64], R27 ;  /* 0x0000001b0a000986 */ /* 0x0001e4000c101128 */
[----:B0-----:R-:W-:-:S05]  /*627d0*/  PRMT R27, R28, 0x7773, RZ ;  /* 0x000077731c1b7816 */ /* 0x001fca00000000ff */
[----:B------:R0:W-:Y:S02]  /*627e0*/  @P1 STG.E.U8 desc[UR40][R8.64], R27 ;  /* 0x0000001b08001986 */ /* 0x0001e4000c101128 */
[----:B0-----:R-:W-:-:S05]  /*627f0*/  PRMT R27, R29, 0x7772, RZ ;  /* 0x000077721d1b7816 */ /* 0x001fca00000000ff */
[----:B------:R0:W-:Y:S02]  /*62800*/  @P2 STG.E.U8 desc[UR40][R20.64], R27 ;  /* 0x0000001b14002986 */ /* 0x0001e4000c101128 */
[----:B0-----:R-:W-:Y:S02]  /*62810*/  PRMT R27, R29, 0x7773, RZ ;  /* 0x000077731d1b7816 */ /* 0x001fe400000000ff */
[----:B------:R-:W3:Y:S04]  /*62820*/  LDL.LU.64 R28, [R1+0x818] ;  /* 0x00081800011c7983 */ /* 0x000ee80000300a00 */
[----:B------:R-:W4:Y:S04]  /*62830*/  LDL.LU.64 R10, [R1+0x810] ;  /* 0x00081000010a7983 */ /* 0x000f280000300a00 */
[----:B------:R0:W-:Y:S04]  /*62840*/  @P3 STG.E.U8 desc[UR40][R22.64], R27 ;  /* 0x0000001b16003986 */ /* 0x0001e8000c101128 */
[----:B0-----:R-:W4:Y:S01]  /*62850*/  LDL.LU.64 R22, [R1+0x808] ;  /* 0x0008080001167983 */ /* 0x001f220000300a00 */
[----:B------:R-:W-:-:S02]  /*62860*/  @P4 LOP3.LUT R3, R3, 0x4000, RZ, 0xfc, !PT ;  /* 0x0000400003034812 */ /* 0x000fc400078efcff */
[----:B------:R-:W-:Y:S01]  /*62870*/  LOP3.LUT P4, RZ, R17, 0x10, RZ, 0xc0, !PT ;  /* 0x0000001011ff7812 */ /* 0x000fe2000788c0ff */
[----:B------:R-:W4:Y:S01]  /*62880*/  LDL.LU.64 R8, [R1+0x800] ;  /* 0x0008000001087983 */ /* 0x000f220000300a00 */
[----:B------:R-:W-:Y:S02]  /*62890*/  LOP3.LUT R3, R3, 0xffff7fff, RZ, 0xc0, !PT ;  /* 0xffff7fff03037812 */ /* 0x000fe400078ec0ff */
[----:B--2---:R-:W-:Y:S01]  /*628a0*/  LOP3.LUT P0, RZ, R18, 0x8000000, RZ, 0xc0, !PT ;  /* 0x0800000012ff7812 */ /* 0x004fe2000780c0ff */
[----:B------:R-:W2:Y:S08]  /*628b0*/  LDL.LU.64 R20, [R1+0x7f8] ;  /* 0x0007f80001147983 */ /* 0x000eb00000300a00 */
[----:B------:R-:W-:-:S02]  /*628c0*/  @P4 LOP3.LUT R3, R3, 0x8000, RZ, 0xfc, !PT ;  /* 0x0000800003034812 */ /* 0x000fc400078efcff */
        /* <DEDUP_REMOVED lines=11> */
[C---:B------:R-:W-:Y:S02]  /*62980*/  LOP3.LUT P1, RZ, R18.reuse, 0x10000000, RZ, 0xc0, !PT ;  /* 0x1000000012ff7812 */ /* 0x040fe4000782c0ff */
[C---:B------:R-:W-:Y:S02]  /*62990*/  LOP3.LUT P2, RZ, R18.reuse, 0x20000000, RZ, 0xc0, !PT ;  /* 0x2000000012ff7812 */ /* 0x040fe4000784c0ff */
[----:B------:R-:W-:-:S05]  /*629a0*/  LOP3.LUT P3, RZ, R18, 0x40000000, RZ, 0xc0, !PT ;  /* 0x4000000012ff7812 */ /* 0x000fca000786c0ff */
[----:B------:R-:W-:Y:S02]  /*629b0*/  @P4 LOP3.LUT R3, R3, 0x80000, RZ, 0xfc, !PT ;  /* 0x0008000003034812 */ /* 0x000fe400078efcff */
[----:B------:R-:W-:Y:S02]  /*629c0*/  LOP3.LUT P4, RZ, R18, 0x80000000, RZ, 0xc0, !PT ;  /* 0x8000000012ff7812 */ /* 0x000fe4000788c0ff */
[----:B------:R-:W-:-:S05]  /*629d0*/  PRMT R18, R13, 0x7772, RZ ;  /* 0x000077720d127816 */ /* 0x000fca00000000ff */
[----:B---3--:R0:W-:Y:S02]  /*629e0*/  @P0 STG.E.U8 desc[UR40][R28.64], R18 ;  /* 0x000000121c000986 */ /* 0x0081e4000c101128 */
[----:B0-----:R-:W-:Y:S02]  /*629f0*/  PRMT R18, R13, 0x7773, RZ ;  /* 0x000077730d127816 */ /* 0x001fe400000000ff */
[----:B------:R-:W3:Y:S04]  /*62a00*/  LDL.LU.64 R28, [R1+0x7f0] ;  /* 0x0007f000011c7983 */ /* 0x000ee80000300a00 */
[----:B----4-:R0:W-:Y:S02]  /*62a10*/  @P1 STG.E.U8 desc[UR40][R10.64], R18 ;  /* 0x000000120a001986 */ /* 0x0101e4000c101128 */
[----:B0-----:R-:W-:-:S05]  /*62a20*/  PRMT R18, R5, 0x7772, RZ ;  /* 0x0000777205127816 */ /* 0x001fca00000000ff */
[----:B------:R0:W-:Y:S04]  /*62a30*/  @P2 STG.E.U8 desc[UR40][R22.64], R18 ;  /* 0x0000001216002986 */ /* 0x0001e8000c101128 */
[----:B0-----:R-:W4:Y:S04]  /*62a40*/  LDL.LU.64 R22, [R1+0x7e8] ;  /* 0x0007e80001167983 */ /* 0x001f280000300a00 */
[----:B------:R-:W2:Y:S01]  /*62a50*/  LDL.LU R4, [R1+0x10] ;  /* 0x0000100001047983 */ /* 0x000ea20000300800 */
[----:B------:R-:W-:-:S03]  /*62a60*/  PRMT R18, R5, 0x7773, RZ ;  /* 0x0000777305127816 */ /* 0x000fc600000000ff */
[----:B--2---:R0:W-:Y:S04]  /*62a70*/  STL [R1+0x1980], R4 ;  /* 0x0019800401007387 */ /* 0x0041e80000100800 */
[----:B0-----:R-:W2:Y:S04]  /*62a80*/  LDL.LU.64 R4, [R1+0x7c8] ;  /* 0x0007c80001047983 */ /* 0x001ea80000300a00 */
[----:B--2---:R0:W-:Y:S04]  /*62a90*/  STL.64 [R1+0x1988], R4 ;  /* 0x0019880401007387 */ /* 0x0041e80000100a00 */
[----:B0-----:R-:W2:Y:S04]  /*62aa0*/  LDL.LU.64 R4, [R1+0x7d0] ;  /* 0x0007d00001047983 */ /* 0x001ea80000300a00 */
[----:B--2---:R0:W-:Y:S04]  /*62ab0*/  STL.64 [R1+0x1998], R4 ;  /* 0x0019980401007387 */ /* 0x0041e80000100a00 */
[----:B0-----:R-:W2:Y:S04]  /*62ac0*/  LDL.LU.64 R4, [R1+0x7d8] ;  /* 0x0007d80001047983 */ /* 0x001ea80000300a00 */
[----:B------:R0:W-:Y:S02]  /*62ad0*/  @P3 STG.E.U8 desc[UR40][R8.64], R18 ;  /* 0x0000001208003986 */ /* 0x0001e4000c101128 */
[----:B0-----:R-:W-:-:S05]  /*62ae0*/  PRMT R18, R24, 0x7772, RZ ;  /* 0x0000777218127816 */ /* 0x001fca00000000ff */
[----:B------:R-:W-:Y:S01]  /*62af0*/  @P4 STG.E.U8 desc[UR40][R20.64], R18 ;  /* 0x0000001214004986 */ /* 0x000fe2000c101128 */
[----:B------:R-:W-:-:S03]  /*62b00*/  LOP3.LUT P4, RZ, R3, 0x80000, RZ, 0xc0, !PT ;  /* 0x0008000003ff7812 */ /* 0x000fc6000788c0ff */
[----:B--2---:R0:W-:Y:S04]  /*62b10*/  STL.64 [R1+0x19a0], R4 ;  /* 0x0019a00401007387 */ /* 0x0041e80000100a00 */
[----:B0-----:R-:W2:Y:S01]  /*62b20*/  LDL.LU.64 R4, [R1+0x7e0] ;  /* 0x0007e00001047983 */ /* 0x001ea20000300a00 */
[----:B------:R-:W-:-:S03]  /*62b30*/  PRMT R18, R24, 0x7773, RZ ;  /* 0x0000777318127816 */ /* 0x000fc600000000ff */
[----:B------:R-:W2:Y:S04]  /*62b40*/  LDL.LU R27, [R1+0x14] ;  /* 0x00001400011b7983 */ /* 0x000ea80000300800 */
[----:B---3--:R0:W-:Y:S01]  /*62b50*/  @P4 STG.E.U8 desc[UR40][R28.64], R18 ;  /* 0x000000121c004986 */ /* 0x0081e2000c101128 */
[----:B------:R-:W-:-:S03]  /*62b60*/  LOP3.LUT P4, RZ, R3, 0x40000, RZ, 0xc0, !PT ;  /* 0x0004000003ff7812 */ /* 0x000fc6000788c0ff */
[----:B------:R-:W3:Y:S04]  /*62b70*/  LDL.LU.64 R6, [R1+0x7c0] ;  /* 0x0007c00001067983 */ /* 0x000ee80000300a00 */
[----:B------:R-:W3:Y:S01]  /*62b80*/  LDL.LU.64 R14, [R1+0x7b8] ;  /* 0x0007b800010e7983 */ /* 0x000ee20000300a00 */
[----:B0-----:R-:W-:-:S03]  /*62b90*/  PRMT R18, R25, 0x7772, RZ ;  /* 0x0000777219127816 */ /* 0x001fc600000000ff */
[----:B------:R-:W3:Y:S04]  /*62ba0*/  LDL.LU R8, [R1+0x18] ;  /* 0x0000180001087983 */ /* 0x000ee80000300800 */
[----:B----4-:R0:W-:Y:S01]  /*62bb0*/  @P4 STG.E.U8 desc[UR40][R22.64], R18 ;  /* 0x0000001216004986 */ /* 0x0101e2000c101128 */
[----:B------:R-:W-:-:S03]  /*62bc0*/  LOP3.LUT P4, RZ, R3, 0x20000, RZ, 0xc0, !PT ;  /* 0x0002000003ff7812 */ /* 0x000fc6000788c0ff */
[----:B------:R-:W4:Y:S04]  /*62bd0*/  LDL.LU.64 R12, [R1+0x7b0] ;  /* 0x0007b000010c7983 */ /* 0x000f280000300a00 */
[----:B------:R-:W3:Y:S01]  /*62be0*/  LDL.LU.64 R10, [R1+0x7a8] ;  /* 0x0007a800010a7983 */ /* 0x000ee20000300a00 */
[----:B0-----:R-:W-:-:S03]  /*62bf0*/  IMAD.MOV.U32 R18, RZ, RZ, R25 ;  /* 0x000000ffff127224 */ /* 0x001fc600078e0019 */
[----:B------:R-:W3:Y:S02]  /*62c00*/  LDL.LU.64 R20, [R1+0x7a0] ;  /* 0x0007a00001147983 */ /* 0x000ee40000300a00 */
[----:B------:R-:W-:Y:S02]  /*62c10*/  PRMT R18, R18, 0x7773, RZ ;  /* 0x0000777312127816 */ /* 0x000fe400000000ff */
[----:B------:R-:W3:Y:S04]  /*62c20*/  LDL.LU.64 R28, [R1+0x798] ;  /* 0x00079800011c7983 */ /* 0x000ee80000300a00 */
[----:B------:R-:W3:Y:S04]  /*62c30*/  LDL.LU R9, [R1+0x1c] ;  /* 0x00001c0001097983 */ /* 0x000ee80000300800 */
        /* <DEDUP_REMOVED lines=8> */
[C---:B------:R-:W-:Y:S02]  /*62cc0*/  LOP3.LUT P4, RZ, R3.reuse, 0x8000, RZ, 0xc0, !PT ;  /* 0x0000800003ff7812 */ /* 0x040fe4000788c0ff */
[----:B------:R-:W-:Y:S02]  /*62cd0*/  PRMT R18, R16, 0x7773, RZ ;  /* 0x0000777310127816 */ /* 0x000fe400000000ff */
[----:B------:R-:W3:Y:S09]  /*62ce0*/  LDL.LU R16, [R1+0x1990] ;  /* 0x0019900001107983 */ /* 0x000ef20000300800 */
[----:B--2---:R0:W-:Y:S04]  /*62cf0*/  @P4 STG.E.U8 desc[UR40][R4.64], R18 ;  /* 0x0000001204004986 */ /* 0x0041e8000c101128 */
[----:B0-----:R-:W2:Y:S01]  /*62d00*/  LDL.LU.64 R4, [R1+0x1988] ;  /* 0x0019880001047983 */ /* 0x001ea20000300a00 */
[----:B------:R-:W-:-:S02]  /*62d10*/  LOP3.LUT P4, RZ, R3, 0x4000, RZ, 0xc0, !PT ;  /* 0x0000400003ff7812 */ /* 0x000fc4000788c0ff */
[----:B------:R-:W-:-:S11]  /*62d20*/  PRMT R18, R0, 0x7772, RZ ;  /* 0x0000777200127816 */ /* 0x000fd600000000ff */
[----:B--2---:R0:W-:Y:S04]  /*62d30*/  @P4 STG.E.U8 desc[UR40][R4.64], R18 ;  /* 0x0000001204004986 */ /* 0x0041e8000c101128 */
[----:B0-----:R-:W2:Y:S01]  /*62d40*/  LDL.LU R4, [R1+0x1980] ;  /* 0x0019800001047983 */ /* 0x001ea20000300800 */
[----:B------:R-:W-:Y:S02]  /*62d50*/  LOP3.LUT P4, RZ, R3, 0x2000, RZ, 0xc0, !PT ;  /* 0x0000200003ff7812 */ /* 0x000fe4000788c0ff */
[----:B------:R-:W-:Y:S02]  /*62d60*/  PRMT R18, R0, 0x7773, RZ ;  /* 0x0000777300127816 */ /* 0x000fe400000000ff */
[----:B------:R-:W-:-:S09]  /*62d70*/  LOP3.LUT P5, RZ, R17, 0x100, RZ, 0xc0, !PT ;  /* 0x0000010011ff7812 */ /* 0x000fd200078ac0ff */
[----:B---3--:R2:W-:Y:S01]  /*62d80*/  @P4 STG.E.U8 desc[UR40][R6.64], R18 ;  /* 0x0000001206004986 */ /* 0x0085e2000c101128 */
[----:B------:R-:W-:Y:S02]  /*62d90*/  LOP3.LUT P4, RZ, R3, 0x1000, RZ, 0xc0, !PT ;  /* 0x0000100003ff7812 */ /* 0x000fe4000788c0ff */
[C---:B------:R-:W-:Y:S02]  /*62da0*/  LOP3.LUT P6, RZ, R17.reuse, 0x200, RZ, 0xc0, !PT ;  /* 0x0000020011ff7812 */ /* 0x040fe400078cc0ff */
[C---:B------:R-:W-:Y:S02]  /*62db0*/  LOP3.LUT P0, RZ, R17.reuse, 0x400, RZ, 0xc0, !PT ;  /* 0x0000040011ff7812 */ /* 0x040fe4000780c0ff */
[C---:B------:R-:W-:Y:S02]  /*62dc0*/  LOP3.LUT P1, RZ, R17.reuse, 0x800, RZ, 0xc0, !PT ;  /* 0x0000080011ff7812 */ /* 0x040fe4000782c0ff */
[C---:B------:R-:W-:Y:S02]  /*62dd0*/  LOP3.LUT P2, RZ, R17.reuse, 0x1000, RZ, 0xc0, !PT ;  /* 0x0000100011ff7812 */ /* 0x040fe4000784c0ff */
[----:B------:R-:W-:-:S02]  /*62de0*/  LOP3.LUT P3, RZ, R17, 0x2000, RZ, 0xc0, !PT ;  /* 0x0000200011ff7812 */ /* 0x000fc4000786c0ff */
[----:B--2---:R-:W-:-:S05]  /*62df0*/  PRMT R18, R4, 0x7770, RZ ;  /* 0x0000777004127816 */ /* 0x004fca00000000ff */
[----:B------:R0:W-:Y:S02]  /*62e00*/  @P4 STG.E.U8 desc[UR40][R14.64], R18 ;  /* 0x000000120e004986 */ /* 0x0001e4000c101128 */
[----:B0-----:R-:W-:-:S05]  /*62e10*/  PRMT R18, R4, 0x7771, RZ ;  /* 0x0000777104127816 */ /* 0x001fca00000000ff */
[----:B----4-:R0:W-:Y:S02]  /*62e20*/  @P5 STG.E.U8 desc[UR40][R12.64], R18 ;  /* 0x000000120c005986 */ /* 0x0101e4000c101128 */
[----:B0-----:R-:W-:-:S05]  /*62e30*/  PRMT R18, R27, 0x7770, RZ ;  /* 0x000077701b127816 */ /* 0x001fca00000000ff */
[----:B------:R0:W-:Y:S02]  /*62e40*/  @P6 STG.E.U8 desc[UR40][R10.64], R18 ;  /* 0x000000120a006986 */ /* 0x0001e4000c101128 */
[----:B0-----:R-:W-:-:S05]  /*62e50*/  PRMT R18, R27, 0x7771, RZ ;  /* 0x000077711b127816 */ /* 0x001fca00000000ff */
[----:B------:R0:W-:Y:S02]  /*62e60*/  @P0 STG.E.U8 desc[UR40][R20.64], R18 ;  /* 0x0000001214000986 */ /* 0x0001e4000c101128 */
[----:B0-----:R-:W-:-:S05]  /*62e70*/  PRMT R18, R8, 0x7770, RZ ;  /* 0x0000777008127816 */ /* 0x001fca00000000ff */
[----:B------:R0:W-:Y:S02]  /*62e80*/  @P1 STG.E.U8 desc[UR40][R28.64], R18 ;  /* 0x000000121c001986 */ /* 0x0001e4000c101128 */
[----:B0-----:R-:W-:Y:S02]  /*62e90*/  PRMT R18, R8, 0x7771, RZ ;  /* 0x0000777108127816 */ /* 0x001fe400000000ff */
[----:B------:R-:W2:Y:S04]  /*62ea0*/  LDL.LU.64 R28, [R1+0x780] ;  /* 0x00078000011c7983 */ /* 0x000ea80000300a00 */
[----:B------:R0:W-:Y:S02]  /*62eb0*/  @P2 STG.E.U8 desc[UR40][R22.64], R18 ;  /* 0x0000001216002986 */ /* 0x0001e4000c101128 */
[----:B0-----:R-:W-:-:S02]  /*62ec0*/  PRMT R18, R9, 0x7770, RZ ;  /* 0x0000777009127816 */ /* 0x001fc400000000ff */
[----:B------:R-:W3:Y:S04]  /*62ed0*/  LDL.LU.64 R22, [R1+0x778] ;  /* 0x0007780001167983 */ /* 0x000ee80000300a00 */
[----:B------:R-:W4:Y:S04]  /*62ee0*/  LDL.LU.64 R12, [R1+0x770] ;  /* 0x00077000010c7983 */ /* 0x000f280000300a00 */
[----:B------:R-:W3:Y:S04]  /*62ef0*/  LDL.LU.64 R10, [R1+0x768] ;  /* 0x00076800010a7983 */ /* 0x000ee80000300a00 */
[----:B------:R0:W-:Y:S04]  /*62f00*/  @P3 STG.E.U8 desc[UR40][R24.64], R18 ;  /* 0x0000001218003986 */ /* 0x0001e8000c101128 */
[----:B------:R-:W3:Y:S04]  /*62f10*/  LDL.LU.64 R20, [R1+0x760] ;  /* 0x0007600001147983 */ /* 0x000ee80000300a00 */
[----:B0-----:R-:W3:Y:S01]  /*62f20*/  LDL.LU R24, [R1+0xa0] ;  /* 0x0000a00001187983 */ /* 0x001ee20000300800 */
[----:B------:R-:W-:-:S02]  /*62f30*/  LOP3.LUT P0, RZ, R17, 0x4000, RZ, 0xc0, !PT ;  /* 0x0000400011ff7812 */ /* 0x000fc4000780c0ff */
[----:B------:R-:W-:Y:S02]  /*62f40*/  LOP3.LUT P1, RZ, R17, 0x8000, RZ, 0xc0, !PT ;  /* 0x0000800011ff7812 */ /* 0x000fe4000782c0ff */
[----:B------:R-:W-:Y:S01]  /*62f50*/  PRMT R18, R9, 0x7771, RZ ;  /* 0x0000777109127816 */ /* 0x000fe200000000ff */
[----:B------:R-:W-:Y:S02]  /*62f60*/  IMAD.MOV.U32 R25, RZ, RZ, R2 ;  /* 0x000000ffff197224 */ /* 0x000fe400078e0002 */
[----:B------:R-:W4:Y:S04]  /*62f70*/  LDL.LU R2, [R1+0xa4] ;  /* 0x0000a40001027983 */ /* 0x000f280000300800 */
[----:B------:R-:W4:Y:S04]  /*62f80*/  LDL.LU R5, [R1+0xa8] ;  /* 0x0000a80001057983 */ /* 0x000f280000300800 */
[----:B------:R-:W4:Y:S04]  /*62f90*/  LDL.LU R0, [R1+0xac] ;  /* 0x0000ac0001007983 */ /* 0x000f280000300800 */
[----:B------:R-:W-:Y:S04]  /*62fa0*/  STL.64 [R1+0x1958], R8 ;  /* 0x0019580801007387 */ /* 0x000fe80000100a00 */
[----:B--2---:R0:W-:Y:S04]  /*62fb0*/  @P0 STG.E.U8 desc[UR40][R28.64], R18 ;  /* 0x000000121c000986 */ /* 0x0041e8000c101128 */
[----:B0-----:R-:W2:Y:S01]  /*62fc0*/  LDL.LU.64 R28, [R1+0x758] ;  /* 0x00075800011c7983 */ /* 0x001ea20000300a00 */
[----:B---3--:R-:W-:-:S05]  /*62fd0*/  PRMT R18, R24, 0x7770, RZ ;  /* 0x0000777018127816 */ /* 0x008fca00000000ff */
[----:B------:R0:W-:Y:S04]  /*62fe0*/  @P1 STG.E.U8 desc[UR40][R22.64], R18 ;  /* 0x0000001216001986 */ /* 0x0001e8000c101128 */
[----:B0-----:R-:W3:Y:S04]  /*62ff0*/  LDL.LU.64 R22, [R1+0x750] ;  /* 0x0007500001167983 */ /* 0x001ee80000300a00 */
[----:B------:R-:W-:Y:S04]  /*63000*/  STL [R1+0x16a0], R19 ;  /* 0x0016a01301007387 */ /* 0x000fe80000100800 */
[----:B------:R-:W2:Y:S04]  /*63010*/  LDL.LU.64 R8, [R1+0x730] ;  /* 0x0007300001087983 */ /* 0x000ea80000300a00 */
        /* <DEDUP_REMOVED lines=24> */
[----:B------:R-:W-:Y:S02]  /*631a0*/  LOP3.LUT P4, RZ, R17, 0x100000, RZ, 0xc0, !PT ;  /* 0x0010000011ff7812 */ /* 0x000fe4000788c0ff */
[----:B------:R-:W-:Y:S02]  /*631b0*/  LOP3.LUT R3, R3, 0xfffffbff, RZ, 0xc0, !PT ;  /* 0xfffffbff03037812 */ /* 0x000fe400078ec0ff */
[----:B------:R-:W-:-:S09]  /*631c0*/  LOP3.LUT P2, RZ, R17, 0x10000, RZ, 0xc0, !PT ;  /* 0x0001000011ff7812 */ /* 0x000fd2000784c0ff */
[----:B------:R-:W-:Y:S02]  /*631d0*/  @P4 LOP3.LUT R3, R3, 0x400, RZ, 0xfc, !PT ;  /* 0x0000040003034812 */ /* 0x000fe400078efcff */
[C---:B------:R-:W-:Y:S02]  /*631e0*/  LOP3.LUT P4, RZ, R17.reuse, 0x80000, RZ, 0xc0, !PT ;  /* 0x0008000011ff7812 */ /* 0x040fe4000788c0ff */
[----:B------:R-:W-:Y:S02]  /*631f0*/  LOP3.LUT P3, RZ, R17, 0x20000, RZ, 0xc0, !PT ;  /* 0x0002000011ff7812 */ /* 0x000fe4000786c0ff */
[----:B------:R-:W-:Y:S02]  /*63200*/  LOP3.LUT R3, R3, 0xfffff7ff, RZ, 0xc0, !PT ;  /* 0xfffff7ff03037812 */ /* 0x000fe400078ec0ff */
[----:B------:R-:W-:Y:S02]  /*63210*/  PRMT R18, R24, 0x7771, RZ ;  /* 0x0000777118127816 */ /* 0x000fe400000000ff */
[----:B------:R-:W-:-:S02]  /*63220*/  LOP3.LUT P5, RZ, R17, 0x8000000, RZ, 0xc0, !PT ;  /* 0x0800000011ff7812 */ /* 0x000fc400078ac0ff */
[----:B------:R-:W-:Y:S01]  /*63230*/  LOP3.LUT P6, RZ, R17, 0x10000000, RZ, 0xc0, !PT ;  /* 0x1000000011ff7812 */ /* 0x000fe200078cc0ff */
[----:B----4-:R0:W-:Y:S02]  /*63240*/  @P2 STG.E.U8 desc[UR40][R12.64], R18 ;  /* 0x000000120c002986 */ /* 0x0101e4000c101128 */
[----:B------:R-:W-:Y:S02]  /*63250*/  @P4 LOP3.LUT R3, R3, 0x800, RZ, 0xfc, !PT ;  /* 0x0000080003034812 */ /* 0x000fe400078efcff */
[C---:B------:R-:W-:Y:S02]  /*63260*/  LOP3.LUT P4, RZ, R17.reuse, 0x40000, RZ, 0xc0, !PT ;  /* 0x0004000011ff7812 */ /* 0x040fe4000788c0ff */
[C---:B------:R-:W-:Y:S02]  /*63270*/  LOP3.LUT P0, RZ, R17.reuse, 0x20000000, RZ, 0xc0, !PT ;  /* 0x2000000011ff7812 */ /* 0x040fe4000780c0ff */
[C---:B------:R-:W-:Y:S02]  /*63280*/  LOP3.LUT P1, RZ, R17.reuse, 0x40000000, RZ, 0xc0, !PT ;  /* 0x4000000011ff7812 */ /* 0x040fe4000782c0ff */
[----:B------:R-:W-:-:S02]  /*63290*/  LOP3.LUT P2, RZ, R17, 0x80000000, RZ, 0xc0, !PT ;  /* 0x8000000011ff7812 */ /* 0x000fc4000784c0ff */
[C---:B------:R-:W-:Y:S01]  /*632a0*/  PRMT R17, R2.reuse, 0x7770, RZ ;  /* 0x0000777002117816 */ /* 0x040fe200000000ff */
[----:B0-----:R-:W4:Y:S04]  /*632b0*/  LDL.LU.64 R18, [R1+0x728] ;  /* 0x0007280001127983 */ /* 0x001f280000300a00 */
[----:B------:R0:W-:Y:S04]  /*632c0*/  @P3 STG.E.U8 desc[UR40][R10.64], R17 ;  /* 0x000000110a003986 */ /* 0x0001e8000c101128 */
[----:B------:R-:W4:Y:S04]  /*632d0*/  LDL.LU.64 R6, [R1+0x720] ;  /* 0x0007200001067983 */ /* 0x000f280000300a00 */
[----:B------:R-:W4:Y:S01]  /*632e0*/  LDL.LU.64 R14, [R1+0x718] ;  /* 0x00071800010e7983 */ /* 0x000f220000300a00 */
[----:B0-----:R-:W-:-:S03]  /*632f0*/  PRMT R17, R2, 0x7771, RZ ;  /* 0x0000777102117816 */ /* 0x001fc600000000ff */
[----:B------:R-:W4:Y:S04]  /*63300*/  LDL.LU.64 R12, [R1+0x710] ;  /* 0x00071000010c7983 */ /* 0x000f280000300a00 */
[----:B------:R0:W-:Y:S01]  /*63310*/  @P4 STG.E.U8 desc[UR40][R20.64], R17 ;  /* 0x0000001114004986 */ /* 0x0001e2000c101128 */
[----:B------:R-:W-:-:S03]  /*63320*/  LOP3.LUT P4, RZ, R3, 0x800, RZ, 0xc0, !PT ;  /* 0x0000080003ff7812 */ /* 0x000fc6000788c0ff */
[----:B------:R-:W4:Y:S01]  /*63330*/  LDL.LU.64 R10, [R1+0x708] ;  /* 0x00070800010a7983 */ /* 0x000f220000300a00 */
[----:B0-----:R-:W-:-:S03]  /*63340*/  PRMT R17, R5, 0x7770, RZ ;  /* 0x0000777005117816 */ /* 0x001fc600000000ff */
[----:B------:R-:W4:Y:S06]  /*63350*/  LDL.LU.64 R20, [R1+0x700] ;  /* 0x0007000001147983 */ /* 0x000f2c0000300a00 */
[----:B------:R0:W-:Y:S01]  /*63360*/  @P4 STG.E.U8 desc[UR40][R28.64], R17 ;  /* 0x000000111c004986 */ /* 0x0001e2000c101128 */
[----:B------:R-:W-:Y:S02]  /*63370*/  LOP3.LUT P4, RZ, R3, 0x400, RZ, 0xc0, !PT ;  /* 0x0000040003ff7812 */ /* 0x000fe4000788c0ff */
[----:B0-----:R-:W-:Y:S01]  /*63380*/  PRMT R17, R5, 0x7771, RZ ;  /* 0x0000777105117816 */ /* 0x001fe200000000ff */
[----:B------:R-:W4:Y:S10]  /*63390*/  LDL.LU.64 R28, [R1+0x6f8] ;  /* 0x0006f800011c7983 */ /* 0x000f340000300a00 */
[----:B---3--:R0:W-:Y:S01]  /*633a0*/  @P4 STG.E.U8 desc[UR40][R22.64], R17 ;  /* 0x0000001116004986 */ /* 0x0081e2000c101128 */
[----:B------:R-:W-:-:S02]  /*633b0*/  LOP3.LUT P4, RZ, R3, 0x200, RZ, 0xc0, !PT ;  /* 0x0000020003ff7812 */ /* 0x000fc4000788c0ff */
[----:B0-----:R-:W-:Y:S01]  /*633c0*/  PRMT R17, R0, 0x7770, RZ ;  /* 0x0000777000117816 */ /* 0x001fe200000000ff */
[----:B------:R-:W3:Y:S10]  /*633d0*/  LDL.LU.64 R22, [R1+0x6f0] ;  /* 0x0006f00001167983 */ /* 0x000ef40000300a00 */
        /* <DEDUP_REMOVED lines=17> */
[----:B----4-:R0:W-:Y:S01]  /*634f0*/  @P4 STG.E.U8 desc[UR40][R18.64], R17 ;  /* 0x0000001112004986 */ /* 0x0101e2000c101128 */
[----:B------:R-:W-:Y:S02]  /*63500*/  LOP3.LUT P4, RZ, R3, 0x10, RZ, 0xc0, !PT ;  /* 0x0000001003ff7812 */ /* 0x000fe4000788c0ff */
[----:B0-----:R-:W-:-:S11]  /*63510*/  PRMT R17, R27, 0x7773, RZ ;  /* 0x000077731b117816 */ /* 0x001fd600000000ff */
[----:B------:R2:W-:Y:S01]  /*63520*/  @P4 STG.E.U8 desc[UR40][R6.64], R17 ;  /* 0x0000001106004986 */ /* 0x0005e2000c101128 */
[----:B------:R-:W-:Y:S02]  /*63530*/  LOP3.LUT P3, RZ, R16, 0x1, RZ, 0xc0, !PT ;  /* 0x0000000110ff7812 */ /* 0x000fe4000786c0ff */
[----:B--2---:R-:W-:-:S05]  /*63540*/  PRMT R17, R8, 0x7772, RZ ;  /* 0x0000777208117816 */ /* 0x004fca00000000ff */
        /* <DEDUP_REMOVED lines=8> */
[----:B------:R0:W-:Y:S04]  /*635d0*/  @P2 STG.E.U8 desc[UR40][R28.64], R17 ;  /* 0x000000111c002986 */ /* 0x0001e8000c101128 */
[----:B0-----:R-:W2:Y:S01]  /*635e0*/  LDL.LU.64 R28, [R1+0x6e8] ;  /* 0x0006e800011c7983 */ /* 0x001ea20000300a00 */
[----:B------:R-:W-:-:S03]  /*635f0*/  PRMT R17, R24, 0x7773, RZ ;  /* 0x0000777318117816 */ /* 0x000fc600000000ff */
[----:B------:R-:W4:Y:S04]  /*63600*/  LDL.LU.64 R10, [R1+0x6e0] ;  /* 0x0006e000010a7983 */ /* 0x000f280000300a00 */
[----:B---3--:R0:W-:Y:S02]  /*63610*/  @P3 STG.E.U8 desc[UR40][R22.64], R17 ;  /* 0x0000001116003986 */ /* 0x0081e4000c101128 */
[----:B0-----:R-:W-:Y:S02]  /*63620*/  IMAD.MOV.U32 R23, RZ, RZ, R25 ;  /* 0x000000ffff177224 */ /* 0x001fe400078e0019 */
[----:B------:R-:W3:Y:S01]  /*63630*/  LDL.LU.64 R24, [R1+0x6d8] ;  /* 0x0006d80001187983 */ /* 0x000ee20000300a00 */
[C---:B------:R-:W-:Y:S02]  /*63640*/  LOP3.LUT P0, RZ, R16.reuse, 0x2, RZ, 0xc0, !PT ;  /* 0x0000000210ff7812 */ /* 0x040fe4000780c0ff */
[----:B------:R-:W-:Y:S01]  /*63650*/  LOP3.LUT P1, RZ, R16, 0x4, RZ, 0xc0, !PT ;  /* 0x0000000410ff7812 */ /* 0x000fe2000782c0ff */
[----:B------:R-:W3:Y:S01]  /*63660*/  LDL.LU.64 R8, [R1+0x6d0] ;  /* 0x0006d00001087983 */ /* 0x000ee20000300a00 */
[----:B------:R-:W-:-:S02]  /*63670*/  PRMT R17, R2, 0x7772, RZ ;  /* 0x0000777202117816 */ /* 0x000fc400000000ff */
[----:B------:R-:W-:Y:S01]  /*63680*/  LOP3.LUT P2, RZ, R16, 0x8, RZ, 0xc0, !PT ;  /* 0x0000000810ff7812 */ /* 0x000fe2000784c0ff */
[----:B------:R-:W3:Y:S04]  /*63690*/  LDL.LU.64 R20, [R1+0x6c8] ;  /* 0x0006c80001147983 */ /* 0x000ee80000300a00 */
[----:B------:R-:W3:Y:S04]  /*636a0*/  LDL.LU R22, [R1+0x90] ;  /* 0x0000900001167983 */ /* 0x000ee80000300800 */
[----:B--2---:R0:W-:Y:S02]  /*636b0*/  @P0 STG.E.U8 desc[UR40][R28.64], R17 ;  /* 0x000000111c000986 */ /* 0x0041e4000c101128 */
[----:B0-----:R-:W-:-:S02]  /*636c0*/  PRMT R17, R2, 0x7773, RZ ;  /* 0x0000777302117816 */ /* 0x001fc400000000ff */
[----:B------:R-:W2:Y:S04]  /*636d0*/  LDL.LU.64 R28, [R1+0x6c0] ;  /* 0x0006c000011c7983 */ /* 0x000ea80000300a00 */
[----:B----4-:R0:W-:Y:S04]  /*636e0*/  @P1 STG.E.U8 desc[UR40][R10.64], R17 ;  /* 0x000000110a001986 */ /* 0x0101e8000c101128 */
[----:B------:R-:W4:Y:S01]  /*636f0*/  LDL.LU R2, [R1+0x98] ;  /* 0x0000980001027983 */ /* 0x000f220000300800 */
[----:B0-----:R-:W-:-:S05]  /*63700*/  PRMT R17, R5, 0x7772, RZ ;  /* 0x0000777205117816 */ /* 0x001fca00000000ff */
[----:B---3--:R0:W-:Y:S04]  /*63710*/  @P2 STG.E.U8 desc[UR40][R24.64], R17 ;  /* 0x0000001118002986 */ /* 0x0081e8000c101128 */
[----:B0-----:R-:W3:Y:S04]  /*63720*/  LDL.LU.64 R24, [R1+0x6b8] ;  /* 0x0006b80001187983 */ /* 0x001ee80000300a00 */
[----:B------:R-:W2:Y:S04]  /*63730*/  LDL.LU R27, [R1+0x9c] ;  /* 0x00009c00011b7983 */ /* 0x000ea80000300800 */
[----:B------:R-:W2:Y:S04]  /*63740*/  LDL.LU R10, [R1+0x80] ;  /* 0x00008000010a7983 */ /* 0x000ea80000300800 */
[----:B------:R-:W2:Y:S04]  /*63750*/  LDL.LU.64 R6, [R1+0x690] ;  /* 0x0006900001067983 */ /* 0x000ea80000300a00 */
[----:B--2---:R0:W-:Y:S04]  /*63760*/  STL.64 [R1+0x1938], R6 ;  /* 0x0019380601007387 */ /* 0x0041e80000100a00 */
        /* <DEDUP_REMOVED lines=25> */
[C---:B------:R-:W-:Y:S01]  /*63900*/  LOP3.LUT P4, RZ, R16.reuse, 0x80, RZ, 0xc0, !PT ;  /* 0x0000008010ff7812 */ /* 0x040fe2000788c0ff */
[----:B------:R-:W4:Y:S01]  /*63910*/  LDL.LU.64 R18, [R1+0x688] ;  /* 0x0006880001127983 */ /* 0x000f220000300a00 */
[----:B------:R-:W-:Y:S02]  /*63920*/  LOP3.LUT R3, R3, 0xfffffffb, RZ, 0xc0, !PT ;  /* 0xfffffffb03037812 */ /* 0x000fe400078ec0ff */
[----:B------:R-:W-:Y:S01]  /*63930*/  LOP3.LUT P3, RZ, R16, 0x10, RZ, 0xc0, !PT ;  /* 0x0000001010ff7812 */ /* 0x000fe2000786c0ff */
[----:B------:R-:W4:Y:S01]  /*63940*/  LDL.LU R11, [R1+0x84] ;  /* 0x00008400010b7983 */ /* 0x000f220000300800 */
[----:B------:R-:W-:-:S03]  /*63950*/  PRMT R17, R5, 0x7773, RZ ;  /* 0x0000777305117816 */ /* 0x000fc600000000ff */
[----:B------:R-:W4:Y:S04]  /*63960*/  LDL.LU.64 R14, [R1+0x680] ;  /* 0x00068000010e7983 */ /* 0x000f280000300a00 */
[----:B------:R-:W-:Y:S01]  /*63970*/  @P4 LOP3.LUT R3, R3, 0x4, RZ, 0xfc, !PT ;  /* 0x0000000403034812 */ /* 0x000fe200078efcff */
[----:B------:R-:W4:Y:S01]  /*63980*/  LDL.LU.64 R12, [R1+0x678] ;  /* 0x00067800010c7983 */ /* 0x000f220000300a00 */
[----:B------:R-:W-:Y:S02]  /*63990*/  LOP3.LUT P4, RZ, R16, 0x40, RZ, 0xc0, !PT ;  /* 0x0000004010ff7812 */ /* 0x000fe4000788c0ff */
[----:B------:R-:W-:Y:S01]  /*639a0*/  LOP3.LUT R3, R3, 0xfffffff7, RZ, 0xc0, !PT ;  /* 0xfffffff703037812 */ /* 0x000fe200078ec0ff */
[----:B------:R0:W-:Y:S10]  /*639b0*/  @P3 STG.E.U8 desc[UR40][R8.64], R17 ;  /* 0x0000001108003986 */ /* 0x0001f4000c101128 */
[----:B------:R-:W-:-:S02]  /*639c0*/  @P4 LOP3.LUT R3, R3, 0x8, RZ, 0xfc, !PT ;  /* 0x0000000803034812 */ /* 0x000fc400078efcff */
[----:B------:R-:W-:Y:S01]  /*639d0*/  LOP3.LUT P4, RZ, R16, 0x20, RZ, 0xc0, !PT ;  /* 0x0000002010ff7812 */ /* 0x000fe2000788c0ff */
[----:B0-----:R-:W4:Y:S01]  /*639e0*/  LDL.LU.64 R8, [R1+0x670] ;  /* 0x0006700001087983 */ /* 0x001f220000300a00 */
[----:B------:R-:W-:-:S11]  /*639f0*/  PRMT R17, R0, 0x7772, RZ ;  /* 0x0000777200117816 */ /* 0x000fd600000000ff */
[----:B------:R0:W-:Y:S01]  /*63a00*/  @P4 STG.E.U8 desc[UR40][R20.64], R17 ;  /* 0x0000001114004986 */ /* 0x0001e2000c101128 */
[C---:B------:R-:W-:Y:S02]  /*63a10*/  LOP3.LUT P4, RZ, R3.reuse, 0x8, RZ, 0xc0, !PT ;  /* 0x0000000803ff7812 */ /* 0x040fe4000788c0ff */
[----:B0-----:R-:W-:Y:S01]  /*63a20*/  PRMT R17, R0, 0x7773, RZ ;  /* 0x0000777300117816 */ /* 0x001fe200000000ff */
[----:B------:R-:W4:Y:S10]  /*63a30*/  LDL.LU.64 R20, [R1+0x668] ;  /* 0x0006680001147983 */ /* 0x000f340000300a00 */
[----:B------:R0:W-:Y:S01]  /*63a40*/  @P4 STG.E.U8 desc[UR40][R28.64], R17 ;  /* 0x000000111c004986 */ /* 0x0001e2000c101128 */
[----:B------:R-:W-:-:S03]  /*63a50*/  LOP3.LUT P4, RZ, R3, 0x4, RZ, 0xc0, !PT ;  /* 0x0000000403ff7812 */ /* 0x000fc6000788c0ff */
[----:B------:R-:W4:Y:S01]  /*63a60*/  LDL.LU R5, [R1+0x88] ;  /* 0x0000880001057983 */ /* 0x000f220000300800 */
[----:B0-----:R-:W-:-:S03]  /*63a70*/  PRMT R17, R22, 0x7770, RZ ;  /* 0x0000777016117816 */ /* 0x001fc600000000ff */
[----:B------:R-:W4:Y:S06]  /*63a80*/  LDL.LU.64 R28, [R1+0x660] ;  /* 0x00066000011c7983 */ /* 0x000f2c0000300a00 */
[----:B---3--:R0:W-:Y:S01]  /*63a90*/  @P4 STG.E.U8 desc[UR40][R24.64], R17 ;  /* 0x0000001118004986 */ /* 0x0081e2000c101128 */
[C---:B------:R-:W-:Y:S02]  /*63aa0*/  LOP3.LUT P4, RZ, R3.reuse, 0x2, RZ, 0xc0, !PT ;  /* 0x0000000203ff7812 */ /* 0x040fe4000788c0ff */
        /* <DEDUP_REMOVED lines=13> */
[----:B----4-:R-:W-:-:S11]  /*63b80*/  PRMT R3, R2, 0x7770, RZ ;  /* 0x0000777002037816 */ /* 0x010fd600000000ff */
[----:B--2---:R0:W-:Y:S04]  /*63b90*/  @P4 STG.E.U8 desc[UR40][R6.64], R3 ;  /* 0x0000000306004986 */ /* 0x0041e8000c101128 */
[----:B0-----:R-:W2:Y:S01]  /*63ba0*/  LDL.LU.64 R6, [R1+0x1938] ;  /* 0x0019380001067983 */ /* 0x001ea20000300a00 */
[----:B------:R-:W-:Y:S02]  /*63bb0*/  LOP3.LUT P4, RZ, R4, 0x20000000, RZ, 0xc0, !PT ;  /* 0x2000000004ff7812 */ /* 0x000fe4000788c0ff */
[----:B------:R-:W-:Y:S02]  /*63bc0*/  PRMT R3, R2, 0x7771, RZ ;  /* 0x0000777102037816 */ /* 0x000fe400000000ff */
[C---:B------:R-:W-:Y:S02]  /*63bd0*/  LOP3.LUT P5, RZ, R16.reuse, 0x4000, RZ, 0xc0, !PT ;  /* 0x0000400010ff7812 */ /* 0x040fe400078ac0ff */
[----:B------:R-:W-:-:S02]  /*63be0*/  LOP3.LUT P6, RZ, R16, 0x8000, RZ, 0xc0, !PT ;  /* 0x0000800010ff7812 */ /* 0x000fc400078cc0ff */
[C---:B------:R-:W-:Y:S02]  /*63bf0*/  LOP3.LUT P0, RZ, R16.reuse, 0x10000, RZ, 0xc0, !PT ;  /* 0x0001000010ff7812 */ /* 0x040fe4000780c0ff */
[C---:B------:R-:W-:Y:S02]  /*63c00*/  LOP3.LUT P1, RZ, R16.reuse, 0x20000, RZ, 0xc0, !PT ;  /* 0x0002000010ff7812 */ /* 0x040fe4000782c0ff */
[C---:B------:R-:W-:Y:S02]  /*63c10*/  LOP3.LUT P2, RZ, R16.reuse, 0x40000, RZ, 0xc0, !PT ;  /* 0x0004000010ff7812 */ /* 0x040fe4000784c0ff */
[----:B------:R-:W-:Y:S01]  /*63c20*/  LOP3.LUT P3, RZ, R16, 0x80000, RZ, 0xc0, !PT ;  /* 0x0008000010ff7812 */ /* 0x000fe2000786c0ff */
[----:B--2---:R0:W-:Y:S01]  /*63c30*/  @P4 STG.E.U8 desc[UR40][R6.64], R3 ;  /* 0x0000000306004986 */ /* 0x0041e2000c101128 */
[----:B------:R-:W-:Y:S02]  /*63c40*/  LOP3.LUT P4, RZ, R4, 0x10000000, RZ, 0xc0, !PT ;  /* 0x1000000004ff7812 */ /* 0x000fe4000788c0ff */
[C---:B0-----:R-:W-:Y:S01]  /*63c50*/  PRMT R3, R27.reuse, 0x7770, RZ ;  /* 0x000077701b037816 */ /* 0x041fe200000000ff */
[----:B------:R-:W2:Y:S10]  /*63c60*/  LDL.LU.64 R6, [R1+0x1930] ;  /* 0x0019300001067983 */ /* 0x000eb40000300a00 */
        /* <DEDUP_REMOVED lines=11> */
[----:B------:R-:W-:Y:S01]  /*63d20*/  STL.64 [R1+0x1910], R10 ;  /* 0x0019100a01007387 */ /* 0x000fe20000100a00 */
[----:B0-----:R-:W-:-:S05]  /*63d30*/  PRMT R3, R5, 0x7770, RZ ;  /* 0x0000777005037816 */ /* 0x001fca00000000ff */
[----:B---3--:R0:W-:Y:S04]  /*63d40*/  @P3 STG.E.U8 desc[UR40][R24.64], R3 ;  /* 0x0000000318003986 */ /* 0x0081e8000c101128 */
[----:B0-----:R-:W3:Y:S01]  /*63d50*/  LDL.LU.64 R24, [R1+0x650] ;  /* 0x0006500001187983 */ /* 0x001ee20000300a00 */
[----:B------:R-:W-:Y:S02]  /*63d60*/  LOP3.LUT P0, RZ, R16, 0x100000, RZ, 0xc0, !PT ;  /* 0x0010000010ff7812 */ /* 0x000fe4000780c0ff */
[----:B------:R-:W-:Y:S01]  /*63d70*/  PRMT R3, R5, 0x7771, RZ ;  /* 0x0000777105037816 */ /* 0x000fe200000000ff */
[----:B------:R-:W4:Y:S04]  /*63d80*/  LDL.LU.64 R14, [R1+0x648] ;  /* 0x00064800010e7983 */ /* 0x000f280000300a00 */
[----:B------:R-:W2:Y:S04]  /*63d90*/  LDL.LU.64 R12, [R1+0x640] ;  /* 0x00064000010c7983 */ /* 0x000ea80000300a00 */
[----:B------:R-:W2:Y:S04]  /*63da0*/  LDL.LU.64 R8, [R1+0x638] ;  /* 0x0006380001087983 */ /* 0x000ea80000300a00 */
[----:B------:R-:W2:Y:S04]  /*63db0*/  LDL.LU.64 R20, [R1+0x630] ;  /* 0x0006300001147983 */ /* 0x000ea80000300a00 */
[----:B------:R-:W2:Y:S04]  /*63dc0*/  LDL.LU.64 R28, [R1+0x628] ;  /* 0x00062800011c7983 */ /* 0x000ea80000300a00 */
[----:B------:R-:W2:Y:S04]  /*63dd0*/  LDL.LU R0, [R1+0x8c] ;  /* 0x00008c0001007983 */ /* 0x000ea80000300800 */
[----:B------:R-:W-:Y:S04]  /*63de0*/  STL [R1+0x17c0], R16 ;  /* 0x0017c01001007387 */ /* 0x000fe80000100800 */
[----:B---3--:R0:W-:Y:S04]  /*63df0*/  @P0 STG.E.U8 desc[UR40][R24.64], R3 ;  /* 0x0000000318000986 */ /* 0x0081e8000c101128 */
[----:B0-----:R-:W3:Y:S04]  /*63e00*/  LDL.LU.64 R24, [R1+0x620] ;  /* 0x0006200001187983 */ /* 0x001ee80000300a00 */
[----:B------:R-:W2:Y:S04]  /*63e10*/  LDL.LU.64 R10, [R1+0x608] ;  /* 0x00060800010a7983 */ /* 0x000ea80000300a00 */
        /* <DEDUP_REMOVED lines=24> */
[C---:B------:R-:W-:Y:S02]  /*63fa0*/  LOP3.LUT P1, RZ, R16.reuse, 0x200000, RZ, 0xc0, !PT ;  /* 0x0020000010ff7812 */ /* 0x040fe4000782c0ff */
[----:B------:R-:W-:Y:S02]  /*63fb0*/  LOP3.LUT P2, RZ, R16, 0x400000, RZ, 0xc0, !PT ;  /* 0x0040000010ff7812 */ /* 0x000fe4000784c0ff */
[----:B------:R-:W-:-:S05]  /*63fc0*/  PRMT R3, R0, 0x7770, RZ ;  /* 0x0000777000037816 */ /* 0x000fca00000000ff */
[----:B------:R-:W-:Y:S02]  /*63fd0*/  @P4 LOP3.LUT R4, R4, 0x4000000, RZ, 0xfc, !PT ;  /* 0x0400000004044812 */ /* 0x000fe400078efcff */
[C---:B------:R-:W-:Y:S02]  /*63fe0*/  LOP3.LUT P4, RZ, R16.reuse, 0x2000000, RZ, 0xc0, !PT ;  /* 0x0200000010ff7812 */ /* 0x040fe4000788c0ff */
[----:B------:R-:W-:Y:S01]  /*63ff0*/  LOP3.LUT P3, RZ, R16, 0x800000, RZ, 0xc0, !PT ;  /* 0x0080000010ff7812 */ /* 0x000fe2000786c0ff */
[----:B----4-:R0:W-:Y:S01]  /*64000*/  @P1 STG.E.U8 desc[UR40][R14.64], R3 ;  /* 0x000000030e001986 */ /* 0x0101e2000c101128 */
[----:B------:R-:W-:Y:S02]  /*64010*/  LOP3.LUT R4, R4, 0xf7ffffff, RZ, 0xc0, !PT ;  /* 0xf7ffffff04047812 */ /* 0x000fe400078ec0ff */
[----:B0-----:R-:W-:-:S07]  /*64020*/  PRMT R3, R0, 0x7771, RZ ;  /* 0x0000777100037816 */ /* 0x001fce00000000ff */
[----:B------:R-:W-:Y:S02]  /*64030*/  @P4 LOP3.LUT R4, R4, 0x8000000, RZ, 0xfc, !PT ;  /* 0x0800000004044812 */ /* 0x000fe400078efcff */
[----:B------:R-:W-:Y:S01]  /*64040*/  LOP3.LUT P4, RZ, R16, 0x1000000, RZ, 0xc0, !PT ;  /* 0x0100000010ff7812 */ /* 0x000fe2000788c0ff */
[----:B------:R0:W-:Y:S04]  /*64050*/  @P2 STG.E.U8 desc[UR40][R12.64], R3 ;  /* 0x000000030c002986 */ /* 0x0001e8000c101128 */
[----:B------:R-:W4:Y:S04]  /*64060*/  LDL.LU.64 R16, [R1+0x600] ;  /* 0x0006000001107983 */ /* 0x000f280000300a00 */
[----:B------:R-:W4:Y:S01]  /*64070*/  LDL.LU.64 R18, [R1+0x5f8] ;  /* 0x0005f80001127983 */ /* 0x000f220000300a00 */
[----:B0-----:R-:W-:-:S03]  /*64080*/  PRMT R3, R22, 0x7772, RZ ;  /* 0x0000777216037816 */ /* 0x001fc600000000ff */
[----:B------:R-:W4:Y:S04]  /*64090*/  LDL.LU.64 R14, [R1+0x5f0] ;  /* 0x0005f000010e7983 */ /* 0x000f280000300a00 */
[----:B------:R0:W-:Y:S04]  /*640a0*/  @P3 STG.E.U8 desc[UR40][R8.64], R3 ;  /* 0x0000000308003986 */ /* 0x0001e8000c101128 */
[----:B------:R-:W4:Y:S01]  /*640b0*/  LDL.LU.64 R12, [R1+0x5e8] ;  /* 0x0005e800010c7983 */ /* 0x000f220000300a00 */
[----:B0-----:R-:W-:-:S03]  /*640c0*/  PRMT R3, R22, 0x7773, RZ ;  /* 0x0000777316037816 */ /* 0x001fc600000000ff */
[----:B------:R-:W4:Y:S04]  /*640d0*/  LDL.LU.64 R8, [R1+0x5e0] ;  /* 0x0005e00001087983 */ /* 0x000f280000300a00 */
[----:B------:R0:W-:Y:S01]  /*640e0*/  @P4 STG.E.U8 desc[UR40][R20.64], R3 ;  /* 0x0000000314004986 */ /* 0x0001e2000c101128 */
[C---:B------:R-:W-:Y:S02]  /*640f0*/  LOP3.LUT P4, RZ, R4.reuse, 0x8000000, RZ, 0xc0, !PT ;  /* 0x0800000004ff7812 */ /* 0x040fe4000788c0ff */
[----:B0-----:R-:W-:Y:S01]  /*64100*/  PRMT R3, R23, 0x7772, RZ ;  /* 0x0000777217037816 */ /* 0x001fe200000000ff */
[----:B------:R-:W4:Y:S10]  /*64110*/  LDL.LU.64 R20, [R1+0x5d8] ;  /* 0x0005d80001147983 */ /* 0x000f340000300a00 */
[----:B------:R0:W-:Y:S01]  /*64120*/  @P4 STG.E.U8 desc[UR40][R28.64], R3 ;  /* 0x000000031c004986 */ /* 0x0001e2000c101128 */
[----:B------:R-:W-:Y:S01]  /*64130*/  LOP3.LUT P4, RZ, R4, 0x4000000, RZ, 0xc0, !PT ;  /* 0x0400000004ff7812 */ /* 0x000fe2000788c0ff */
[----:B0-----:R-:W-:-:S02]  /*64140*/  IMAD.MOV.U32 R3, RZ, RZ, R23 ;  /* 0x000000ffff037224 */ /* 0x001fc400078e0017 */
[----:B------:R-:W4:Y:S03]  /*64150*/  LDL.LU.64 R28, [R1+0x5d0] ;  /* 0x0005d000011c7983 */ /* 0x000f260000300a00 */
[----:B------:R-:W-:Y:S01]  /*64160*/  PRMT R3, R3, 0x7773, RZ ;  /* 0x0000777303037816 */ /* 0x000fe200000000ff */
[----:B------:R-:W4:Y:S06]  /*64170*/  LDL.LU.64 R22, [R1+0x5c8] ;  /* 0x0005c80001167983 */ /* 0x000f2c0000300a00 */
[----:B---3--:R0:W-:Y:S01]  /*64180*/  @P4 STG.E.U8 desc[UR40][R24.64], R3 ;  /* 0x0000000318004986 */ /* 0x0081e2000c101128 */
[----:B------:R-:W-:-:S02]  /*64190*/  LOP3.LUT P4, RZ, R4, 0x2000000, RZ, 0xc0, !PT ;  /* 0x0200000004ff7812 */ /* 0x000fc4000788c0ff */
[----:B0-----:R-:W-:Y:S01]  /*641a0*/  PRMT R3, R2, 0x7772, RZ ;  /* 0x0000777202037816 */ /* 0x001fe200000000ff */
[----:B------:R-:W3:Y:S10]  /*641b0*/  LDL.LU.64 R24, [R1+0x5c0] ;  /* 0x0005c00001187983 */ /* 0x000ef40000300a00 */
[----:B--2---:R0:W-:Y:S04]  /*641c0*/  @P4 STG.E.U8 desc[UR40][R10.64], R3 ;  /* 0x000000030a004986 */ /* 0x0041e8000c101128 */
[----:B0-----:R-:W2:Y:S01]  /*641d0*/  LDL.LU.64 R10, [R1+0x1928] ;  /* 0x00192800010a7983 */ /* 0x001ea20000300a00 */
[----:B------:R-:W-:-:S02]  /*641e0*/  LOP3.LUT P4, RZ, R4, 0x1000000, RZ, 0xc0, !PT ;  /* 0x0100000004ff7812 */ /* 0x000fc4000788c0ff */
[----:B------:R-:W-:Y:S02]  /*641f0*/  PRMT R3, R2, 0x7773, RZ ;  /* 0x0000777302037816 */ /* 0x000fe400000000ff */
[----:B------:R-:W3:Y:S09]  /*64200*/  LDL.LU R2, [R1+0x1920] ;  /* 0x0019200001027983 */ /* 0x000ef20000300800 */
        /* <DEDUP_REMOVED lines=8> */
[----:B----4-:R2:W-:Y:S01]  /*64290*/  @P4 STG.E.U8 desc[UR40][R16.64], R3 ;  /* 0x0000000310004986 */ /* 0x0105e2000c101128 */
[----:B------:R-:W-:Y:S02]  /*642a0*/  LOP3.LUT P4, RZ, R4, 0x200000, RZ, 0xc0, !PT ;  /* 0x0020000004ff7812 */ /* 0x000fe4000788c0ff */
[C---:B------:R-:W-:Y:S02]  /*642b0*/  LOP3.LUT P5, RZ, R7.reuse, 0x2, RZ, 0xc0, !PT ;  /* 0x0000000207ff7812 */ /* 0x040fe400078ac0ff */
[C---:B------:R-:W-:Y:S02]  /*642c0*/  LOP3.LUT P6, RZ, R7.reuse, 0x4, RZ, 0xc0, !PT ;  /* 0x0000000407ff7812 */ /* 0x040fe400078cc0ff */
[C---:B------:R-:W-:Y:S02]  /*642d0*/  LOP3.LUT P0, RZ, R7.reuse, 0x8, RZ, 0xc0, !PT ;  /* 0x0000000807ff7812 */ /* 0x040fe4000780c0ff */
[C---:B------:R-:W-:Y:S02]  /*642e0*/  LOP3.LUT P1, RZ, R7.reuse, 0x10, RZ, 0xc0, !PT ;  /* 0x0000001007ff7812 */ /* 0x040fe4000782c0ff */
[----:B------:R-:W-:-:S02]  /*642f0*/  LOP3.LUT P2, RZ, R7, 0x20, RZ, 0xc0, !PT ;  /* 0x0000002007ff7812 */ /* 0x000fc4000784c0ff */
[----:B------:R-:W-:Y:S02]  /*64300*/  LOP3.LUT P3, RZ, R7, 0x40, RZ, 0xc0, !PT ;  /* 0x0000004007ff7812 */ /* 0x000fe4000786c0ff */
[----:B--2---:R-:W-:-:S05]  /*64310*/  PRMT R3, R10, 0x7772, RZ ;  /* 0x000077720a037816 */ /* 0x004fca00000000ff */
[----:B------:R0:W-:Y:S01]  /*64320*/  @P4 STG.E.U8 desc[UR40][R18.64], R3 ;  /* 0x0000000312004986 */ /* 0x0001e2000c101128 */
[----:B------:R-:W-:Y:S02]  /*64330*/  LOP3.LUT P4, RZ, R4, 0x100000, RZ, 0xc0, !PT ;  /* 0x0010000004ff7812 */ /* 0x000fe4000788c0ff */
        /* <DEDUP_REMOVED lines=10> */
[C---:B0-----:R-:W-:Y:S02]  /*643e0*/  PRMT R3, R0.reuse, 0x7772, RZ ;  /* 0x0000777200037816 */ /* 0x041fe400000000ff */
[----:B------:R-:W2:Y:S04]  /*643f0*/  LDL.LU.64 R28, [R1+0x5b8] ;  /* 0x0005b800011c7983 */ /* 0x000ea80000300a00 */
[----:B------:R0:W-:Y:S02]  /*64400*/  @P2 STG.E.U8 desc[UR40][R22.64], R3 ;  /* 0x0000000316002986 */ /* 0x0001e4000c101128 */
[----:B0-----:R-:W-:-:S05]  /*64410*/  PRMT R3, R0, 0x7773, RZ ;  /* 0x0000777300037816 */ /* 0x001fca00000000ff */
[----:B---3--:R0:W-:Y:S04]  /*64420*/  @P3 STG.E.U8 desc[UR40][R24.64], R3 ;  /* 0x0000000318003986 */ /* 0x0081e8000c101128 */
[----:B0-----:R-:W3:Y:S04]  /*64430*/  LDL.LU.64 R24, [R1+0x5b0] ;  /* 0x0005b00001187983 */ /* 0x001ee80000300a00 */
[----:B------:R-:W4:Y:S04]  /*64440*/  LDL.LU.64 R14, [R1+0x5a8] ;  /* 0x0005a800010e7983 */ /* 0x000f280000300a00 */
[----:B------:R-:W2:Y:S04]  /*64450*/  LDL.LU.64 R12, [R1+0x5a0] ;  /* 0x0005a000010c7983 */ /* 0x000ea80000300a00 */
[----:B------:R-:W2:Y:S04]  /*64460*/  LDL.LU.64 R10, [R1+0x598] ;  /* 0x00059800010a7983 */ /* 0x000ea80000300a00 */
[----:B------:R-:W2:Y:S01]  /*64470*/  LDL.LU R9, [R1+0x70] ;  /* 0x0000700001097983 */ /* 0x000ea20000300800 */
[----:B------:R-:W-:-:S02]  /*64480*/  LOP3.LUT P0, RZ, R7, 0x80, RZ, 0xc0, !PT ;  /* 0x0000008007ff7812 */ /* 0x000fc4000780c0ff */
[----:B------:R-:W-:Y:S01]  /*64490*/  LOP3.LUT P1, RZ, R7, 0x100, RZ, 0xc0, !PT ;  /* 0x0000010007ff7812 */ /* 0x000fe2000782c0ff */
[----:B------:R-:W-:Y:S01]  /*644a0*/  IMAD.MOV.U32 R0, RZ, RZ, R26 ;  /* 0x000000ffff007224 */ /* 0x000fe200078e001a */
[----:B------:R-:W3:Y:S04]  /*644b0*/  LDL.LU R21, [R1+0x74] ;  /* 0x0000740001157983 */ /* 0x000ee80000300800 */
[----:B------:R-:W3:Y:S04]  /*644c0*/  LDL.LU R26, [R1+0x78] ;  /* 0x00007800011a7983 */ /* 0x000ee80000300800 */
[----:B------:R-:W3:Y:S04]  /*644d0*/  LDL.LU R22, [R1+0x7c] ;  /* 0x00007c0001167983 */ /* 0x000ee80000300800 */
[----:B------:R-:W3:Y:S01]  /*644e0*/  LDL.LU R23, [R1+0x60] ;  /* 0x0000600001177983 */ /* 0x000ee20000300800 */
[----:B--2---:R-:W-:-:S05]  /*644f0*/  PRMT R3, R9, 0x7770, RZ ;  /* 0x0000777009037816 */ /* 0x004fca00000000ff */
[----:B------:R0:W-:Y:S02]  /*64500*/  @P0 STG.E.U8 desc[UR40][R28.64], R3 ;  /* 0x000000031c000986 */ /* 0x0001e4000c101128 */
[----:B0-----:R-:W-:Y:S02]  /*64510*/  PRMT R3, R9, 0x7771, RZ ;  /* 0x0000777109037816 */ /* 0x001fe400000000ff */
[----:B------:R-:W2:Y:S04]  /*64520*/  LDL.LU.64 R28, [R1+0x590] ;  /* 0x00059000011c7983 */ /* 0x000ea80000300a00 */
[----:B------:R-:W-:Y:S04]  /*64530*/  STL [R1+0x18e8], R9 ;  /* 0x0018e80901007387 */ /* 0x000fe80000100800 */
[----:B---3--:R0:W-:Y:S04]  /*64540*/  @P1 STG.E.U8 desc[UR40][R24.64], R3 ;  /* 0x0000000318001986 */ /* 0x0081e8000c101128 */
[----:B0-----:R-:W3:Y:S04]  /*64550*/  LDL.LU.64 R24, [R1+0x588] ;  /* 0x0005880001187983 */ /* 0x001ee80000300a00 */
[----:B------:R-:W2:Y:S04]  /*64560*/  LDL.LU R5, [R1+0x68] ;  /* 0x0000680001057983 */ /* 0x000ea80000300800 */
[----:B------:R-:W2:Y:S04]  /*64570*/  LDL R27, [R1+0x64] ;  /* 0x00006400011b7983 */ /* 0x000ea80000100800 */
[----:B------:R-:W2:Y:S01]  /*64580*/  LDL.LU R20, [R1+0x6c] ;  /* 0x00006c0001147983 */ /* 0x000ea20000300800 */
[----:B------:R-:W-:-:S02]  /*64590*/  LOP3.LUT P2, RZ, R7, 0x200, RZ, 0xc0, !PT ;  /* 0x0000020007ff7812 */ /* 0x000fc4000784c0ff */
[----:B------:R-:W-:-:S11]  /*645a0*/  PRMT R3, R21, 0x7770, RZ ;  /* 0x0000777015037816 */ /* 0x000fd600000000ff */
[----:B----4-:R0:W-:Y:S02]  /*645b0*/  @P2 STG.E.U8 desc[UR40][R14.64], R3 ;  /* 0x000000030e002986 */ /* 0x0101e4000c101128 */
[----:B0-----:R-:W-:Y:S02]  /*645c0*/  PRMT R3, R21, 0x7771, RZ ;  /* 0x0000777115037816 */ /* 0x001fe400000000ff */
        /* <DEDUP_REMOVED lines=29> */
[C---:B------:R-:W-:Y:S01]  /*647a0*/  LOP3.LUT P3, RZ, R7.reuse, 0x400, RZ, 0xc0, !PT ;  /* 0x0000040007ff7812 */ /* 0x040fe2000786c0ff */
[----:B------:R-:W4:Y:S04]  /*647b0*/  LDL.LU.64 R16, [R1+0x558] ;  /* 0x0005580001107983 */ /* 0x000f280000300a00 */
[----:B------:R-:W4:Y:S04]  /*647c0*/  LDL.LU.64 R18, [R1+0x550] ;  /* 0x0005500001127983 */ /* 0x000f280000300a00 */
[----:B------:R-:W-:Y:S01]  /*647d0*/  @P4 LOP3.LUT R4, R4, 0x40000, RZ, 0xfc, !PT ;  /* 0x0004000004044812 */ /* 0x000fe200078efcff */
[----:B------:R-:W4:Y:S01]  /*647e0*/  LDL.LU.64 R14, [R1+0x540] ;  /* 0x00054000010e7983 */ /* 0x000f220000300a00 */
[----:B------:R-:W-:-:S02]  /*647f0*/  LOP3.LUT P4, RZ, R7, 0x1000, RZ, 0xc0, !PT ;  /* 0x0000100007ff7812 */ /* 0x000fc4000788c0ff */
[----:B------:R-:W-:Y:S01]  /*64800*/  LOP3.LUT R4, R4, 0xfff7ffff, RZ, 0xc0, !PT ;  /* 0xfff7ffff04047812 */ /* 0x000fe200078ec0ff */
[----:B------:R0:W-:Y:S10]  /*64810*/  @P3 STG.E.U8 desc[UR40][R12.64], R3 ;  /* 0x000000030c003986 */ /* 0x0001f4000c101128 */
[----:B------:R-:W-:-:S02]  /*64820*/  @P4 LOP3.LUT R4, R4, 0x80000, RZ, 0xfc, !PT ;  /* 0x0008000004044812 */ /* 0x000fc400078efcff */
[----:B------:R-:W-:Y:S01]  /*64830*/  LOP3.LUT P4, RZ, R7, 0x800, RZ, 0xc0, !PT ;  /* 0x0000080007ff7812 */ /* 0x000fe2000788c0ff */
[----:B0-----:R-:W4:Y:S01]  /*64840*/  LDL.LU.64 R12, [R1+0x538] ;  /* 0x00053800010c7983 */ /* 0x001f220000300a00 */
[----:B------:R-:W-:-:S11]  /*64850*/  PRMT R3, R26, 0x7770, RZ ;  /* 0x000077701a037816 */ /* 0x000fd600000000ff */
[----:B------:R0:W-:Y:S01]  /*64860*/  @P4 STG.E.U8 desc[UR40][R10.64], R3 ;  /* 0x000000030a004986 */ /* 0x0001e2000c101128 */
[----:B------:R-:W-:Y:S02]  /*64870*/  LOP3.LUT P4, RZ, R4, 0x80000, RZ, 0xc0, !PT ;  /* 0x0008000004ff7812 */ /* 0x000fe4000788c0ff */
[----:B0-----:R-:W-:Y:S01]  /*64880*/  PRMT R3, R26, 0x7771, RZ ;  /* 0x000077711a037816 */ /* 0x001fe200000000ff */
[----:B------:R-:W4:Y:S10]  /*64890*/  LDL.LU.64 R10, [R1+0x530] ;  /* 0x00053000010a7983 */ /* 0x000f340000300a00 */
[----:B------:R0:W-:Y:S01]  /*648a0*/  @P4 STG.E.U8 desc[UR40][R28.64], R3 ;  /* 0x000000031c004986 */ /* 0x0001e2000c101128 */
[----:B------:R-:W-:-:S02]  /*648b0*/  LOP3.LUT P4, RZ, R4, 0x40000, RZ, 0xc0, !PT ;  /* 0x0004000004ff7812 */ /* 0x000fc4000788c0ff */
        /* <DEDUP_REMOVED lines=17> */
[----:B------:R-:W-:Y:S02]  /*649d0*/  PRMT R3, R27, 0x7770, RZ ;  /* 0x000077701b037816 */ /* 0x000fe400000000ff */
[----:B------:R-:W-:-:S09]  /*649e0*/  LOP3.LUT P5, RZ, R7, 0x100000, RZ, 0xc0, !PT ;  /* 0x0010000007ff7812 */ /* 0x000fd200078ac0ff */
[----:B--2---:R0:W-:Y:S01]  /*649f0*/  @P4 STG.E.U8 desc[UR40][R20.64], R3 ;  /* 0x0000000314004986 */ /* 0x0041e2000c101128 */
[----:B------:R-:W-:-:S03]  /*64a00*/  LOP3.LUT P4, RZ, R4, 0x2000, RZ, 0xc0, !PT ;  /* 0x0000200004ff7812 */ /* 0x000fc6000788c0ff */
[----:B0-----:R-:W2:Y:S01]  /*64a10*/  LDL.LU.64 R20, [R1+0x18f0] ;  /* 0x0018f00001147983 */ /* 0x001ea20000300a00 */
[----:B------:R-:W-:-:S09]  /*64a20*/  PRMT R3, R27, 0x7771, RZ ;  /* 0x000077711b037816 */ /* 0x000fd200000000ff */
[----:B----4-:R0:W-:Y:S04]  /*64a30*/  @P4 STG.E.U8 desc[UR40][R8.64], R3 ;  /* 0x0000000308004986 */ /* 0x0101e8000c101128 */
[----:B0-----:R-:W4:Y:S01]  /*64a40*/  LDL.LU R9, [R1+0x18e8] ;  /* 0x0018e80001097983 */ /* 0x001f220000300800 */
[----:B------:R-:W-:Y:S02]  /*64a50*/  LOP3.LUT P4, RZ, R4, 0x1000, RZ, 0xc0, !PT ;  /* 0x0000100004ff7812 */ /* 0x000fe4000788c0ff */
[----:B------:R-:W-:Y:S02]  /*64a60*/  PRMT R3, R5, 0x7770, RZ ;  /* 0x0000777005037816 */ /* 0x000fe400000000ff */
[C---:B------:R-:W-:Y:S02]  /*64a70*/  LOP3.LUT P6, RZ, R7.reuse, 0x200000, RZ, 0xc0, !PT ;  /* 0x0020000007ff7812 */ /* 0x040fe400078cc0ff */
[----:B------:R-:W-:-:S07]  /*64a80*/  LOP3.LUT P0, RZ, R7, 0x400000, RZ, 0xc0, !PT ;  /* 0x0040000007ff7812 */ /* 0x000fce000780c0ff */
[----:B------:R0:W-:Y:S01]  /*64a90*/  @P4 STG.E.U8 desc[UR40][R16.64], R3 ;  /* 0x0000000310004986 */ /* 0x0001e2000c101128 */
[----:B------:R-:W-:Y:S02]  /*64aa0*/  LOP3.LUT P1, RZ, R7, 0x800000, RZ, 0xc0, !PT ;  /* 0x0080000007ff7812 */ /* 0x000fe4000782c0ff */
[----:B0-----:R-:W-:-:S05]  /*64ab0*/  PRMT R3, R5, 0x7771, RZ ;  /* 0x0000777105037816 */ /* 0x001fca00000000ff */
[----:B------:R2:W-:Y:S01]  /*64ac0*/  @P5 STG.E.U8 desc[UR40][R18.64], R3 ;  /* 0x0000000312005986 */ /* 0x0005e2000c101128 */
[C---:B------:R-:W-:Y:S02]  /*64ad0*/  LOP3.LUT P2, RZ, R7.reuse, 0x1000000, RZ, 0xc0, !PT ;  /* 0x0100000007ff7812 */ /* 0x040fe4000784c0ff */
[----:B------:R-:W-:Y:S02]  /*64ae0*/  LOP3.LUT P3, RZ, R7, 0x2000000, RZ, 0xc0, !PT ;  /* 0x0200000007ff7812 */ /* 0x000fe4000786c0ff */
[----:B------:R-:W-:Y:S02]  /*64af0*/  LOP3.LUT P4, RZ, R2, 0x40, RZ, 0xc0, !PT ;  /* 0x0000004002ff7812 */ /* 0x000fe4000788c0ff */
[----:B------:R-:W-:-:S11]  /*64b00*/  LOP3.LUT R4, R4, 0xffffffef, RZ, 0xc0, !PT ;  /* 0xffffffef04047812 */ /* 0x000fd600078ec0ff */
[----:B------:R-:W-:Y:S02]  /*64b10*/  @P4 LOP3.LUT R4, R4, 0x10, RZ, 0xfc, !PT ;  /* 0x0000001004044812 */ /* 0x000fe400078efcff */
[----:B--2---:R-:W-:-:S05]  /*64b20*/  PRMT R3, R20, 0x7770, RZ ;  /* 0x0000777014037816 */ /* 0x004fca00000000ff */
[----:B------:R0:W-:Y:S02]  /*64b30*/  @P6 STG.E.U8 desc[UR40][R14.64], R3 ;  /* 0x000000030e006986 */ /* 0x0001e4000c101128 */
[----:B0-----:R-:W-:-:S05]  /*64b40*/  PRMT R3, R20, 0x7771, RZ ;  /* 0x0000777114037816 */ /* 0x001fca00000000ff */
[----:B------:R4:W-:Y:S02]  /*64b50*/  @P0 STG.E.U8 desc[UR40][R12.64], R3 ;  /* 0x000000030c000986 */ /* 0x0009e4000c101128 */
[----:B----4-:R-:W-:-:S05]  /*64b60*/  PRMT R3, R9, 0x7772, RZ ;  /* 0x0000777209037816 */ /* 0x010fca00000000ff */
[----:B------:R0:W-:Y:S04]  /*64b70*/  @P1 STG.E.U8 desc[UR40][R10.64], R3 ;  /* 0x000000030a001986 */ /* 0x0001e8000c101128 */
[----:B------:R-:W-:Y:S01]  /*64b80*/  STL [R1+0x18d8], R20 ;  /* 0x0018d81401007387 */ /* 0x000fe20000100800 */
[----:B0-----:R-:W-:-:S05]  /*64b90*/  PRMT R3, R9, 0x7773, RZ ;  /* 0x0000777309037816 */ /* 0x001fca00000000ff */
[----:B------:R0:W-:Y:S02]  /*64ba0*/  @P2 STG.E.U8 desc[UR40][R28.64], R3 ;  /* 0x000000031c002986 */ /* 0x0001e4000c101128 */
[----:B0-----:R-:W-:Y:S02]  /*64bb0*/  PRMT R3, R21, 0x7772, RZ ;  /* 0x0000777215037816 */ /* 0x001fe400000000ff */
[----:B------:R-:W2:Y:S04]  /*64bc0*/  LDL.LU.64 R28, [R1+0x518] ;  /* 0x00051800011c7983 */ /* 0x000ea80000300a00 */
[----:B---3--:R0:W-:Y:S04]  /*64bd0*/  @P3 STG.E.U8 desc[UR40][R24.64], R3 ;  /* 0x0000000318003986 */ /* 0x0081e8000c101128 */
[----:B0-----:R-:W3:Y:S01]  /*64be0*/  LDL.LU.64 R24, [R1+0x510] ;  /* 0x0005100001187983 */ /* 0x001ee20000300a00 */
[----:B------:R-:W-:-:S02]  /*64bf0*/  LOP3.LUT P4, RZ, R2, 0x20, RZ, 0xc0, !PT ;  /* 0x0000002002ff7812 */ /* 0x000fc4000788c0ff */
[----:B------:R-:W-:Y:S01]  /*64c00*/  LOP3.LUT R4, R4, 0xffffffdf, RZ, 0xc0, !PT ;  /* 0xffffffdf04047812 */ /* 0x000fe200078ec0ff */
[----:B------:R-:W4:Y:S01]  /*64c10*/  LDL.LU.64 R12, [R1+0x508] ;  /* 0x00050800010c7983 */ /* 0x000f220000300a00 */
[C---:B------:R-:W-:Y:S02]  /*64c20*/  LOP3.LUT P0, RZ, R7.reuse, 0x4000000, RZ, 0xc0, !PT ;  /* 0x0400000007ff7812 */ /* 0x040fe4000780c0ff */
[----:B------:R-:W-:Y:S01]  /*64c30*/  LOP3.LUT P1, RZ, R7, 0x8000000, RZ, 0xc0, !PT ;  /* 0x0800000007ff7812 */ /* 0x000fe2000782c0ff */
[----:B------:R-:W4:Y:S01]  /*64c40*/  LDL.LU.64 R10, [R1+0x500] ;  /* 0x00050000010a7983 */ /* 0x000f220000300a00 */
[----:B------:R-:W-:-:S03]  /*64c50*/  PRMT R3, R21, 0x7773, RZ ;  /* 0x0000777315037816 */ /* 0x000fc600000000ff */
[----:B------:R-:W4:Y:S02]  /*64c60*/  LDL.LU.64 R8, [R1+0x4f8] ;  /* 0x0004f80001087983 */ /* 0x000f240000300a00 */
        /* <DEDUP_REMOVED lines=16> */
[C---:B------:R-:W-:Y:S02]  /*64d70*/  LOP3.LUT P4, RZ, R7.reuse, 0x80000000, RZ, 0xc0, !PT ;  /* 0x8000000007ff7812 */ /* 0x040fe4000788c0ff */
[----:B------:R-:W-:Y:S01]  /*64d80*/  LOP3.LUT R4, R4, 0xfffff7ff, RZ, 0xc0, !PT ;  /* 0xfffff7ff04047812 */ /* 0x000fe200078ec0ff */
[----:B------:R-:W-:Y:S01]  /*64d90*/  STL.64 [R1+0x18c8], R6 ;  /* 0x0018c80601007387 */ /* 0x000fe20000100a00 */
[C---:B------:R-:W-:Y:S02]  /*64da0*/  LOP3.LUT P2, RZ, R7.reuse, 0x10000000, RZ, 0xc0, !PT ;  /* 0x1000000007ff7812 */ /* 0x040fe4000784c0ff */
[----:B------:R-:W-:-:S07]  /*64db0*/  LOP3.LUT P3, RZ, R7, 0x20000000, RZ, 0xc0, !PT ;  /* 0x2000000007ff7812 */ /* 0x000fce000786c0ff */
[----:B------:R-:W-:Y:S02]  /*64dc0*/  @P4 LOP3.LUT R4, R4, 0x800, RZ, 0xfc, !PT ;  /* 0x0000080004044812 */ /* 0x000fe400078efcff */
[----:B------:R-:W-:Y:S01]  /*64dd0*/  LOP3.LUT P4, RZ, R7, 0x40000000, RZ, 0xc0, !PT ;  /* 0x4000000007ff7812 */ /* 0x000fe2000788c0ff */
[----:B--2---:R0:W-:Y:S02]  /*64de0*/  @P0 STG.E.U8 desc[UR40][R28.64], R3 ;  /* 0x000000031c000986 */ /* 0x0041e4000c101128 */
[C---:B0-----:R-:W-:Y:S02]  /*64df0*/  PRMT R3, R26.reuse, 0x7772, RZ ;  /* 0x000077721a037816 */ /* 0x041fe400000000ff */
[----:B------:R-:W2:Y:S04]  /*64e00*/  LDL.LU.64 R28, [R1+0x4f0] ;  /* 0x0004f000011c7983 */ /* 0x000ea80000300a00 */
[----:B---3--:R0:W-:Y:S04]  /*64e10*/  @P1 STG.E.U8 desc[UR40][R24.64], R3 ;  /* 0x0000000318001986 */ /* 0x0081e8000c101128 */
[----:B0-----:R-:W3:Y:S04]  /*64e20*/  LDL.LU.64 R24, [R1+0x4e8] ;  /* 0x0004e80001187983 */ /* 0x001ee80000300a00 */
[----:B------:R-:W2:Y:S04]  /*64e30*/  LDL.LU R20, [R1+0x64] ;  /* 0x0000640001147983 */ /* 0x000ea80000300800 */
[----:B------:R-:W2:Y:S04]  /*64e40*/  LDL.LU.64 R6, [R1+0x4d0] ;  /* 0x0004d00001067983 */ /* 0x000ea80000300a00 */
[----:B--2---:R0:W-:Y:S04]  /*64e50*/  STL.64 [R1+0x18d0], R6 ;  /* 0x0018d00601007387 */ /* 0x0041e80000100a00 */
[----:B0-----:R-:W2:Y:S01]  /*64e60*/  LDL.LU.64 R6, [R1+0x4d8] ;  /* 0x0004d80001067983 */ /* 0x001ea20000300a00 */
[----:B------:R-:W-:-:S05]  /*64e70*/  PRMT R3, R26, 0x7773, RZ ;  /* 0x000077731a037816 */ /* 0x000fca00000000ff */
[----:B----4-:R0:W-:Y:S02]  /*64e80*/  @P2 STG.E.U8 desc[UR40][R12.64], R3 ;  /* 0x000000030c002986 */ /* 0x0101e4000c101128 */
[----:B0-----:R-:W-:-:S05]  /*64e90*/  PRMT R3, R22, 0x7772, RZ ;  /* 0x0000777216037816 */ /* 0x001fca00000000ff */
[----:B------:R0:W-:Y:S02]  /*64ea0*/  @P3 STG.E.U8 desc[UR40][R10.64], R3 ;  /* 0x000000030a003986 */ /* 0x0001e4000c101128 */
[----:B0-----:R-:W-:-:S05]  /*64eb0*/  PRMT R3, R22, 0x7773, RZ ;  /* 0x0000777316037816 */ /* 0x001fca00000000ff */
[----:B------:R-:W-:Y:S04]  /*64ec0*/  @P4 STG.E.U8 desc[UR40][R8.64], R3 ;  /* 0x0000000308004986 */ /* 0x000fe8000c101128 */
[----:B--2---:R0:W-:Y:S04]  /*64ed0*/  STL.64 [R1+0x18e0], R6 ;  /* 0x0018e00601007387 */ /* 0x0041e80000100a00 */
[----:B0-----:R-:W2:Y:S01]  /*64ee0*/  LDL.LU.64 R6, [R1+0x4e0] ;  /* 0x0004e00001067983 */ /* 0x001ea20000300a00 */
[C---:B------:R-:W-:Y:S02]  /*64ef0*/  LOP3.LUT P4, RZ, R4.reuse, 0x800, RZ, 0xc0, !PT ;  /* 0x0000080004ff7812 */ /* 0x040fe4000788c0ff */
[----:B------:R-:W-:Y:S01]  /*64f00*/  PRMT R3, R23, 0x7772, RZ ;  /* 0x0000777217037816 */ /* 0x000fe200000000ff */
[----:B------:R-:W4:Y:S04]  /*64f10*/  LDL.LU R26, [R1+0xe0] ;  /* 0x0000e000011a7983 */ /* 0x000f280000300800 */
[----:B------:R-:W4:Y:S04]  /*64f20*/  LDL.LU.64 R16, [R1+0x4c8] ;  /* 0x0004c80001107983 */ /* 0x000f280000300a00 */
[----:B------:R-:W4:Y:S04]  /*64f30*/  LDL.LU.64 R18, [R1+0x4c0] ;  /* 0x0004c00001127983 */ /* 0x000f280000300a00 */
[----:B------:R0:W-:Y:S01]  /*64f40*/  @P4 STG.E.U8 desc[UR40][R28.64], R3 ;  /* 0x000000031c004986 */ /* 0x0001e2000c101128 */
[----:B------:R-:W-:-:S03]  /*64f50*/  LOP3.LUT P4, RZ, R4, 0x400, RZ, 0xc0, !PT ;  /* 0x0000040004ff7812 */ /* 0x000fc6000788c0ff */
[----:B------:R-:W4:Y:S04]  /*64f60*/  LDL.LU R27, [R1+0xe4] ;  /* 0x0000e400011b7983 */ /* 0x000f280000300800 */
[----:B------:R-:W4:Y:S01]  /*64f70*/  LDL.LU.64 R14, [R1+0x4b8] ;  /* 0x0004b800010e7983 */ /* 0x000f220000300a00 */
[----:B0-----:R-:W-:-:S03]  /*64f80*/  PRMT R3, R23, 0x7773, RZ ;  /* 0x0000777317037816 */ /* 0x001fc600000000ff */
[----:B------:R-:W4:Y:S04]  /*64f90*/  LDL.LU.64 R12, [R1+0x4b0] ;  /* 0x0004b000010c7983 */ /* 0x000f280000300a00 */
[----:B---3--:R0:W-:Y:S01]  /*64fa0*/  @P4 STG.E.U8 desc[UR40][R24.64], R3 ;  /* 0x0000000318004986 */ /* 0x0081e2000c101128 */
[----:B------:R-:W-:-:S03]  /*64fb0*/  LOP3.LUT P4, RZ, R4, 0x200, RZ, 0xc0, !PT ;  /* 0x0000020004ff7812 */ /* 0x000fc6000788c0ff */
[----:B------:R-:W3:Y:S04]  /*64fc0*/  LDL.LU.64 R10, [R1+0x4a8] ;  /* 0x0004a800010a7983 */ /* 0x000ee80000300a00 */
[----:B------:R-:W3:Y:S01]  /*64fd0*/  LDL.LU R21, [R1+0xe8] ;  /* 0x0000e80001157983 */ /* 0x000ee20000300800 */
[----:B0-----:R-:W-:-:S03]  /*64fe0*/  PRMT R3, R20, 0x7772, RZ ;  /* 0x0000777214037816 */ /* 0x001fc600000000ff */
[----:B------:R-:W3:Y:S04]  /*64ff0*/  LDL.LU.64 R8, [R1+0x4a0] ;  /* 0x0004a00001087983 */ /* 0x000ee80000300a00 */
[----:B------:R-:W3:Y:S04]  /*65000*/  LDL.LU.64 R28, [R1+0x498] ;  /* 0x00049800011c7983 */ /* 0x000ee80000300a00 */
[----:B------:R-:W3:Y:S04]  /*65010*/  LDL.LU.64 R22, [R1+0x490] ;  /* 0x0004900001167983 */ /* 0x000ee80000300a00 */
[----:B------:R-:W3:Y:S04]  /*65020*/  LDL.LU.64 R24, [R1+0x488] ;  /* 0x0004880001187983 */ /* 0x000ee80000300a00 */
        /* <DEDUP_REMOVED lines=8> */
[----:B------:R-:W-:Y:S02]  /*650b0*/  PRMT R3, R5, 0x7772, RZ ;  /* 0x0000777205037816 */ /* 0x000fe400000000ff */
[C---:B------:R-:W-:Y:S02]  /*650c0*/  LOP3.LUT P5, RZ, R2.reuse, 0x80, RZ, 0xc0, !PT ;  /* 0x0000008002ff7812 */ /* 0x040fe400078ac0ff */
[C---:B------:R-:W-:Y:S02]  /*650d0*/  LOP3.LUT P6, RZ, R2.reuse, 0x100, RZ, 0xc0, !PT ;  /* 0x0000010002ff7812 */ /* 0x040fe400078cc0ff */
[C---:B------:R-:W-:Y:S02]  /*650e0*/  LOP3.LUT P0, RZ, R2.reuse, 0x200, RZ, 0xc0, !PT ;  /* 0x0000020002ff7812 */ /* 0x040fe4000780c0ff */
[C---:B------:R-:W-:Y:S02]  /*650f0*/  LOP3.LUT P1, RZ, R2.reuse, 0x400, RZ, 0xc0, !PT ;  /* 0x0000040002ff7812 */ /* 0x040fe4000782c0ff */
[----:B------:R-:W-:-:S02]  /*65100*/  LOP3.LUT P2, RZ, R2, 0x800, RZ, 0xc0, !PT ;  /* 0x0000080002ff7812 */ /* 0x000fc4000784c0ff */
[----:B------:R-:W-:Y:S01]  /*65110*/  LOP3.LUT P3, RZ, R2, 0x1000, RZ, 0xc0, !PT ;  /* 0x0000100002ff7812 */ /* 0x000fe2000786c0ff */
[----:B--2---:R0:W-:Y:S01]  /*65120*/  @P4 STG.E.U8 desc[UR40][R6.64], R3 ;  /* 0x0000000306004986 */ /* 0x0041e2000c101128 */
[C---:B------:R-:W-:Y:S02]  /*65130*/  LOP3.LUT P4, RZ, R4.reuse, 0x40, RZ, 0xc0, !PT ;  /* 0x0000004004ff7812 */ /* 0x040fe4000788c0ff */
[----:B0-----:R-:W-:Y:S01]  /*65140*/  PRMT R3, R5, 0x7773, RZ ;  /* 0x0000777305037816 */ /* 0x001fe200000000ff */
[----:B------:R-:W2:Y:S10]  /*65150*/  LDL.LU.64 R6, [R1+0x18c8] ;  /* 0x0018c80001067983 */ /* 0x000eb40000300a00 */
[----:B----4-:R3:W-:Y:S01]  /*65160*/  @P4 STG.E.U8 desc[UR40][R16.64], R3 ;  /* 0x0000000310004986 */ /* 0x0107e2000c101128 */
[----:B------:R-:W-:-:S03]  /*65170*/  LOP3.LUT P4, RZ, R4, 0x20, RZ, 0xc0, !PT ;  /* 0x0000002004ff7812 */ /* 0x000fc6000788c0ff */
[----:B------:R-:W4:Y:S01]  /*65180*/  LDL.LU R5, [R1+0x18c0] ;  /* 0x0018c00001057983 */ /* 0x000f220000300800 */
[----:B---3--:R-:W-:-:S09]  /*65190*/  PRMT R3, R20, 0x7772, RZ ;  /* 0x0000777214037816 */ /* 0x008fd200000000ff */
        /* <DEDUP_REMOVED lines=14> */
[----:B------:R0:W-:Y:S02]  /*65280*/  @P2 STG.E.U8 desc[UR40][R22.64], R3 ;  /* 0x0000000316002986 */ /* 0x0001e4000c101128 */
[----:B0-----:R-:W-:Y:S02]  /*65290*/  PRMT R3, R21, 0x7771, RZ ;  /* 0x0000777115037816 */ /* 0x001fe400000000ff */
[----:B------:R-:W3:Y:S04]  /*652a0*/  LDL.LU.64 R22, [R1+0x480] ;  /* 0x0004800001167983 */ /* 0x000ee80000300a00 */
[----:B------:R-:W2:Y:S04]  /*652b0*/  LDL.LU.64 R18, [R1+0x478] ;  /* 0x0004780001127983 */ /* 0x000ea80000300a00 */
[----:B------:R-:W2:Y:S04]  /*652c0*/  LDL.LU.64 R14, [R1+0x470] ;  /* 0x00047000010e7983 */ /* 0x000ea80000300a00 */
[----:B------:R-:W2:Y:S04]  /*652d0*/  LDL.LU.64 R10, [R1+0x468] ;  /* 0x00046800010a7983 */ /* 0x000ea80000300a00 */
[----:B------:R-:W2:Y:S04]  /*652e0*/  LDL.LU.64 R8, [R1+0x460] ;  /* 0x0004600001087983 */ /* 0x000ea80000300a00 */
[----:B------:R0:W-:Y:S04]  /*652f0*/  @P3 STG.E.U8 desc[UR40][R24.64], R3 ;  /* 0x0000000318003986 */ /* 0x0001e8000c101128 */
[----:B------:R-:W2:Y:S04]  /*65300*/  LDL.LU.64 R28, [R1+0x458] ;  /* 0x00045800011c7983 */ /* 0x000ea80000300a00 */
[----:B0-----:R-:W2:Y:S01]  /*65310*/  LDL.LU R24, [R1+0xec] ;  /* 0x0000ec0001187983 */ /* 0x001ea20000300800 */
[----:B------:R-:W-:Y:S01]  /*65320*/  LOP3.LUT P0, RZ, R2, 0x2000, RZ, 0xc0, !PT ;  /* 0x0000200002ff7812 */ /* 0x000fe2000780c0ff */
[----:B------:R-:W-:-:S02]  /*65330*/  IMAD.MOV.U32 R25, RZ, RZ, R0 ;  /* 0x000000ffff197224 */ /* 0x000fc400078e0000 */
[----:B------:R-:W3:Y:S04]  /*65340*/  LDL.LU R12, [R1+0xd0] ;  /* 0x0000d000010c7983 */ /* 0x000ee80000300800 */
[----:B------:R-:W4:Y:S04]  /*65350*/  LDL.LU R13, [R1+0xd4] ;  /* 0x0000d400010d7983 */ /* 0x000f280000300800 */
[----:B------:R-:W4:Y:S04]  /*65360*/  LDL.LU R20, [R1+0xd8] ;  /* 0x0000d80001147983 */ /* 0x000f280000300800 */
[----:B------:R-:W4:Y:S04]  /*65370*/  LDL.LU R0, [R1+0xdc] ;  /* 0x0000dc0001007983 */ /* 0x000f280000300800 */
[----:B------:R-:W-:Y:S01]  /*65380*/  STL [R1+0x1868], R2 ;  /* 0x0018680201007387 */ /* 0x000fe20000100800 */
[----:B--2---:R-:W-:-:S05]  /*65390*/  PRMT R3, R24, 0x7770, RZ ;  /* 0x0000777018037816 */ /* 0x004fca00000000ff */
[----:B---3--:R0:W-:Y:S04]  /*653a0*/  @P0 STG.E.U8 desc[UR40][R22.64], R3 ;  /* 0x0000000316000986 */ /* 0x0081e8000c101128 */
[----:B0-----:R-:W2:Y:S04]  /*653b0*/  LDL.LU.64 R22, [R1+0x450] ;  /* 0x0004500001167983 */ /* 0x001ea80000300a00 */
[----:B------:R-:W3:Y:S04]  /*653c0*/  LDL.LU.64 R26, [R1+0x438] ;  /* 0x00043800011a7983 */ /* 0x000ee80000300a00 */
[----:B---3--:R0:W-:Y:S04]  /*653d0*/  STL.64 [R1+0x18b0], R26 ;  /* 0x0018b01a01007387 */ /* 0x0081e80000100a00 */
[----:B0-----:R-:W3:Y:S01]  /*653e0*/  LDL.LU.64 R26, [R1+0x440] ;  /* 0x00044000011a7983 */ /* 0x001ee20000300a00 */
        /* <DEDUP_REMOVED lines=17> */
[----:B---3--:R0:W-:Y:S04]  /*65500*/  STL.64 [R1+0x18b8], R26 ;  /* 0x0018b81a01007387 */ /* 0x0081e80000100a00 */
[----:B0-----:R-:W3:Y:S04]  /*65510*/  LDL.LU.64 R26, [R1+0x448] ;  /* 0x00044800011a7983 */ /* 0x001ee80000300a00 */
[----:B------:R-:W3:Y:S02]  /*65520*/  LDL.LU.64 R16, [R1+0x420] ;  /* 0x0004200001107983 */ /* 0x000ee40000300a00 */
        /* <DEDUP_REMOVED lines=9> */
[----:B------:R0:W-:Y:S01]  /*655c0*/  @P1 STG.E.U8 desc[UR40][R18.64], R3 ;  /* 0x0000000312001986 */ /* 0x0001e2000c101128 */
[----:B------:R-:W-:Y:S02]  /*655d0*/  LOP3.LUT R4, R4, 0xfffffff7, RZ, 0xc0, !PT ;  /* 0xfffffff704047812 */ /* 0x000fe400078ec0ff */
[----:B0-----:R-:W-:-:S07]  /*655e0*/  PRMT R3, R12, 0x7770, RZ ;  /* 0x000077700c037816 */ /* 0x001fce00000000ff */
[----:B------:R-:W-:Y:S02]  /*655f0*/  @P4 LOP3.LUT R4, R4, 0x8, RZ, 0xfc, !PT ;  /* 0x0000000804044812 */ /* 0x000fe400078efcff */
[----:B------:R-:W-:Y:S01]  /*65600*/  LOP3.LUT P4, RZ, R2, 0x20000, RZ, 0xc0, !PT ;  /* 0x0002000002ff7812 */ /* 0x000fe2000788c0ff */
[----:B------:R0:W-:Y:S02]  /*65610*/  @P2 STG.E.U8 desc[UR40][R14.64], R3 ;  /* 0x000000030e002986 */ /* 0x0001e4000c101128 */
[----:B0-----:R-:W-:-:S05]  /*65620*/  PRMT R3, R12, 0x7771, RZ ;  /* 0x000077710c037816 */ /* 0x001fca00000000ff */
[----:B------:R4:W-:Y:S02]  /*65630*/  @P3 STG.E.U8 desc[UR40][R10.64], R3 ;  /* 0x000000030a003986 */ /* 0x0009e4000c101128 */
[----:B----4-:R-:W-:-:S05]  /*65640*/  PRMT R3, R13, 0x7770, RZ ;  /* 0x000077700d037816 */ /* 0x010fca00000000ff */
[----:B------:R0:W-:Y:S01]  /*65650*/  @P4 STG.E.U8 desc[UR40][R8.64], R3 ;  /* 0x0000000308004986 */ /* 0x0001e2000c101128 */
[----:B------:R-:W-:Y:S02]  /*65660*/  LOP3.LUT P4, RZ, R4, 0x8, RZ, 0xc0, !PT ;  /* 0x0000000804ff7812 */ /* 0x000fe4000788c0ff */
[----:B0-----:R-:W-:-:S11]  /*65670*/  PRMT R3, R13, 0x7771, RZ ;  /* 0x000077710d037816 */ /* 0x001fd600000000ff */
[----:B------:R0:W-:Y:S01]  /*65680*/  @P4 STG.E.U8 desc[UR40][R28.64], R3 ;  /* 0x000000031c004986 */ /* 0x0001e2000c101128 */
[----:B------:R-:W-:Y:S02]  /*65690*/  LOP3.LUT P4, RZ, R4, 0x4, RZ, 0xc0, !PT ;  /* 0x0000000404ff7812 */ /* 0x000fe4000788c0ff */
[----:B0-----:R-:W-:-:S11]  /*656a0*/  PRMT R3, R20, 0x7770, RZ ;  /* 0x0000777014037816 */ /* 0x001fd600000000ff */
[----:B--2---:R0:W-:Y:S01]  /*656b0*/  @P4 STG.E.U8 desc[UR40][R22.64], R3 ;  /* 0x0000000316004986 */ /* 0x0041e2000c101128 */
[----:B------:R-:W-:Y:S02]  /*656c0*/  LOP3.LUT P4, RZ, R4, 0x2, RZ, 0xc0, !PT ;  /* 0x0000000204ff7812 */ /* 0x000fe4000788c0ff */
[----:B0-----:R-:W-:Y:S01]  /*656d0*/  PRMT R3, R20, 0x7771, RZ ;  /* 0x0000777114037816 */ /* 0x001fe200000000ff */
[----:B---3--:R0:W-:Y:S10]  /*656e0*/  STL.64 [R1+0x18a0], R16 ;  /* 0x0018a01001007387 */ /* 0x0081f40000100a00 */
[----:B------:R1:W-:Y:S04]  /*656f0*/  @P4 STG.E.U8 desc[UR40][R26.64], R3 ;  /* 0x000000031a004986 */ /* 0x0003e8000c101128 */
[----:B0-----:R-:W2:Y:S04]  /*65700*/  LDL.LU.64 R16, [R1+0x430] ;  /* 0x0004300001107983 */ /* 0x001ea80000300a00 */
[----:B------:R-:W3:Y:S04]  /*65710*/  LDL.LU.64 R18, [R1+0x418] ;  /* 0x0004180001127983 */ /* 0x000ee80000300a00 */
[----:B------:R-:W4:Y:S04]  /*65720*/  LDL.LU.64 R14, [R1+0x410] ;  /* 0x00041000010e7983 */ /* 0x000f280000300a00 */
[----:B------:R-:W2:Y:S04]  /*65730*/  LDL.LU.64 R10, [R1+0x408] ;  /* 0x00040800010a7983 */ /* 0x000ea80000300a00 */
[----:B------:R-:W2:Y:S04]  /*65740*/  LDL.LU.64 R8, [R1+0x400] ;  /* 0x0004000001087983 */ /* 0x000ea80000300a00 */
[----:B------:R-:W2:Y:S04]  /*65750*/  LDL.LU.64 R28, [R1+0x3f8] ;  /* 0x0003f800011c7983 */ /* 0x000ea80000300a00 */
[----:B------:R-:W2:Y:S04]  /*65760*/  LDL.LU.64 R22, [R1+0x3f0] ;  /* 0x0003f00001167983 */ /* 0x000ea80000300a00 */
[----:B-1----:R-:W2:Y:S01]  /*65770*/  LDL.LU.64 R26, [R1+0x18b8] ;  /* 0x0018b800011a7983 */ /* 0x002ea20000300a00 */
[----:B------:R-:W-:-:S02]  /*65780*/  LOP3.LUT P4, RZ, R4, 0x1, RZ, 0xc0, !PT ;  /* 0x0000000104ff7812 */ /* 0x000fc4000788c0ff */
[----:B------:R-:W-:Y:S01]  /*65790*/  PRMT R3, R0, 0x7770, RZ ;  /* 0x0000777000037816 */ /* 0x000fe200000000ff */
[----:B------:R0:W-:Y:S04]  /*657a0*/  STL [R1+0x1748], R5 ;  /* 0x0017480501007387 */ /* 0x0001e80000100800 */
[----:B0-----:R-:W3:Y:S06]  /*657b0*/  LDL.LU.64 R4, [R1+0x428] ;  /* 0x0004280001047983 */ /* 0x001eec0000300a00 */
[----:B--2---:R0:W-:Y:S04]  /*657c0*/  @P4 STG.E.U8 desc[UR40][R26.64], R3 ;  /* 0x000000031a004986 */ /* 0x0041e8000c101128 */
[----:B0-----:R-:W2:Y:S01]  /*657d0*/  LDL.LU.64 R26, [R1+0x18b0] ;  /* 0x0018b000011a7983 */ /* 0x001ea20000300a00 */
[----:B------:R-:W-:-:S02]  /*657e0*/  LOP3.LUT P4, RZ, R7, 0x80000000, RZ, 0xc0, !PT ;  /* 0x8000000007ff7812 */ /* 0x000fc4000788c0ff */
[----:B------:R-:W-:-:S11]  /*657f0*/  PRMT R3, R0, 0x7771, RZ ;  /* 0x0000777100037816 */ /* 0x000fd600000000ff */
[----:B--2---:R0:W-:Y:S04]  /*65800*/  @P4 STG.E.U8 desc[UR40][R26.64], R3 ;  /* 0x000000031a004986 */ /* 0x0041e8000c101128 */
[----:B0-----:R-:W2:Y:S01]  /*65810*/  LDL.LU.64 R26, [R1+0x18a8] ;  /* 0x0018a800011a7983 */ /* 0x001ea20000300a00 */
[----:B------:R-:W-:Y:S02]  /*65820*/  LOP3.LUT P4, RZ, R7, 0x40000000, RZ, 0xc0, !PT ;  /* 0x4000000007ff7812 */ /* 0x000fe4000788c0ff */
[----:B--2---:R-:W-:-:S11]  /*65830*/  PRMT R3, R26, 0x7772, RZ ;  /* 0x000077721a037816 */ /* 0x004fd600000000ff */
[----:B------:R0:W-:Y:S04]  /*65840*/  @P4 STG.E.U8 desc[UR40][R16.64], R3 ;  /* 0x0000000310004986 */ /* 0x0001e8000c101128 */
[----:B0-----:R-:W2:Y:S01]  /*65850*/  LDL.LU.64 R16, [R1+0x18a0] ;  /* 0x0018a00001107983 */ /* 0x001ea20000300a00 */
[C---:B------:R-:W-:Y:S02]  /*65860*/  LOP3.LUT P4, RZ, R7.reuse, 0x20000000, RZ, 0xc0, !PT ;  /* 0x2000000007ff7812 */ /* 0x040fe4000788c0ff */
[----:B------:R-:W-:Y:S02]  /*65870*/  PRMT R3, R26, 0x7773, RZ ;  /* 0x000077731a037816 */ /* 0x000fe400000000ff */
[----:B------:R-:W-:Y:S01]  /*65880*/  LOP3.LUT P5, RZ, R6, 0x1000, RZ, 0xc0, !PT ;  /* 0x0000100006ff7812 */ /* 0x000fe200078ac0ff */
[----:B------:R-:W4:Y:S08]  /*65890*/  LDL.LU R26, [R1+0x1898] ;  /* 0x00189800011a7983 */ /* 0x000f300000300800 */
[----:B---3--:R0:W-:Y:S01]  /*658a0*/  @P4 STG.E.U8 desc[UR40][R4.64], R3 ;  /* 0x0000000304004986 */ /* 0x0081e2000c101128 */
[----:B------:R-:W-:-:S02]  /*658b0*/  LOP3.LUT P4, RZ, R7, 0x10000000, RZ, 0xc0, !PT ;  /* 0x1000000007ff7812 */ /* 0x000fc4000788c0ff */
[C---:B------:R-:W-:Y:S02]  /*658c0*/  LOP3.LUT P6, RZ, R6.reuse, 0x800, RZ, 0xc0, !PT ;  /* 0x0000080006ff7812 */ /* 0x040fe400078cc0ff */
[C---:B0-----:R-:W-:Y:S02]  /*658d0*/  PRMT R3, R27.reuse, 0x7772, RZ ;  /* 0x000077721b037816 */ /* 0x041fe400000000ff */
[C---:B------:R-:W-:Y:S02]  /*658e0*/  LOP3.LUT P0, RZ, R6.reuse, 0x400, RZ, 0xc0, !PT ;  /* 0x0000040006ff7812 */ /* 0x040fe4000780c0ff */
[C---:B------:R-:W-:Y:S02]  /*658f0*/  LOP3.LUT P1, RZ, R6.reuse, 0x200, RZ, 0xc0, !PT ;  /* 0x0000020006ff7812 */ /* 0x040fe4000782c0ff */
[C---:B------:R-:W-:Y:S02]  /*65900*/  LOP3.LUT P2, RZ, R6.reuse, 0x100, RZ, 0xc0, !PT ;  /* 0x0000010006ff7812 */ /* 0x040fe4000784c0ff */
[----:B------:R-:W-:Y:S01]  /*65910*/  LOP3.LUT P3, RZ, R6, 0x80, RZ, 0xc0, !PT ;  /* 0x0000008006ff7812 */ /* 0x000fe2000786c0ff */
[----:B--2---:R0:W-:Y:S02]  /*65920*/  @P4 STG.E.U8 desc[UR40][R16.64], R3 ;  /* 0x0000000310004986 */ /* 0x0041e4000c101128 */
[----:B0-----:R-:W-:-:S05]  /*65930*/  PRMT R3, R27, 0x7773, RZ ;  /* 0x000077731b037816 */ /* 0x001fca00000000ff */
        /* <DEDUP_REMOVED lines=8> */
[----:B------:R0:W-:Y:S01]  /*659c0*/  @P2 STG.E.U8 desc[UR40][R28.64], R3 ;  /* 0x000000031c002986 */ /* 0x0001e2000c101128 */
[----:B------:R-:W-:Y:S01]  /*659d0*/  IMAD.MOV.U32 R21, RZ, RZ, R25 ;  /* 0x000000ffff157224 */ /* 0x000fe200078e0019 */
[----:B0-----:R-:W-:-:S05]  /*659e0*/  PRMT R3, R12, 0x7772, RZ ;  /* 0x000077720c037816 */ /* 0x001fca00000000ff */
[----:B------:R0:W-:Y:S04]  /*659f0*/  @P3 STG.E.U8 desc[UR40][R22.64], R3 ;  /* 0x0000000316003986 */ /* 0x0001e8000c101128 */
[----:B0-----:R-:W2:Y:S04]  /*65a00*/  LDL.LU.64 R22, [R1+0x3e8] ;  /* 0x0003e80001167983 */ /* 0x001ea80000300a00 */
[----:B------:R-:W3:Y:S01]  /*65a10*/  LDL.LU.64 R24, [R1+0x3e0] ;  /* 0x0003e00001187983 */ /* 0x000ee20000300a00 */
[C---:B------:R-:W-:Y:S02]  /*65a20*/  LOP3.LUT P0, RZ, R6.reuse, 0x40, RZ, 0xc0, !PT ;  /* 0x0000004006ff7812 */ /* 0x040fe4000780c0ff */
[----:B------:R-:W-:Y:S01]  /*65a30*/  LOP3.LUT P1, RZ, R6, 0x20, RZ, 0xc0, !PT ;  /* 0x0000002006ff7812 */ /* 0x000fe2000782c0ff */
[----:B------:R-:W4:Y:S01]  /*65a40*/  LDL.LU.64 R10, [R1+0x3d8] ;  /* 0x0003d800010a7983 */ /* 0x000f220000300a00 */
[----:B------:R-:W-:-:S03]  /*65a50*/  PRMT R3, R12, 0x7773, RZ ;  /* 0x000077730c037816 */ /* 0x000fc600000000ff */
[----:B------:R-:W3:Y:S04]  /*65a60*/  LDL.LU.64 R8, [R1+0x3d0] ;  /* 0x0003d00001087983 */ /* 0x000ee80000300a00 */
[----:B------:R-:W3:Y:S04]  /*65a70*/  LDL.LU.64 R28, [R1+0x3c8] ;  /* 0x0003c800011c7983 */ /* 0x000ee80000300a00 */
[----:B------:R-:W4:Y:S04]  /*65a80*/  LDL.LU R2, [R1+0xc4] ;  /* 0x0000c40001027983 */ /* 0x000f280000300800 */
[----:B--2---:R0:W-:Y:S02]  /*65a90*/  @P0 STG.E.U8 desc[UR40][R22.64], R3 ;  /* 0x0000000316000986 */ /* 0x0041e4000c101128 */
[----:B0-----:R-:W-:-:S02]  /*65aa0*/  PRMT R3, R13, 0x7772, RZ ;  /* 0x000077720d037816 */ /* 0x001fc400000000ff */
[----:B------:R-:W2:Y:S04]  /*65ab0*/  LDL.LU.64 R22, [R1+0x3c0] ;  /* 0x0003c00001167983 */ /* 0x000ea80000300a00 */
        /* <DEDUP_REMOVED lines=32> */
[----:B------:R-:W2:Y:S01]  /*65cc0*/  LDL.LU R15, [R1+0xb0] ;  /* 0x0000b000010f7983 */ /* 0x000ea20000300800 */
[----:B------:R-:W-:Y:S02]  /*65cd0*/  LOP3.LUT R7, R7, 0xfbffffff, RZ, 0xc0, !PT ;  /* 0xfbffffff07077812 */ /* 0x000fe400078ec0ff */
[C---:B------:R-:W-:Y:S01]  /*65ce0*/  LOP3.LUT P2, RZ, R6.reuse, 0x10, RZ, 0xc0, !PT ;  /* 0x0000001006ff7812 */ /* 0x040fe2000784c0ff */
[----:B------:R-:W2:Y:S01]  /*65cf0*/  LDL.LU.64 R16, [R1+0x388] ;  /* 0x0003880001107983 */ /* 0x000ea20000300a00 */
[C---:B------:R-:W-:Y:S02]  /*65d00*/  LOP3.LUT P3, RZ, R6.reuse, 0x8, RZ, 0xc0, !PT ;  /* 0x0000000806ff7812 */ /* 0x040fe4000786c0ff */
[----:B------:R-:W-:Y:S01]  /*65d10*/  PRMT R3, R13, 0x7773, RZ ;  /* 0x000077730d037816 */ /* 0x000fe200000000ff */
[----:B------:R-:W2:Y:S04]  /*65d20*/  LDL.LU.64 R18, [R1+0x380] ;  /* 0x0003800001127983 */ /* 0x000ea80000300a00 */
[----:B------:R-:W-:Y:S01]  /*65d30*/  @P4 LOP3.LUT R7, R7, 0x4000000, RZ, 0xfc, !PT ;  /* 0x0400000007074812 */ /* 0x000fe200078efcff */
[----:B------:R-:W2:Y:S01]  /*65d40*/  LDL.LU.64 R12, [R1+0x378] ;  /* 0x00037800010c7983 */ /* 0x000ea20000300a00 */
[----:B------:R-:W-:-:S02]  /*65d50*/  LOP3.LUT P4, RZ, R6, 0x2, RZ, 0xc0, !PT ;  /* 0x0000000206ff7812 */ /* 0x000fc4000788c0ff */
[----:B------:R-:W-:Y:S01]  /*65d60*/  LOP3.LUT R7, R7, 0xf7ffffff, RZ, 0xc0, !PT ;  /* 0xf7ffffff07077812 */ /* 0x000fe200078ec0ff */
[----:B----4-:R0:W-:Y:S10]  /*65d70*/  @P2 STG.E.U8 desc[UR40][R10.64], R3 ;  /* 0x000000030a002986 */ /* 0x0101f4000c101128 */
[----:B------:R-:W-:-:S02]  /*65d80*/  @P4 LOP3.LUT R7, R7, 0x8000000, RZ, 0xfc, !PT ;  /* 0x0800000007074812 */ /* 0x000fc400078efcff */
[----:B------:R-:W-:Y:S01]  /*65d90*/  LOP3.LUT P4, RZ, R6, 0x4, RZ, 0xc0, !PT ;  /* 0x0000000406ff7812 */ /* 0x000fe2000788c0ff */
[----:B0-----:R-:W4:Y:S01]  /*65da0*/  LDL.LU.64 R10, [R1+0x370] ;  /* 0x00037000010a7983 */ /* 0x001f220000300a00 */
[----:B------:R-:W-:-:S05]  /*65db0*/  PRMT R3, R20, 0x7772, RZ ;  /* 0x0000777214037816 */ /* 0x000fca00000000ff */
[----:B------:R0:W-:Y:S02]  /*65dc0*/  @P3 STG.E.U8 desc[UR40][R8.64], R3 ;  /* 0x0000000308003986 */ /* 0x0001e4000c101128 */
[----:B0-----:R-:W-:-:S05]  /*65dd0*/  PRMT R3, R20, 0x7773, RZ ;  /* 0x0000777314037816 */ /* 0x001fca00000000ff */
[----:B------:R0:W-:Y:S01]  /*65de0*/  @P4 STG.E.U8 desc[UR40][R28.64], R3 ;  /* 0x000000031c004986 */ /* 0x0001e2000c101128 */
[C---:B------:R-:W-:Y:S02]  /*65df0*/  LOP3.LUT P4, RZ, R7.reuse, 0x8000000, RZ, 0xc0, !PT ;  /* 0x0800000007ff7812 */ /* 0x040fe4000788c0ff */
[----:B0-----:R-:W-:Y:S01]  /*65e00*/  PRMT R3, R0, 0x7772, RZ ;  /* 0x0000777200037816 */ /* 0x001fe200000000ff */
[----:B------:R-:W4:Y:S10]  /*65e10*/  LDL.LU R28, [R1+0xb4] ;  /* 0x0000b400011c7983 */ /* 0x000f340000300800 */
[----:B------:R0:W-:Y:S01]  /*65e20*/  @P4 STG.E.U8 desc[UR40][R22.64], R3 ;  /* 0x0000000316004986 */ /* 0x0001e2000c101128 */
[----:B------:R-:W-:-:S03]  /*65e30*/  LOP3.LUT P4, RZ, R7, 0x4000000, RZ, 0xc0, !PT ;  /* 0x0400000007ff7812 */ /* 0x000fc6000788c0ff */
[----:B------:R-:W4:Y:S01]  /*65e40*/  LDL.LU.64 R8, [R1+0x368] ;  /* 0x0003680001087983 */ /* 0x000f220000300a00 */
[----:B0-----:R-:W-:-:S03]  /*65e50*/  PRMT R3, R0, 0x7773, RZ ;  /* 0x0000777300037816 */ /* 0x001fc600000000ff */
[----:B------:R-:W4:Y:S06]  /*65e60*/  LDL.LU.64 R22, [R1+0x360] ;  /* 0x0003600001167983 */ /* 0x000f2c0000300a00 */
[----:B---3--:R0:W-:Y:S01]  /*65e70*/  @P4 STG.E.U8 desc[UR40][R24.64], R3 ;  /* 0x0000000318004986 */ /* 0x0081e2000c101128 */
[----:B------:R-:W-:Y:S02]  /*65e80*/  LOP3.LUT P4, RZ, R7, 0x2000000, RZ, 0xc0, !PT ;  /* 0x0200000007ff7812 */ /* 0x000fe4000788c0ff */
        /* <DEDUP_REMOVED lines=22> */
[----:B------:R-:W-:Y:S01]  /*65ff0*/  LOP3.LUT P2, RZ, R26, 0x200000, RZ, 0xc0, !PT ;  /* 0x002000001aff7812 */ /* 0x000fe2000784c0ff */
[----:B------:R-:W-:Y:S04]  /*66000*/  STL.64 [R1+0x1858], R14 ;  /* 0x0018580e01007387 */ /* 0x000fe80000100a00 */
[----:B------:R-:W3:Y:S04]  /*66010*/  LDL.LU R29, [R1+0xb8] ;  /* 0x0000b800011d7983 */ /* 0x000ee80000300800 */
[----:B--2---:R0:W-:Y:S01]  /*66020*/  @P4 STG.E.U8 desc[UR40][R4.64], R3 ;  /* 0x0000000304004986 */ /* 0x0041e2000c101128 */
        /* <DEDUP_REMOVED lines=8> */
[----:B----4-:R0:W-:Y:S02]  /*660b0*/  @P0 STG.E.U8 desc[UR40][R10.64], R3 ;  /* 0x000000030a000986 */ /* 0x0101e4000c101128 */
[----:B0-----:R-:W-:-:S05]  /*660c0*/  PRMT R3, R15, 0x7771, RZ ;  /* 0x000077710f037816 */ /* 0x001fca00000000ff */
[----:B------:R0:W-:Y:S02]  /*660d0*/  @P1 STG.E.U8 desc[UR40][R8.64], R3 ;  /* 0x0000000308001986 */ /* 0x0001e4000c101128 */
[----:B0-----:R-:W-:-:S05]  /*660e0*/  PRMT R3, R28, 0x7770, RZ ;  /* 0x000077701c037816 */ /* 0x001fca00000000ff */
[----:B------:R0:W-:Y:S04]  /*660f0*/  @P2 STG.E.U8 desc[UR40][R22.64], R3 ;  /* 0x0000000316002986 */ /* 0x0001e8000c101128 */
[----:B0-----:R-:W2:Y:S01]  /*66100*/  LDL.LU.64 R22, [R1+0x350] ;  /* 0x0003500001167983 */ /* 0x001ea20000300a00 */
[C---:B------:R-:W-:Y:S02]  /*66110*/  LOP3.LUT P3, RZ, R26.reuse, 0x100000, RZ, 0xc0, !PT ;  /* 0x001000001aff7812 */ /* 0x040fe4000786c0ff */
[----:B------:R-:W-:Y:S02]  /*66120*/  LOP3.LUT P0, RZ, R26, 0x80000, RZ, 0xc0, !PT ;  /* 0x000800001aff7812 */ /* 0x000fe4000780c0ff */
[----:B------:R-:W-:-:S09]  /*66130*/  PRMT R3, R28, 0x7771, RZ ;  /* 0x000077711c037816 */ /* 0x000fd200000000ff */
[----:B---3--:R0:W-:Y:S02]  /*66140*/  @P3 STG.E.U8 desc[UR40][R24.64], R3 ;  /* 0x0000000318003986 */ /* 0x0081e4000c101128 */
[----:B0-----:R-:W-:Y:S02]  /*66150*/  PRMT R3, R29, 0x7770, RZ ;  /* 0x000077701d037816 */ /* 0x001fe400000000ff */
[----:B------:R-:W3:Y:S04]  /*66160*/  LDL.LU.64 R24, [R1+0x348] ;  /* 0x0003480001187983 */ /* 0x000ee80000300a00 */
[----:B------:R-:W4:Y:S04]  /*66170*/  LDL.LU.64 R12, [R1+0x340] ;  /* 0x00034000010c7983 */ /* 0x000f280000300a00 */
[----:B------:R-:W3:Y:S04]  /*66180*/  LDL.LU.64 R10, [R1+0x338] ;  /* 0x00033800010a7983 */ /* 0x000ee80000300a00 */
[----:B------:R-:W3:Y:S04]  /*66190*/  LDL.LU.64 R8, [R1+0x330] ;  /* 0x0003300001087983 */ /* 0x000ee80000300a00 */
[----:B------:R-:W3:Y:S04]  /*661a0*/  LDL.LU R0, [R1+0xbc] ;  /* 0x0000bc0001007983 */ /* 0x000ee80000300800 */
[----:B--2---:R0:W-:Y:S04]  /*661b0*/  @P0 STG.E.U8 desc[UR40][R22.64], R3 ;  /* 0x0000000316000986 */ /* 0x0041e8000c101128 */
        /* <DEDUP_REMOVED lines=19> */
[----:B------:R-:W-:-:S11]  /*662f0*/  LOP3.LUT R7, R7, 0xfffdffff, RZ, 0xc0, !PT ;  /* 0xfffdffff07077812 */ /* 0x000fd600078ec0ff */
[----:B------:R-:W-:Y:S02]  /*66300*/  @P4 LOP3.LUT R7, R7, 0x20000, RZ, 0xfc, !PT ;  /* 0x0002000007074812 */ /* 0x000fe400078efcff */
[C---:B------:R-:W-:Y:S02]  /*66310*/  LOP3.LUT P4, RZ, R26.reuse, 0x2000, RZ, 0xc0, !PT ;  /* 0x000020001aff7812 */ /* 0x040fe4000788c0ff */
[----:B------:R-:W-:Y:S02]  /*66320*/  LOP3.LUT R7, R7, 0xfffbffff, RZ, 0xc0, !PT ;  /* 0xfffbffff07077812 */ /* 0x000fe400078ec0ff */
[C---:B------:R-:W-:Y:S02]  /*66330*/  LOP3.LUT P1, RZ, R26.reuse, 0x40000, RZ, 0xc0, !PT ;  /* 0x000400001aff7812 */ /* 0x040fe4000782c0ff */
[----:B------:R-:W-:Y:S02]  /*66340*/  LOP3.LUT P2, RZ, R26, 0x20000, RZ, 0xc0, !PT ;  /* 0x000200001aff7812 */ /* 0x000fe4000784c0ff */
[----:B------:R-:W-:-:S05]  /*66350*/  PRMT R3, R29, 0x7771, RZ ;  /* 0x000077711d037816 */ /* 0x000fca00000000ff */
[----:B------:R-:W-:Y:S02]  /*66360*/  @P4 LOP3.LUT R7, R7, 0x40000, RZ, 0xfc, !PT ;  /* 0x0004000007074812 */ /* 0x000fe400078efcff */
[C---:B------:R-:W-:Y:S02]  /*66370*/  LOP3.LUT P4, RZ, R26.reuse, 0x4000, RZ, 0xc0, !PT ;  /* 0x000040001aff7812 */ /* 0x040fe4000788c0ff */
[----:B------:R-:W-:Y:S01]  /*66380*/  LOP3.LUT P3, RZ, R26, 0x10000, RZ, 0xc0, !PT ;  /* 0x000100001aff7812 */ /* 0x000fe2000786c0ff */
[----:B---3--:R0:W-:Y:S01]  /*66390*/  @P1 STG.E.U8 desc[UR40][R24.64], R3 ;  /* 0x0000000318001986 */ /* 0x0081e2000c101128 */
[----:B------:R-:W-:Y:S02]  /*663a0*/  LOP3.LUT R7, R7, 0xfff7ffff, RZ, 0xc0, !PT ;  /* 0xfff7ffff07077812 */ /* 0x000fe400078ec0ff */
[----:B0-----:R-:W-:-:S07]  /*663b0*/  PRMT R3, R0, 0x7770, RZ ;  /* 0x0000777000037816 */ /* 0x001fce00000000ff */
[----:B------:R-:W-:Y:S02]  /*663c0*/  @P4 LOP3.LUT R7, R7, 0x80000, RZ, 0xfc, !PT ;  /* 0x0008000007074812 */ /* 0x000fe400078efcff */
[----:B------:R-:W-:Y:S01]  /*663d0*/  LOP3.LUT P4, RZ, R26, 0x8000, RZ, 0xc0, !PT ;  /* 0x000080001aff7812 */ /* 0x000fe2000788c0ff */
[----:B----4-:R0:W-:Y:S02]  /*663e0*/  @P2 STG.E.U8 desc[UR40][R12.64], R3 ;  /* 0x000000030c002986 */ /* 0x0101e4000c101128 */
[----:B0-----:R-:W-:-:S05]  /*663f0*/  PRMT R3, R0, 0x7771, RZ ;  /* 0x0000777100037816 */ /* 0x001fca00000000ff */
[----:B------:R0:W-:Y:S02]  /*66400*/  @P3 STG.E.U8 desc[UR40][R10.64], R3 ;  /* 0x000000030a003986 */ /* 0x0001e4000c101128 */
[----:B0-----:R-:W-:Y:S02]  /*66410*/  PRMT R3, R21, 0x7772, RZ ;  /* 0x0000777215037816 */ /* 0x001fe400000000ff */
[----:B------:R0:W-:Y:S04]  /*66420*/  STL.64 [R1+0x1860], R28 ;  /* 0x0018601c01007387 */ /* 0x0001e80000100a00 */
[----:B------:R1:W-:Y:S01]  /*66430*/  @P4 STG.E.U8 desc[UR40][R8.64], R3 ;  /* 0x0000000308004986 */ /* 0x0003e2000c101128 */
[----:B------:R-:W-:-:S03]  /*66440*/  LOP3.LUT P4, RZ, R7, 0x80000, RZ, 0xc0, !PT ;  /* 0x0008000007ff7812 */ /* 0x000fc6000788c0ff */
[----:B0-----:R-:W3:Y:S01]  /*66450*/  LDL.LU.64 R28, [R1+0x318] ;  /* 0x00031800011c7983 */ /* 0x001ee20000300a00 */
[----:B-1----:R-:W-:-:S03]  /*66460*/  IMAD.MOV.U32 R3, RZ, RZ, R21 ;  /* 0x000000ffff037224 */ /* 0x002fc600078e0015 */
[----:B------:R-:W4:Y:S04]  /*66470*/  LDL.LU.64 R14, [R1+0x310] ;  /* 0x00031000010e7983 */ /* 0x000f280000300a00 */
[----:B------:R-:W3:Y:S01]  /*66480*/  LDL.LU.64 R24, [R1+0x308] ;  /* 0x0003080001187983 */ /* 0x000ee20000300a00 */
        /* <DEDUP_REMOVED lines=12> */
[----:B--2---:R0:W-:Y:S01]  /*66550*/  @P4 STG.E.U8 desc[UR40][R22.64], R3 ;  /* 0x0000000316004986 */ /* 0x0041e2000c101128 */
[C---:B------:R-:W-:Y:S02]  /*66560*/  LOP3.LUT P4, RZ, R7.reuse, 0x20000, RZ, 0xc0, !PT ;  /* 0x0002000007ff7812 */ /* 0x040fe4000788c0ff */
[----:B0-----:R-:W-:Y:S01]  /*66570*/  PRMT R3, R2, 0x7773, RZ ;  /* 0x0000777302037816 */ /* 0x001fe200000000ff */
[----:B------:R-:W2:Y:S10]  /*66580*/  LDL.LU.64 R22, [R1+0x2c0] ;  /* 0x0002c00001167983 */ /* 0x000eb40000300a00 */
[----:B---3--:R0:W-:Y:S01]  /*66590*/  @P4 STG.E.U8 desc[UR40][R28.64], R3 ;  /* 0x000000031c004986 */ /* 0x0081e2000c101128 */
[----:B------:R-:W-:-:S03]  /*665a0*/  LOP3.LUT P4, RZ, R7, 0x10000, RZ, 0xc0, !PT ;  /* 0x0001000007ff7812 */ /* 0x000fc6000788c0ff */
[----:B------:R-:W3:Y:S01]  /*665b0*/  LDL.LU R2, [R1+0x1868] ;  /* 0x0018680001027983 */ /* 0x000ee20000300800 */
[----:B0-----:R-:W-:-:S03]  /*665c0*/  PRMT R3, R27, 0x7772, RZ ;  /* 0x000077721b037816 */ /* 0x001fc600000000ff */
[----:B------:R-:W2:Y:S06]  /*665d0*/  LDL.LU.64 R28, [R1+0x1860] ;  /* 0x00186000011c7983 */ /* 0x000eac0000300a00 */
[----:B----4-:R0:W-:Y:S04]  /*665e0*/  @P4 STG.E.U8 desc[UR40][R14.64], R3 ;  /* 0x000000030e004986 */ /* 0x0101e8000c101128 */
[----:B0-----:R-:W4:Y:S01]  /*665f0*/  LDL.LU.64 R14, [R1+0x1858] ;  /* 0x00185800010e7983 */ /* 0x001f220000300a00 */
[----:B------:R-:W-:-:S02]  /*66600*/  LOP3.LUT P4, RZ, R7, 0x8000, RZ, 0xc0, !PT ;  /* 0x0000800007ff7812 */ /* 0x000fc4000788c0ff */
[----:B------:R-:W-:-:S11]  /*66610*/  PRMT R3, R27, 0x7773, RZ ;  /* 0x000077731b037816 */ /* 0x000fd600000000ff */
[----:B------:R0:W-:Y:S04]  /*66620*/  @P4 STG.E.U8 desc[UR40][R24.64], R3 ;  /* 0x0000000318004986 */ /* 0x0001e8000c101128 */
[----:B0-----:R-:W2:Y:S01]  /*66630*/  LDL.LU.64 R24, [R1+0x1850] ;  /* 0x0018500001187983 */ /* 0x001ea20000300a00 */
[----:B------:R-:W-:Y:S02]  /*66640*/  LOP3.LUT P4, RZ, R7, 0x4000, RZ, 0xc0, !PT ;  /* 0x0000400007ff7812 */ /* 0x000fe4000788c0ff */
[C---:B------:R-:W-:Y:S02]  /*66650*/  LOP3.LUT P5, RZ, R26.reuse, 0x40, RZ, 0xc0, !PT ;  /* 0x000000401aff7812 */ /* 0x040fe400078ac0ff */
[C---:B------:R-:W-:Y:S02]  /*66660*/  LOP3.LUT P6, RZ, R26.reuse, 0x20, RZ, 0xc0, !PT ;  /* 0x000000201aff7812 */ /* 0x040fe400078cc0ff */
[----:B------:R-:W-:-:S02]  /*66670*/  LOP3.LUT P0, RZ, R26, 0x10, RZ, 0xc0, !PT ;  /* 0x000000101aff7812 */ /* 0x000fc4000780c0ff */
[C---:B------:R-:W-:Y:S02]  /*66680*/  LOP3.LUT P1, RZ, R26.reuse, 0x8, RZ, 0xc0, !PT ;  /* 0x000000081aff7812 */ /* 0x040fe4000782c0ff */
[C---:B------:R-:W-:Y:S02]  /*66690*/  LOP3.LUT P2, RZ, R26.reuse, 0x4, RZ, 0xc0, !PT ;  /* 0x000000041aff7812 */ /* 0x040fe4000784c0ff */
[----:B------:R-:W-:Y:S02]  /*666a0*/  LOP3.LUT P3, RZ, R26, 0x2, RZ, 0xc0, !PT ;  /* 0x000000021aff7812 */ /* 0x000fe4000786c0ff */
[----:B----4-:R-:W-:-:S05]  /*666b0*/  PRMT R3, R14, 0x7772, RZ ;  /* 0x000077720e037816 */ /* 0x010fca00000000ff */
[----:B------:R0:W-:Y:S01]  /*666c0*/  @P4 STG.E.U8 desc[UR40][R4.64], R3 ;  /* 0x0000000304004986 */ /* 0x0001e2000c101128 */
[----:B------:R-:W-:Y:S02]  /*666d0*/  LOP3.LUT P4, RZ, R7, 0x2000, RZ, 0xc0, !PT ;  /* 0x0000200007ff7812 */ /* 0x000fe4000788c0ff */
[----:B0-----:R-:W-:-:S11]  /*666e0*/  PRMT R3, R14, 0x7773, RZ ;  /* 0x000077730e037816 */ /* 0x001fd600000000ff */
[----:B------:R0:W-:Y:S01]  /*666f0*/  @P4 STG.E.U8 desc[UR40][R16.64], R3 ;  /* 0x0000000310004986 */ /* 0x0001e2000c101128 */
[----:B------:R-:W-:Y:S02]  /*66700*/  LOP3.LUT P4, RZ, R7, 0x1000, RZ, 0xc0, !PT ;  /* 0x0000100007ff7812 */ /* 0x000fe4000788c0ff */
[----:B0-----:R-:W-:-:S11]  /*66710*/  PRMT R3, R15, 0x7772, RZ ;  /* 0x000077720f037816 */ /* 0x001fd600000000ff */
[----:B------:R0:W-:Y:S02]  /*66720*/  @P4 STG.E.U8 desc[UR40][R18.64], R3 ;  /* 0x0000000312004986 */ /* 0x0001e4000c101128 */
[----:B0-----:R-:W-:-:S05]  /*66730*/  PRMT R3, R15, 0x7773, RZ ;  /* 0x000077730f037816 */ /* 0x001fca00000000ff */
[----:B------:R2:W-:Y:S02]  /*66740*/  @P5 STG.E.U8 desc[UR40][R12.64], R3 ;  /* 0x000000030c005986 */ /* 0x0005e4000c101128 */
        /* <DEDUP_REMOVED lines=10> */
[----:B------:R0:W-:Y:S04]  /*667f0*/  @P3 STG.E.U8 desc[UR40][R22.64], R3 ;  /* 0x0000000316003986 */ /* 0x0001e8000c101128 */
[----:B------:R-:W4:Y:S04]  /*66800*/  LDL.LU.64 R20, [R1+0x2b8] ;  /* 0x0002b80001147983 */ /* 0x000f280000300a00 */
[----:B0-----:R-:W3:Y:S04]  /*66810*/  LDL.LU.64 R22, [R1+0x2b0] ;  /* 0x0002b00001167983 */ /* 0x001ee80000300a00 */
[----:B------:R-:W3:Y:S04]  /*66820*/  LDL.LU.64 R14, [R1+0x2a8] ;  /* 0x0002a800010e7983 */ /* 0x000ee80000300a00 */
[----:B------:R-:W3:Y:S04]  /*66830*/  LDL.LU.64 R18, [R1+0x2a0] ;  /* 0x0002a00001127983 */ /* 0x000ee80000300a00 */
[----:B------:R-:W3:Y:S01]  /*66840*/  LDL.LU R29, [R1+0x140] ;  /* 0x00014000011d7983 */ /* 0x000ee20000300800 */
[----:B------:R-:W-:-:S02]  /*66850*/  LOP3.LUT P0, RZ, R26, 0x1, RZ, 0xc0, !PT ;  /* 0x000000011aff7812 */ /* 0x000fc4000780c0ff */
[----:B------:R-:W-:Y:S01]  /*66860*/  PRMT R3, R0, 0x7773, RZ ;  /* 0x0000777300037816 */ /* 0x000fe200000000ff */
[----:B------:R-:W3:Y:S04]  /*66870*/  LDL.LU R12, [R1+0x144] ;  /* 0x00014400010c7983 */ /* 0x000ee80000300800 */
[----:B------:R-:W3:Y:S04]  /*66880*/  LDL.LU R10, [R1+0x148] ;  /* 0x00014800010a7983 */ /* 0x000ee80000300800 */
[----:B------:R-:W3:Y:S04]  /*66890*/  LDL.LU R11, [R1+0x14c] ;  /* 0x00014c00010b7983 */ /* 0x000ee80000300800 */
[----:B------:R-:W3:Y:S04]  /*668a0*/  LDL.LU.64 R8, [R1+0x298] ;  /* 0x0002980001087983 */ /* 0x000ee80000300a00 */
[----:B------:R-:W3:Y:S01]  /*668b0*/  LDL.LU R0, [R1+0x130] ;  /* 0x0001300001007983 */ /* 0x000ee20000300800 */
[----:B--2---:R-:W-:-:S03]  /*668c0*/  LOP3.LUT P1, RZ, R25, 0x80000000, RZ, 0xc0, !PT ;  /* 0x8000000019ff7812 */ /* 0x004fc6000782c0ff */
[----:B----4-:R0:W-:Y:S04]  /*668d0*/  @P0 STG.E.U8 desc[UR40][R20.64], R3 ;  /* 0x0000000314000986 */ /* 0x0101e8000c101128 */
[----:B0-----:R-:W2:Y:S01]  /*668e0*/  LDL.LU.64 R20, [R1+0x290] ;  /* 0x0002900001147983 */ /* 0x001ea20000300a00 */
[----:B---3--:R-:W-:-:S05]  /*668f0*/  PRMT R3, R29, 0x7770, RZ ;  /* 0x000077701d037816 */ /* 0x008fca00000000ff */
[----:B------:R0:W-:Y:S04]  /*66900*/  @P1 STG.E.U8 desc[UR40][R22.64], R3 ;  /* 0x0000000316001986 */ /* 0x0001e8000c101128 */
[----:B0-----:R-:W3:Y:S04]  /*66910*/  LDL.LU.64 R22, [R1+0x288] ;  /* 0x0002880001167983 */ /* 0x001ee80000300a00 */
[----:B------:R-:W4:Y:S04]  /*66920*/  LDL.LU R27, [R1+0x134] ;  /* 0x00013400011b7983 */ /* 0x000f280000300800 */
[----:B----4-:R0:W-:Y:S04]  /*66930*/  STL [R1+0x182c], R27 ;  /* 0x00182c1b01007387 */ /* 0x0101e80000100800 */
[----:B------:R-:W-:Y:S04]  /*66940*/  STL [R1+0x1824], R29 ;  /* 0x0018241d01007387 */ /* 0x000fe80000100800 */
[----:B0-----:R-:W4:Y:S04]  /*66950*/  LDL.LU.64 R26, [R1+0x268] ;  /* 0x00026800011a7983 */ /* 0x001f280000300a00 */
[----:B----4-:R0:W-:Y:S04]  /*66960*/  STL.64 [R1+0x1830], R26 ;  /* 0x0018301a01007387 */ /* 0x0101e80000100a00 */
[----:B0-----:R-:W4:Y:S01]  /*66970*/  LDL.LU.64 R26, [R1+0x270] ;  /* 0x00027000011a7983 */ /* 0x001f220000300a00 */
[----:B------:R-:W-:-:S02]  /*66980*/  LOP3.LUT P2, RZ, R25, 0x40000000, RZ, 0xc0, !PT ;  /* 0x4000000019ff7812 */ /* 0x000fc4000784c0ff */
[----:B------:R-:W-:Y:S01]  /*66990*/  PRMT R3, R29, 0x7771, RZ ;  /* 0x000077711d037816 */ /* 0x000fe200000000ff */
[----:B----4-:R0:W-:Y:S04]  /*669a0*/  STL.64 [R1+0x1838], R26 ;  /* 0x0018381a01007387 */ /* 0x0101e80000100a00 */
[----:B0-----:R-:W4:Y:S06]  /*669b0*/  LDL.LU.64 R26, [R1+0x278] ;  /* 0x00027800011a7983 */ /* 0x001f2c0000300a00 */
[----:B------:R-:W-:Y:S01]  /*669c0*/  @P2 STG.E.U8 desc[UR40][R14.64], R3 ;  /* 0x000000030e002986 */ /* 0x000fe2000c101128 */
        /* <DEDUP_REMOVED lines=16> */
[----:B----4-:R0:W-:Y:S04]  /*66ad0*/  STL.64 [R1+0x1840], R26 ;  /* 0x0018401a01007387 */ /* 0x0101e80000100a00 */
[----:B0-----:R-:W4:Y:S04]  /*66ae0*/  LDL.LU.64 R26, [R1+0x280] ;  /* 0x00028000011a7983 */ /* 0x001f280000300a00 */
[----:B------:R-:W4:Y:S01]  /*66af0*/  LDL.LU R14, [R1+0x138] ;  /* 0x00013800010e7983 */ /* 0x000f220000300800 */
[----:B------:R-:W-:-:S04]  /*66b00*/  LOP3.LUT R7, R7, 0xfffffdff, RZ, 0xc0, !PT ;  /* 0xfffffdff07077812 */ /* 0x000fc800078ec0ff */
[----:B------:R-:W-:Y:S02]  /*66b10*/  @P4 LOP3.LUT R7, R7, 0x200, RZ, 0xfc, !PT ;  /* 0x0000020007074812 */ /* 0x000fe400078efcff */
[----:B------:R-:W-:Y:S02]  /*66b20*/  LOP3.LUT P4, RZ, R25, 0x4000000, RZ, 0xc0, !PT ;  /* 0x0400000019ff7812 */ /* 0x000fe4000788c0ff */
[----:B------:R-:W-:Y:S02]  /*66b30*/  LOP3.LUT R7, R7, 0xfffffbff, RZ, 0xc0, !PT ;  /* 0xfffffbff07077812 */ /* 0x000fe400078ec0ff */
[----:B------:R-:W-:-:S09]  /*66b40*/  LOP3.LUT P3, RZ, R25, 0x20000000, RZ, 0xc0, !PT ;  /* 0x2000000019ff7812 */ /* 0x000fd2000786c0ff */
[----:B------:R-:W-:Y:S02]  /*66b50*/  @P4 LOP3.LUT R7, R7, 0x400, RZ, 0xfc, !PT ;  /* 0x0000040007074812 */ /* 0x000fe400078efcff */
[----:B------:R-:W-:Y:S02]  /*66b60*/  LOP3.LUT P4, RZ, R25, 0x8000000, RZ, 0xc0, !PT ;  /* 0x0800000019ff7812 */ /* 0x000fe4000788c0ff */
[----:B------:R-:W-:Y:S02]  /*66b70*/  LOP3.LUT R7, R7, 0xfffff7ff, RZ, 0xc0, !PT ;  /* 0xfffff7ff07077812 */ /* 0x000fe400078ec0ff */
[----:B------:R-:W-:-:S09]  /*66b80*/  PRMT R3, R12, 0x7770, RZ ;  /* 0x000077700c037816 */ /* 0x000fd200000000ff */
[----:B------:R-:W-:Y:S02]  /*66b90*/  @P4 LOP3.LUT R7, R7, 0x800, RZ, 0xfc, !PT ;  /* 0x0000080007074812 */ /* 0x000fe400078efcff */
[----:B------:R-:W-:Y:S01]  /*66ba0*/  LOP3.LUT P4, RZ, R25, 0x10000000, RZ, 0xc0, !PT ;  /* 0x1000000019ff7812 */ /* 0x000fe2000788c0ff */
[----:B------:R0:W-:Y:S02]  /*66bb0*/  @P3 STG.E.U8 desc[UR40][R18.64], R3 ;  /* 0x0000000312003986 */ /* 0x0001e4000c101128 */
[----:B0-----:R-:W-:-:S10]  /*66bc0*/  PRMT R3, R12, 0x7771, RZ ;  /* 0x000077710c037816 */ /* 0x001fd400000000ff */
[----:B------:R0:W-:Y:S01]  /*66bd0*/  @P4 STG.E.U8 desc[UR40][R8.64], R3 ;  /* 0x0000000308004986 */ /* 0x0001e2000c101128 */
[----:B------:R-:W-:Y:S02]  /*66be0*/  LOP3.LUT P4, RZ, R7, 0x800, RZ, 0xc0, !PT ;  /* 0x0000080007ff7812 */ /* 0x000fe4000788c0ff */
[----:B0-----:R-:W-:-:S11]  /*66bf0*/  PRMT R3, R10, 0x7770, RZ ;  /* 0x000077700a037816 */ /* 0x001fd600000000ff */
[----:B--2---:R0:W-:Y:S01]  /*66c00*/  @P4 STG.E.U8 desc[UR40][R20.64], R3 ;  /* 0x0000000314004986 */ /* 0x0041e2000c101128 */
[----:B------:R-:W-:Y:S02]  /*66c10*/  LOP3.LUT P4, RZ, R7, 0x400, RZ, 0xc0, !PT ;  /* 0x0000040007ff7812 */ /* 0x000fe4000788c0ff */
[----:B0-----:R-:W-:-:S11]  /*66c20*/  PRMT R3, R10, 0x7771, RZ ;  /* 0x000077710a037816 */ /* 0x001fd600000000ff */
[----:B---3--:R0:W-:Y:S01]  /*66c30*/  @P4 STG.E.U8 desc[UR40][R22.64], R3 ;  /* 0x0000000316004986 */ /* 0x0081e2000c101128 */
[----:B------:R-:W-:Y:S02]  /*66c40*/  LOP3.LUT P4, RZ, R7, 0x200, RZ, 0xc0, !PT ;  /* 0x0000020007ff7812 */ /* 0x000fe4000788c0ff */
[----:B0-----:R-:W-:Y:S01]  /*66c50*/  PRMT R3, R11, 0x7770, RZ ;  /* 0x000077700b037816 */ /* 0x001fe200000000ff */
[----:B----4-:R0:W-:Y:S04]  /*66c60*/  STL [R1+0x1828], R14 ;  /* 0x0018280e01007387 */ /* 0x0101e80000100800 */
[----:B0-----:R-:W2:Y:S04]  /*66c70*/  LDL.LU.64 R14, [R1+0x260] ;  /* 0x00026000010e7983 */ /* 0x001ea80000300a00 */
[----:B------:R-:W3:Y:S04]  /*66c80*/  LDL.LU.64 R28, [R1+0x258] ;  /* 0x00025800011c7983 */ /* 0x000ee80000300a00 */
[----:B------:R-:W4:Y:S04]  /*66c90*/  LDL.LU R13, [R1+0x13c] ;  /* 0x00013c00010d7983 */ /* 0x000f280000300800 */
[----:B------:R-:W2:Y:S04]  /*66ca0*/  LDL.LU.64 R4, [R1+0x250] ;  /* 0x0002500001047983 */ /* 0x000ea80000300a00 */
[----:B------:R-:W2:Y:S04]  /*66cb0*/  LDL.LU.64 R16, [R1+0x248] ;  /* 0x0002480001107983 */ /* 0x000ea80000300a00 */
[----:B------:R-:W2:Y:S04]  /*66cc0*/  LDL.LU.64 R18, [R1+0x240] ;  /* 0x0002400001127983 */ /* 0x000ea80000300a00 */
[----:B------:R-:W2:Y:S04]  /*66cd0*/  LDL.LU.64 R8, [R1+0x238] ;  /* 0x0002380001087983 */ /* 0x000ea80000300a00 */
[----:B------:R-:W2:Y:S04]  /*66ce0*/  LDL.LU.64 R20, [R1+0x230] ;  /* 0x0002300001147983 */ /* 0x000ea80000300a00 */
[----:B------:R-:W2:Y:S04]  /*66cf0*/  LDL.LU.64 R22, [R1+0x228] ;  /* 0x0002280001167983 */ /* 0x000ea80000300a00 */
[----:B------:R0:W-:Y:S04]  /*66d00*/  @P4 STG.E.U8 desc[UR40][R26.64], R3 ;  /* 0x000000031a004986 */ /* 0x0001e8000c101128 */
        /* <DEDUP_REMOVED lines=12> */
[----:B0-----:R-:W2:Y:S01]  /*66dd0*/  LDL.LU R27, [R1+0x182c] ;  /* 0x00182c00011b7983 */ /* 0x001ea20000300800 */
[----:B------:R-:W-:Y:S02]  /*66de0*/  LOP3.LUT P4, RZ, R7, 0x20, RZ, 0xc0, !PT ;  /* 0x0000002007ff7812 */ /* 0x000fe4000788c0ff */
[----:B--2---:R-:W-:-:S11]  /*66df0*/  PRMT R3, R27, 0x7770, RZ ;  /* 0x000077701b037816 */ /* 0x004fd600000000ff */
[----:B------:R0:W-:Y:S01]  /*66e00*/  @P4 STG.E.U8 desc[UR40][R14.64], R3 ;  /* 0x000000030e004986 */ /* 0x0001e2000c101128 */
[----:B------:R-:W-:-:S03]  /*66e10*/  LOP3.LUT P4, RZ, R7, 0x10, RZ, 0xc0, !PT ;  /* 0x0000001007ff7812 */ /* 0x000fc6000788c0ff */
[----:B0-----:R-:W2:Y:S01]  /*66e20*/  LDL.LU R14, [R1+0x1828] ;  /* 0x00182800010e7983 */ /* 0x001ea20000300800 */
[----:B------:R-:W-:-:S09]  /*66e30*/  PRMT R3, R27, 0x7771, RZ ;  /* 0x000077711b037816 */ /* 0x000fd200000000ff */
[----:B---3--:R0:W-:Y:S04]  /*66e40*/  @P4 STG.E.U8 desc[UR40][R28.64], R3 ;  /* 0x000000031c004986 */ /* 0x0081e8000c101128 */
[----:B0-----:R-:W3:Y:S01]  /*66e50*/  LDL.LU R29, [R1+0x1824] ;  /* 0x00182400011d7983 */ /* 0x001ee20000300800 */
[C---:B------:R-:W-:Y:S02]  /*66e60*/  LOP3.LUT P5, RZ, R25.reuse, 0x80000, RZ, 0xc0, !PT ;  /* 0x0008000019ff7812 */ /* 0x040fe400078ac0ff */
[C---:B------:R-:W-:Y:S02]  /*66e70*/  LOP3.LUT P6, RZ, R25.reuse, 0x40000, RZ, 0xc0, !PT ;  /* 0x0004000019ff7812 */ /* 0x040fe400078cc0ff */
[C---:B------:R-:W-:Y:S02]  /*66e80*/  LOP3.LUT P0, RZ, R25.reuse, 0x20000, RZ, 0xc0, !PT ;  /* 0x0002000019ff7812 */ /* 0x040fe4000780c0ff */
[----:B------:R-:W-:-:S02]  /*66e90*/  LOP3.LUT P1, RZ, R25, 0x10000, RZ, 0xc0, !PT ;  /* 0x0001000019ff7812 */ /* 0x000fc4000782c0ff */
[----:B------:R-:W-:Y:S02]  /*66ea0*/  LOP3.LUT P2, RZ, R25, 0x8000, RZ, 0xc0, !PT ;  /* 0x0000800019ff7812 */ /* 0x000fe4000784c0ff */
[----:B--2---:R-:W-:-:S05]  /*66eb0*/  PRMT R3, R14, 0x7770, RZ ;  /* 0x000077700e037816 */ /* 0x004fca00000000ff */
[----:B------:R0:W-:Y:S02]  /*66ec0*/  @P5 STG.E.U8 desc[UR40][R4.64], R3 ;  /* 0x0000000304005986 */ /* 0x0001e4000c101128 */
[----:B0-----:R-:W-:-:S05]  /*66ed0*/  PRMT R3, R14, 0x7771, RZ ;  /* 0x000077710e037816 */ /* 0x001fca00000000ff */
[----:B------:R4:W-:Y:S02]  /*66ee0*/  @P6 STG.E.U8 desc[UR40][R16.64], R3 ;  /* 0x0000000310006986 */ /* 0x0009e4000c101128 */
[----:B----4-:R-:W-:-:S05]  /*66ef0*/  PRMT R3, R13, 0x7770, RZ ;  /* 0x000077700d037816 */ /* 0x010fca00000000ff */
[----:B------:R0:W-:Y:S02]  /*66f00*/  @P0 STG.E.U8 desc[UR40][R18.64], R3 ;  /* 0x0000000312000986 */ /* 0x0001e4000c101128 */
[----:B0-----:R-:W-:-:S05]  /*66f10*/  PRMT R3, R13, 0x7771, RZ ;  /* 0x000077710d037816 */ /* 0x001fca00000000ff */
[----:B------:R3:W-:Y:S02]  /*66f20*/  @P1 STG.E.U8 desc[UR40][R8.64], R3 ;  /* 0x0000000308001986 */ /* 0x0007e4000c101128 */
[----:B---3--:R-:W-:-:S05]  /*66f30*/  PRMT R3, R29, 0x7772, RZ ;  /* 0x000077721d037816 */ /* 0x008fca00000000ff */
[----:B------:R0:W-:Y:S04]  /*66f40*/  @P2 STG.E.U8 desc[UR40][R20.64], R3 ;  /* 0x0000000314002986 */ /* 0x0001e8000c101128 */
[----:B0-----:R-:W2:Y:S01]  /*66f50*/  LDL.LU.64 R20, [R1+0x220] ;  /* 0x0002200001147983 */ /* 0x001ea20000300a00 */
[----:B------:R-:W-:-:S03]  /*66f60*/  PRMT R3, R29, 0x7773, RZ ;  /* 0x000077731d037816 */ /* 0x000fc600000000ff */
[----:B------:R-:W3:Y:S01]  /*66f70*/  LDL.LU.64 R28, [R1+0x218] ;  /* 0x00021800011c7983 */ /* 0x000ee20000300a00 */
[C---:B------:R-:W-:Y:S02]  /*66f80*/  LOP3.LUT P3, RZ, R25.reuse, 0x4000, RZ, 0xc0, !PT ;  /* 0x0000400019ff7812 */ /* 0x040fe4000786c0ff */
[C---:B------:R-:W-:Y:S02]  /*66f90*/  LOP3.LUT P0, RZ, R25.reuse, 0x2000, RZ, 0xc0, !PT ;  /* 0x0000200019ff7812 */ /* 0x040fe4000780c0ff */
[----:B------:R-:W-:-:S09]  /*66fa0*/  LOP3.LUT P1, RZ, R25, 0x1000, RZ, 0xc0, !PT ;  /* 0x0000100019ff7812 */ /* 0x000fd2000782c0ff */
[----:B------:R0:W-:Y:S02]  /*66fb0*/  @P3 STG.E.U8 desc[UR40][R22.64], R3 ;  /* 0x0000000316003986 */ /* 0x0001e4000c101128 */
[C---:B0-----:R-:W-:Y:S02]  /*66fc0*/  PRMT R3, R12.reuse, 0x7772, RZ ;  /* 0x000077720c037816 */ /* 0x041fe400000000ff */
[----:B------:R-:W4:Y:S04]  /*66fd0*/  LDL.LU.64 R22, [R1+0x210] ;  /* 0x0002100001167983 */ /* 0x000f280000300a00 */
[----:B------:R-:W4:Y:S04]  /*66fe0*/  LDL.LU.64 R16, [R1+0x208] ;  /* 0x0002080001107983 */ /* 0x000f280000300a00 */
[----:B------:R-:W4:Y:S04]  /*66ff0*/  LDL.LU.64 R18, [R1+0x200] ;  /* 0x0002000001127983 */ /* 0x000f280000300a00 */
[----:B------:R-:W4:Y:S04]  /*67000*/  LDL.LU.64 R8, [R1+0x1f8] ;  /* 0x0001f80001087983 */ /* 0x000f280000300a00 */
[----:B--2---:R0:W-:Y:S02]  /*67010*/  @P0 STG.E.U8 desc[UR40][R20.64], R3 ;  /* 0x0000000314000986 */ /* 0x0041e4000c101128 */
[----:B0-----:R-:W-:-:S02]  /*67020*/  PRMT R3, R12, 0x7773, RZ ;  /* 0x000077730c037816 */ /* 0x001fc400000000ff */
[----:B------:R-:W2:Y:S04]  /*67030*/  LDL.LU.64 R20, [R1+0x1f0] ;  /* 0x0001f00001147983 */ /* 0x000ea80000300a00 */
[----:B---3--:R0:W-:Y:S04]  /*67040*/  @P1 STG.E.U8 desc[UR40][R28.64], R3 ;  /* 0x000000031c001986 */ /* 0x0081e8000c101128 */
[----:B0-----:R-:W3:Y:S04]  /*67050*/  LDL.LU.64 R28, [R1+0x1d8] ;  /* 0x0001d800011c7983 */ /* 0x001ee80000300a00 */
        /* <DEDUP_REMOVED lines=20> */
[----:B0-----:R-:W3:Y:S06]  /*671a0*/  LDL.LU.64 R28, [R1+0x1e8] ;  /* 0x0001e800011c7983 */ /* 0x001eec0000300a00 */
        /* <DEDUP_REMOVED lines=8> */
[----:B------:R-:W-:-:S05]  /*67230*/  PRMT R3, R10, 0x7772, RZ ;  /* 0x000077720a037816 */ /* 0x000fca00000000ff */
[----:B----4-:R0:W-:Y:S02]  /*67240*/  @P2 STG.E.U8 desc[UR40][R22.64], R3 ;  /* 0x0000000316002986 */ /* 0x0101e4000c101128 */
[----:B------:R-:W-:Y:S02]  /*67250*/  @P4 LOP3.LUT R7, R7, 0x8, RZ, 0xfc, !PT ;  /* 0x0000000807074812 */ /* 0x000fe400078efcff */
[----:B------:R-:W-:Y:S02]  /*67260*/  LOP3.LUT P4, RZ, R25, 0x200, RZ, 0xc0, !PT ;  /* 0x0000020019ff7812 */ /* 0x000fe4000788c0ff */
[----:B0-----:R-:W-:Y:S01]  /*67270*/  PRMT R3, R10, 0x7773, RZ ;  /* 0x000077730a037816 */ /* 0x001fe200000000ff */
[----:B------:R-:W4:Y:S04]  /*67280*/  LDL.LU.64 R22, [R1+0x1d0] ;  /* 0x0001d00001167983 */ /* 0x000f280000300a00 */
[----:B------:R0:W-:Y:S04]  /*67290*/  @P3 STG.E.U8 desc[UR40][R16.64], R3 ;  /* 0x0000000310003986 */ /* 0x0001e8000c101128 */
[----:B------:R-:W4:Y:S04]  /*672a0*/  LDL.LU.64 R4, [R1+0x1c8] ;  /* 0x0001c80001047983 */ /* 0x000f280000300a00 */
[----:B------:R-:W4:Y:S01]  /*672b0*/  LDL.LU R26, [R1+0x120] ;  /* 0x00012000011a7983 */ /* 0x000f220000300800 */
[----:B0-----:R-:W-:-:S03]  /*672c0*/  PRMT R3, R11, 0x7772, RZ ;  /* 0x000077720b037816 */ /* 0x001fc600000000ff */
[----:B------:R-:W4:Y:S04]  /*672d0*/  LDL.LU R15, [R1+0x124] ;  /* 0x00012400010f7983 */ /* 0x000f280000300800 */
[----:B------:R0:W-:Y:S01]  /*672e0*/  @P4 STG.E.U8 desc[UR40][R18.64], R3 ;  /* 0x0000000312004986 */ /* 0x0001e2000c101128 */
[----:B------:R-:W-:-:S03]  /*672f0*/  LOP3.LUT P4, RZ, R7, 0x8, RZ, 0xc0, !PT ;  /* 0x0000000807ff7812 */ /* 0x000fc6000788c0ff */
[----:B------:R-:W4:Y:S01]  /*67300*/  LDL.LU.64 R16, [R1+0x978] ;  /* 0x0009780001107983 */ /* 0x000f220000300a00 */
[----:B0-----:R-:W-:-:S03]  /*67310*/  PRMT R3, R11, 0x7773, RZ ;  /* 0x000077730b037816 */ /* 0x001fc600000000ff */
[----:B------:R-:W4:Y:S06]  /*67320*/  LDL.LU.64 R18, [R1+0x980] ;  /* 0x0009800001127983 */ /* 0x000f2c0000300a00 */
[----:B------:R0:W-:Y:S01]  /*67330*/  @P4 STG.E.U8 desc[UR40][R8.64], R3 ;  /* 0x0000000308004986 */ /* 0x0001e2000c101128 */
[----:B------:R-:W-:-:S03]  /*67340*/  LOP3.LUT P4, RZ, R7, 0x4, RZ, 0xc0, !PT ;  /* 0x0000000407ff7812 */ /* 0x000fc6000788c0ff */
[----:B------:R-:W4:Y:S01]  /*67350*/  LDL.LU.64 R10, [R1+0x990] ;  /* 0x00099000010a7983 */ /* 0x000f220000300a00 */
[----:B0-----:R-:W-:-:S03]  /*67360*/  PRMT R3, R0, 0x7772, RZ ;  /* 0x0000777200037816 */ /* 0x001fc600000000ff */
[----:B------:R-:W4:Y:S06]  /*67370*/  LDL.LU.64 R8, [R1+0x998] ;  /* 0x0009980001087983 */ /* 0x000f2c0000300a00 */
[----:B--2---:R0:W-:Y:S01]  /*67380*/  @P4 STG.E.U8 desc[UR40][R20.64], R3 ;  /* 0x0000000314004986 */ /* 0x0041e2000c101128 */
[----:B------:R-:W-:-:S03]  /*67390*/  LOP3.LUT P4, RZ, R7, 0x2, RZ, 0xc0, !PT ;  /* 0x0000000207ff7812 */ /* 0x000fc6000788c0ff */
[----:B------:R-:W2:Y:S01]  /*673a0*/  LDL.LU R12, [R1+0x128] ;  /* 0x00012800010c7983 */ /* 0x000ea20000300800 */
[----:B0-----:R-:W-:-:S03]  /*673b0*/  PRMT R3, R0, 0x7773, RZ ;  /* 0x0000777300037816 */ /* 0x001fc600000000ff */
[----:B------:R-:W2:Y:S04]  /*673c0*/  LDL.LU.64 R20, [R1+0x9a8] ;  /* 0x0009a80001147983 */ /* 0x000ea80000300a00 */
[----:B------:R-:W2:Y:S04]  /*673d0*/  LDL.LU R0, [R1+0x1820] ;  /* 0x0018200001007983 */ /* 0x000ea80000300800 */
[----:B---3--:R0:W-:Y:S04]  /*673e0*/  @P4 STG.E.U8 desc[UR40][R28.64], R3 ;  /* 0x000000031c004986 */ /* 0x0081e8000c101128 */
[----:B0-----:R-:W3:Y:S01]  /*673f0*/  LDL.LU.64 R28, [R1+0x1818] ;  /* 0x00181800011c7983 */ /* 0x001ee20000300a00 */
[----:B------:R-:W-:-:S02]  /*67400*/  LOP3.LUT P4, RZ, R7, 0x1, RZ, 0xc0, !PT ;  /* 0x0000000107ff7812 */ /* 0x000fc4000788c0ff */
[----:B------:R-:W-:-:S11]  /*67410*/  PRMT R3, R27, 0x7772, RZ ;  /* 0x000077721b037816 */ /* 0x000fd600000000ff */
[----:B---3--:R0:W-:Y:S04]  /*67420*/  @P4 STG.E.U8 desc[UR40][R28.64], R3 ;  /* 0x000000031c004986 */ /* 0x0081e8000c101128 */
[----:B0-----:R-:W3:Y:S01]  /*67430*/  LDL.LU.64 R28, [R1+0x1810] ;  /* 0x00181000011c7983 */ /* 0x001ee20000300a00 */
[----:B------:R-:W-:Y:S02]  /*67440*/  LOP3.LUT P4, RZ, R6, 0x80000000, RZ, 0xc0, !PT ;  /* 0x8000000006ff7812 */ /* 0x000fe4000788c0ff */
[----:B------:R-:W-:-:S11]  /*67450*/  PRMT R3, R27, 0x7773, RZ ;  /* 0x000077731b037816 */ /* 0x000fd600000000ff */
[----:B---3--:R0:W-:Y:S01]  /*67460*/  @P4 STG.E.U8 desc[UR40][R28.64], R3 ;  /* 0x000000031c004986 */ /* 0x0081e2000c101128 */
[----:B------:R-:W-:Y:S02]  /*67470*/  LOP3.LUT P4, RZ, R6, 0x40000000, RZ, 0xc0, !PT ;  /* 0x4000000006ff7812 */ /* 0x000fe4000788c0ff */
[----:B0-----:R-:W-:Y:S01]  /*67480*/  PRMT R3, R14, 0x7772, RZ ;  /* 0x000077720e037816 */ /* 0x001fe200000000ff */
[----:B------:R-:W3:Y:S10]  /*67490*/  LDL.LU.64 R28, [R1+0x1808] ;  /* 0x00180800011c7983 */ /* 0x000ef40000300a00 */
[----:B----4-:R0:W-:Y:S04]  /*674a0*/  @P4 STG.E.U8 desc[UR40][R22.64], R3 ;  /* 0x0000000316004986 */ /* 0x0101e8000c101128 */
[----:B0-----:R-:W4:Y:S01]  /*674b0*/  LDL.LU.64 R22, [R1+0x1800] ;  /* 0x0018000001167983 */ /* 0x001f220000300a00 */
[----:B------:R-:W-:-:S02]  /*674c0*/  LOP3.LUT P4, RZ, R6, 0x20000000, RZ, 0xc0, !PT ;  /* 0x2000000006ff7812 */ /* 0x000fc4000788c0ff */
[----:B------:R-:W-:-:S11]  /*674d0*/  PRMT R3, R14, 0x7773, RZ ;  /* 0x000077730e037816 */ /* 0x000fd600000000ff */
[----:B------:R0:W-:Y:S01]  /*674e0*/  @P4 STG.E.U8 desc[UR40][R4.64], R3 ;  /* 0x0000000304004986 */ /* 0x0001e2000c101128 */
[----:B------:R-:W-:Y:S02]  /*674f0*/  LOP3.LUT P4, RZ, R6, 0x10000000, RZ, 0xc0, !PT ;  /* 0x1000000006ff7812 */ /* 0x000fe4000788c0ff */
[----:B0-----:R-:W-:Y:S02]  /*67500*/  PRMT R3, R13, 0x7772, RZ ;  /* 0x000077720d037816 */ /* 0x001fe400000000ff */
[----:B------:R-:W-:Y:S02]  /*67510*/  LOP3.LUT P5, RZ, R25, 0x1, RZ, 0xc0, !PT ;  /* 0x0000000119ff7812 */ /* 0x000fe400078ac0ff */
[C---:B------:R-:W-:Y:S02]  /*67520*/  LOP3.LUT P6, RZ, R24.reuse, 0x80000000, RZ, 0xc0, !PT ;  /* 0x8000000018ff7812 */ /* 0x040fe400078cc0ff */
[C---:B------:R-:W-:Y:S02]  /*67530*/  LOP3.LUT P0, RZ, R24.reuse, 0x40000000, RZ, 0xc0, !PT ;  /* 0x4000000018ff7812 */ /* 0x040fe4000780c0ff */
[----:B------:R-:W-:-:S03]  /*67540*/  LOP3.LUT P1, RZ, R24, 0x20000000, RZ, 0xc0, !PT ;  /* 0x2000000018ff7812 */ /* 0x000fc6000782c0ff */
[----:B----4-:R0:W-:Y:S04]  /*67550*/  @P4 STG.E.U8 desc[UR40][R22.64], R3 ;  /* 0x0000000316004986 */ /* 0x0101e8000c101128 */
[----:B0-----:R-:W4:Y:S01]  /*67560*/  LDL.LU.64 R22, [R1+0x17f8] ;  /* 0x0017f80001167983 */ /* 0x001f220000300a00 */
[----:B------:R-:W-:-:S05]  /*67570*/  PRMT R3, R13, 0x7773, RZ ;  /* 0x000077730d037816 */ /* 0x000fca00000000ff */
[----:B---3--:R0:W-:Y:S01]  /*67580*/  @P5 STG.E.U8 desc[UR40][R28.64], R3 ;  /* 0x000000031c005986 */ /* 0x0081e2000c101128 */
[----:B------:R-:W-:Y:S02]  /*67590*/  LOP3.LUT P2, RZ, R24, 0x10000000, RZ, 0xc0, !PT ;  /* 0x1000000018ff7812 */ /* 0x000fe4000784c0ff */
[----:B0-----:R-:W-:-:S05]  /*675a0*/  PRMT R3, R26, 0x7770, RZ ;  /* 0x000077701a037816 */ /* 0x001fca00000000ff */
[----:B------:R0:W-:Y:S01]  /*675b0*/  @P6 STG.E.U8 desc[UR40][R16.64], R3 ;  /* 0x0000000310006986 */ /* 0x0001e2000c101128 */
[----:B------:R-:W-:Y:S02]  /*675c0*/  LOP3.LUT P3, RZ, R24, 0x8000000, RZ, 0xc0, !PT ;  /* 0x0800000018ff7812 */ /* 0x000fe4000786c0ff */
[----:B0-----:R-:W-:-:S05]  /*675d0*/  PRMT R3, R26, 0x7771, RZ ;  /* 0x000077711a037816 */ /* 0x001fca00000000ff */
[----:B------:R0:W-:Y:S02]  /*675e0*/  @P0 STG.E.U8 desc[UR40][R18.64], R3 ;  /* 0x0000000312000986 */ /* 0x0001e4000c101128 */
[C---:B0-----:R-:W-:Y:S02]  /*675f0*/  PRMT R3, R15.reuse, 0x7770, RZ ;  /* 0x000077700f037816 */ /* 0x041fe400000000ff */
[----:B------:R-:W3:Y:S04]  /*67600*/  LDL.LU.64 R18, [R1+0x9b0] ;  /* 0x0009b00001127983 */ /* 0x000ee80000300a00 */
[----:B------:R0:W-:Y:S02]  /*67610*/  @P1 STG.E.U8 desc[UR40][R10.64], R3 ;  /* 0x000000030a001986 */ /* 0x0001e4000c101128 */
[----:B0-----:R-:W-:-:S02]  /*67620*/  PRMT R3, R15, 0x7771, RZ ;  /* 0x000077710f037816 */ /* 0x001fc400000000ff */
[----:B------:R-:W3:Y:S04]  /*67630*/  LDL.LU.64 R10, [R1+0x9b8] ;  /* 0x0009b800010a7983 */ /* 0x000ee80000300a00 */
[----:B------:R2:W-:Y:S04]  /*67640*/  @P2 STG.E.U8 desc[UR40][R8.64], R3 ;  /* 0x0000000308002986 */ /* 0x0005e8000c101128 */
[----:B------:R-:W3:Y:S04]  /*67650*/  LDL.LU.64 R4, [R1+0x9c0] ;  /* 0x0009c00001047983 */ /* 0x000ee80000300a00 */
[----:B------:R-:W3:Y:S01]  /*67660*/  LDL.LU.64 R16, [R1+0x9c8] ;  /* 0x0009c80001107983 */ /* 0x000ee20000300a00 */
[----:B--2---:R-:W-:-:S05]  /*67670*/  PRMT R3, R12, 0x7770, RZ ;  /* 0x000077700c037816 */ /* 0x004fca00000000ff */
[----:B------:R0:W-:Y:S04]  /*67680*/  @P3 STG.E.U8 desc[UR40][R20.64], R3 ;  /* 0x0000000314003986 */ /* 0x0001e8000c101128 */
[----:B0-----:R-:W2:Y:S04]  /*67690*/  LDL.LU.64 R20, [R1+0x9d0] ;  /* 0x0009d00001147983 */ /* 0x001ea80000300a00 */
[----:B------:R-:W2:Y:S01]  /*676a0*/  LDL.LU R13, [R1+0x12c] ;  /* 0x00012c00010d7983 */ /* 0x000ea20000300800 */
[----:B----4-:R-:W-:-:S03]  /*676b0*/  IMAD.MOV.U32 R9, RZ, RZ, R22 ;  /* 0x000000ffff097224 */ /* 0x010fc600078e0016 */
[----:B------:R-:W4:Y:S01]  /*676c0*/  LDL.LU R22, [R1+0x110] ;  /* 0x0001100001167983 */ /* 0x000f220000300800 */
[----:B------:R-:W-:Y:S02]  /*676d0*/  LOP3.LUT P4, RZ, R24, 0x4000, RZ, 0xc0, !PT ;  /* 0x0000400018ff7812 */ /* 0x000fe4000788c0ff */
[----:B------:R-:W-:Y:S01]  /*676e0*/  LOP3.LUT R6, R6, 0xffefffff, RZ, 0xc0, !PT ;  /* 0xffefffff06067812 */ /* 0x000fe200078ec0ff */
[----:B------:R-:W4:Y:S01]  /*676f0*/  LDL.LU R14, [R1+0x114] ;  /* 0x00011400010e7983 */ /* 0x000f220000300800 */
[C---:B------:R-:W-:Y:S02]  /*67700*/  LOP3.LUT P0, RZ, R24.reuse, 0x4000000, RZ, 0xc0, !PT ;  /* 0x0400000018ff7812 */ /* 0x040fe4000780c0ff */
[----:B------:R-:W-:Y:S01]  /*67710*/  LOP3.LUT P1, RZ, R24, 0x2000000, RZ, 0xc0, !PT ;  /* 0x0200000018ff7812 */ /* 0x000fe2000782c0ff */
[----:B------:R-:W4:Y:S01]  /*67720*/  LDL.LU R27, [R1+0x118] ;  /* 0x00011800011b7983 */ /* 0x000f220000300800 */
[----:B------:R-:W-:Y:S02]  /*67730*/  PRMT R3, R12, 0x7771, RZ ;  /* 0x000077710c037816 */ /* 0x000fe400000000ff */
[----:B------:R-:W-:Y:S01]  /*67740*/  LOP3.LUT P2, RZ, R24, 0x1000000, RZ, 0xc0, !PT ;  /* 0x0100000018ff7812 */ /* 0x000fe2000784c0ff */
[----:B------:R-:W4:Y:S02]  /*67750*/  LDL.LU R8, [R1+0x11c] ;  /* 0x00011c0001087983 */ /* 0x000f240000300800 */
        /* <DEDUP_REMOVED lines=15> */
[----:B---3--:R0:W-:Y:S10]  /*67850*/  @P0 STG.E.U8 desc[UR40][R18.64], R3 ;  /* 0x0000000312000986 */ /* 0x0081f4000c101128 */
[----:B------:R-:W-:-:S02]  /*67860*/  @P4 LOP3.LUT R6, R6, 0x2000000, RZ, 0xfc, !PT ;  /* 0x0200000006064812 */ /* 0x000fc400078efcff */
[----:B------:R-:W-:Y:S01]  /*67870*/  LOP3.LUT P4, RZ, R24, 0x100000, RZ, 0xc0, !PT ;  /* 0x0010000018ff7812 */ /* 0x000fe2000788c0ff */
[----:B0-----:R-:W3:Y:S01]  /*67880*/  LDL.LU.64 R18, [R1+0x9d8] ;  /* 0x0009d80001127983 */ /* 0x001ee20000300a00 */
[----:B------:R-:W-:Y:S02]  /*67890*/  LOP3.LUT R6, R6, 0xfbffffff, RZ, 0xc0, !PT ;  /* 0xfbffffff06067812 */ /* 0x000fe400078ec0ff */
[----:B------:R-:W-:Y:S02]  /*678a0*/  LOP3.LUT P3, RZ, R24, 0x800000, RZ, 0xc0, !PT ;  /* 0x0080000018ff7812 */ /* 0x000fe4000786c0ff */
[----:B--2---:R-:W-:-:S07]  /*678b0*/  PRMT R3, R13, 0x7770, RZ ;  /* 0x000077700d037816 */ /* 0x004fce00000000ff */
[----:B------:R-:W-:Y:S02]  /*678c0*/  @P4 LOP3.LUT R6, R6, 0x4000000, RZ, 0xfc, !PT ;  /* 0x0400000006064812 */ /* 0x000fe400078efcff */
[----:B------:R-:W-:Y:S01]  /*678d0*/  LOP3.LUT P4, RZ, R24, 0x200000, RZ, 0xc0, !PT ;  /* 0x0020000018ff7812 */ /* 0x000fe2000788c0ff */
[----:B------:R0:W-:Y:S01]  /*678e0*/  @P1 STG.E.U8 desc[UR40][R10.64], R3 ;  /* 0x000000030a001986 */ /* 0x0001e2000c101128 */
[----:B------:R-:W-:Y:S02]  /*678f0*/  LOP3.LUT R6, R6, 0xf7ffffff, RZ, 0xc0, !PT ;  /* 0xf7ffffff06067812 */ /* 0x000fe400078ec0ff */
[----:B0-----:R-:W-:Y:S01]  /*67900*/  PRMT R3, R13, 0x7771, RZ ;  /* 0x000077710d037816 */ /* 0x001fe200000000ff */
[----:B------:R-:W2:Y:S04]  /*67910*/  LDL.LU.64 R10, [R1+0x9e0] ;  /* 0x0009e000010a7983 */ /* 0x000ea80000300a00 */
[----:B------:R4:W-:Y:S04]  /*67920*/  @P2 STG.E.U8 desc[UR40][R4.64], R3 ;  /* 0x0000000304002986 */ /* 0x0009e8000c101128 */
[----:B------:R-:W-:-:S02]  /*67930*/  @P4 LOP3.LUT R6, R6, 0x8000000, RZ, 0xfc, !PT ;  /* 0x0800000006064812 */ /* 0x000fc400078efcff */
[C---:B------:R-:W-:Y:S01]  /*67940*/  LOP3.LUT P4, RZ, R24.reuse, 0x400000, RZ, 0xc0, !PT ;  /* 0x0040000018ff7812 */ /* 0x040fe2000788c0ff */
[----:B------:R-:W-:Y:S01]  /*67950*/  STL.64 [R1+0x17c8], R12 ;  /* 0x0017c80c01007387 */ /* 0x000fe20000100a00 */
[C---:B------:R-:W-:Y:S02]  /*67960*/  LOP3.LUT P5, RZ, R24.reuse, 0x2000, RZ, 0xc0, !PT ;  /* 0x0000200018ff7812 */ /* 0x040fe400078ac0ff */
[C---:B------:R-:W-:Y:S01]  /*67970*/  LOP3.LUT P6, RZ, R24.reuse, 0x1000, RZ, 0xc0, !PT ;  /* 0x0000100018ff7812 */ /* 0x040fe200078cc0ff */
[----:B------:R0:W-:Y:S01]  /*67980*/  STL [R1+0x17d0], R24 ;  /* 0x0017d01801007387 */ /* 0x0001e20000100800 */
[C---:B------:R-:W-:Y:S02]  /*67990*/  LOP3.LUT P0, RZ, R24.reuse, 0x800, RZ, 0xc0, !PT ;  /* 0x0000080018ff7812 */ /* 0x040fe4000780c0ff */
[C---:B------:R-:W-:Y:S02]  /*679a0*/  LOP3.LUT P1, RZ, R24.reuse, 0x400, RZ, 0xc0, !PT ;  /* 0x0000040018ff7812 */ /* 0x040fe4000782c0ff */
[----:B------:R-:W-:-:S02]  /*679b0*/  LOP3.LUT P2, RZ, R24, 0x200, RZ, 0xc0, !PT ;  /* 0x0000020018ff7812 */ /* 0x000fc4000784c0ff */
[----:B----4-:R-:W-:-:S05]  /*679c0*/  PRMT R3, R22, 0x7770, RZ ;  /* 0x0000777016037816 */ /* 0x010fca00000000ff */
[----:B------:R-:W-:Y:S01]  /*679d0*/  @P3 STG.E.U8 desc[UR40][R16.64], R3 ;  /* 0x0000000310003986 */ /* 0x000fe2000c101128 */
[----:B------:R-:W-:-:S03]  /*679e0*/  LOP3.LUT P3, RZ, R24, 0x100, RZ, 0xc0, !PT ;  /* 0x0000010018ff7812 */ /* 0x000fc6000786c0ff */
[----:B0-----:R-:W4:Y:S04]  /*679f0*/  LDL.LU.64 R24, [R1+0xa08] ;  /* 0x000a080001187983 */ /* 0x001f280000300a00 */
[----:B----4-:R0:W-:Y:S04]  /*67a00*/  STL.64 [R1+0x17d8], R24 ;  /* 0x0017d81801007387 */ /* 0x0101e80000100a00 */
[----:B0-----:R-:W4:Y:S04]  /*67a10*/  LDL.LU.64 R24, [R1+0xa00] ;  /* 0x000a000001187983 */ /* 0x001f280000300a00 */
[----:B----4-:R0:W-:Y:S04]  /*67a20*/  STL.64 [R1+0x17e0], R24 ;  /* 0x0017e01801007387 */ /* 0x0101e80000100a00 */
[----:B0-----:R-:W4:Y:S04]  /*67a30*/  LDL.LU.64 R24, [R1+0x9f8] ;  /* 0x0009f80001187983 */ /* 0x001f280000300a00 */
[----:B----4-:R0:W-:Y:S04]  /*67a40*/  STL.64 [R1+0x17e8], R24 ;  /* 0x0017e81801007387 */ /* 0x0101e80000100a00 */
[----:B0-----:R-:W4:Y:S01]  /*67a50*/  LDL.LU.64 R24, [R1+0x9f0] ;  /* 0x0009f00001187983 */ /* 0x001f220000300a00 */
[----:B------:R-:W-:-:S05]  /*67a60*/  PRMT R3, R22, 0x7771, RZ ;  /* 0x0000777116037816 */ /* 0x000fca00000000ff */
[----:B------:R0:W-:Y:S01]  /*67a70*/  @P4 STG.E.U8 desc[UR40][R20.64], R3 ;  /* 0x0000000314004986 */ /* 0x0001e2000c101128 */
[----:B------:R-:W-:Y:S02]  /*67a80*/  LOP3.LUT P4, RZ, R6, 0x8000000, RZ, 0xc0, !PT ;  /* 0x0800000006ff7812 */ /* 0x000fe4000788c0ff */
[----:B0-----:R-:W-:-:S11]  /*67a90*/  PRMT R3, R14, 0x7770, RZ ;  /* 0x000077700e037816 */ /* 0x001fd600000000ff */
[----:B---3--:R-:W-:Y:S01]  /*67aa0*/  @P4 STG.E.U8 desc[UR40][R18.64], R3 ;  /* 0x0000000312004986 */ /* 0x008fe2000c101128 */
[----:B------:R-:W-:-:S03]  /*67ab0*/  LOP3.LUT P4, RZ, R6, 0x4000000, RZ, 0xc0, !PT ;  /* 0x0400000006ff7812 */ /* 0x000fc6000788c0ff */
[----:B----4-:R0:W-:Y:S04]  /*67ac0*/  STL.64 [R1+0x17f0], R24 ;  /* 0x0017f01801007387 */ /* 0x0101e80000100a00 */
[----:B0-----:R-:W3:Y:S01]  /*67ad0*/  LDL.LU.64 R24, [R1+0x9e8] ;  /* 0x0009e80001187983 */ /* 0x001ee20000300a00 */
[----:B------:R-:W-:-:S03]  /*67ae0*/  PRMT R3, R14, 0x7771, RZ ;  /* 0x000077710e037816 */ /* 0x000fc600000000ff */
[----:B------:R-:W4:Y:S04]  /*67af0*/  LDL.LU.64 R12, [R1+0xa10] ;  /* 0x000a1000010c7983 */ /* 0x000f280000300a00 */
[----:B--2---:R0:W-:Y:S01]  /*67b00*/  @P4 STG.E.U8 desc[UR40][R10.64], R3 ;  /* 0x000000030a004986 */ /* 0x0041e2000c101128 */
[----:B------:R-:W-:-:S03]  /*67b10*/  LOP3.LUT P4, RZ, R6, 0x2000000, RZ, 0xc0, !PT ;  /* 0x0200000006ff7812 */ /* 0x000fc6000788c0ff */
[----:B------:R-:W2:Y:S04]  /*67b20*/  LDL.LU.64 R16, [R1+0xa18] ;  /* 0x000a180001107983 */ /* 0x000ea80000300a00 */
[----:B------:R-:W2:Y:S01]  /*67b30*/  LDL.LU.64 R20, [R1+0xa20] ;  /* 0x000a200001147983 */ /* 0x000ea20000300a00 */
[----:B0-----:R-:W-:-:S03]  /*67b40*/  PRMT R3, R27, 0x7770, RZ ;  /* 0x000077701b037816 */ /* 0x001fc600000000ff */
[----:B------:R-:W2:Y:S04]  /*67b50*/  LDL.LU.64 R28, [R1+0xa28] ;  /* 0x000a2800011c7983 */ /* 0x000ea80000300a00 */
[----:B------:R-:W2:Y:S04]  /*67b60*/  LDL.LU.64 R4, [R1+0xa30] ;  /* 0x000a300001047983 */ /* 0x000ea80000300a00 */
[----:B------:R-:W2:Y:S04]  /*67b70*/  LDL.LU.64 R18, [R1+0xa38] ;  /* 0x000a380001127983 */ /* 0x000ea80000300a00 */
[----:B------:R-:W2:Y:S04]  /*67b80*/  LDL.LU.64 R10, [R1+0xa40] ;  /* 0x000a4000010a7983 */ /* 0x000ea80000300a00 */
        /* <DEDUP_REMOVED lines=19> */
[----:B------:R-:W3:Y:S10]  /*67cc0*/  LDL.LU R24, [R1+0x17d0] ;  /* 0x0017d00001187983 */ /* 0x000ef40000300800 */
[----:B----4-:R0:W-:Y:S04]  /*67cd0*/  @P4 STG.E.U8 desc[UR40][R12.64], R3 ;  /* 0x000000030c004986 */ /* 0x0101e8000c101128 */
[----:B0-----:R-:W4:Y:S01]  /*67ce0*/  LDL.LU.64 R12, [R1+0x17c8] ;  /* 0x0017c800010c7983 */ /* 0x001f220000300a00 */
[----:B------:R-:W-:-:S05]  /*67cf0*/  PRMT R3, R15, 0x7772, RZ ;  /* 0x000077720f037816 */ /* 0x000fca00000000ff */
[----:B--2---:R0:W-:Y:S02]  /*67d00*/  @P5 STG.E.U8 desc[UR40][R16.64], R3 ;  /* 0x0000000310005986 */ /* 0x0041e4000c101128 */
[----:B0-----:R-:W-:Y:S02]  /*67d10*/  PRMT R3, R15, 0x7773, RZ ;  /* 0x000077730f037816 */ /* 0x001fe400000000ff */
[----:B------:R-:W2:Y:S04]  /*67d20*/  LDL.LU R16, [R1+0x17c0] ;  /* 0x0017c00001107983 */ /* 0x000ea80000300800 */
[----:B------:R0:W-:Y:S04]  /*67d30*/  @P6 STG.E.U8 desc[UR40][R20.64], R3 ;  /* 0x0000000314006986 */ /* 0x0001e8000c101128 */
[----:B0-----:R-:W2:Y:S01]  /*67d40*/  LDL.LU.64 R20, [R1+0x17b8] ;  /* 0x0017b80001147983 */ /* 0x001ea20000300a00 */
[----:B----4-:R-:W-:-:S05]  /*67d50*/  PRMT R3, R12, 0x7772, RZ ;  /* 0x000077720c037816 */ /* 0x010fca00000000ff */
[----:B------:R0:W-:Y:S02]  /*67d60*/  @P0 STG.E.U8 desc[UR40][R28.64], R3 ;  /* 0x000000031c000986 */ /* 0x0001e4000c101128 */
[----:B0-----:R-:W-:-:S05]  /*67d70*/  PRMT R3, R12, 0x7773, RZ ;  /* 0x000077730c037816 */ /* 0x001fca00000000ff */
[----:B------:R0:W-:Y:S02]  /*67d80*/  @P1 STG.E.U8 desc[UR40][R4.64], R3 ;  /* 0x0000000304001986 */ /* 0x0001e4000c101128 */
[----:B0-----:R-:W-:-:S05]  /*67d90*/  PRMT R3, R13, 0x7772, RZ ;  /* 0x000077720d037816 */ /* 0x001fca00000000ff */
[----:B------:R0:W-:Y:S02]  /*67da0*/  @P2 STG.E.U8 desc[UR40][R18.64], R3 ;  /* 0x0000000312002986 */ /* 0x0001e4000c101128 */
[----:B0-----:R-:W-:Y:S02]  /*67db0*/  PRMT R3, R13, 0x7773, RZ ;  /* 0x000077730d037816 */ /* 0x001fe400000000ff */
[----:B------:R-:W4:Y:S04]  /*67dc0*/  LDL.LU.64 R12, [R1+0xa50] ;  /* 0x000a5000010c7983 */ /* 0x000f280000300a00 */
[----:B------:R0:W-:Y:S04]  /*67dd0*/  @P3 STG.E.U8 desc[UR40][R10.64], R3 ;  /* 0x000000030a003986 */ /* 0x0001e8000c101128 */
[----:B0-----:R-:W4:Y:S04]  /*67de0*/  LDL.LU.64 R10, [R1+0xa58] ;  /* 0x000a5800010a7983 */ /* 0x001f280000300a00 */
[----:B------:R-:W4:Y:S04]  /*67df0*/  LDL.LU.64 R4, [R1+0xa60] ;  /* 0x000a600001047983 */ /* 0x000f280000300a00 */
[----:B------:R-:W4:Y:S04]  /*67e00*/  LDL.LU.64 R18, [R1+0xa68] ;  /* 0x000a680001127983 */ /* 0x000f280000300a00 */
[----:B------:R-:W4:Y:S01]  /*67e10*/  LDL.LU R15, [R1+0x100] ;  /* 0x00010000010f7983 */ /* 0x000f220000300800 */
[----:B---3--:R-:W-:-:S02]  /*67e20*/  LOP3.LUT P0, RZ, R24, 0x80, RZ, 0xc0, !PT ;  /* 0x0000008018ff7812 */ /* 0x008fc4000780c0ff */
[----:B------:R-:W-:Y:S02]  /*67e30*/  LOP3.LUT P1, RZ, R24, 0x40, RZ, 0xc0, !PT ;  /* 0x0000004018ff7812 */ /* 0x000fe4000782c0ff */
[----:B------:R-:W-:Y:S02]  /*67e40*/  PRMT R3, R22, 0x7772, RZ ;  /* 0x0000777216037816 */ /* 0x000fe400000000ff */
[----:B------:R-:W-:-:S07]  /*67e50*/  LOP3.LUT P2, RZ, R24, 0x20, RZ, 0xc0, !PT ;  /* 0x0000002018ff7812 */ /* 0x000fce000784c0ff */
[----:B--2---:R0:W-:Y:S02]  /*67e60*/  @P0 STG.E.U8 desc[UR40][R20.64], R3 ;  /* 0x0000000314000986 */ /* 0x0041e4000c101128 */
[----:B0-----:R-:W-:-:S05]  /*67e70*/  PRMT R3, R22, 0x7773, RZ ;  /* 0x0000777316037816 */ /* 0x001fca00000000ff */
[----:B----4-:R0:W-:Y:S02]  /*67e80*/  @P1 STG.E.U8 desc[UR40][R12.64], R3 ;  /* 0x000000030c001986 */ /* 0x0101e4000c101128 */
[----:B0-----:R-:W-:-:S05]  /*67e90*/  PRMT R3, R14, 0x7772, RZ ;  /* 0x000077720e037816 */ /* 0x001fca00000000ff */
[----:B------:R0:W-:Y:S04]  /*67ea0*/  @P2 STG.E.U8 desc[UR40][R10.64], R3 ;  /* 0x000000030a002986 */ /* 0x0001e8000c101128 */
[----:B------:R1:W-:Y:S04]  /*67eb0*/  STL [R1+0x17b0], R15 ;  /* 0x0017b00f01007387 */ /* 0x0003e80000100800 */
[----:B------:R-:W2:Y:S04]  /*67ec0*/  LDL.LU R20, [R1+0x17b4] ;  /* 0x0017b40001147983 */ /* 0x000ea80000300800 */
[----:B------:R-:W3:Y:S04]  /*67ed0*/  LDL.LU.64 R12, [R1+0xa70] ;  /* 0x000a7000010c7983 */ /* 0x000ee80000300a00 */
[----:B------:R-:W4:Y:S04]  /*67ee0*/  LDL.LU R22, [R1+0x104] ;  /* 0x0001040001167983 */ /* 0x000f280000300800 */
[----:B0-----:R-:W2:Y:S04]  /*67ef0*/  LDL.LU.64 R10, [R1+0xa78] ;  /* 0x000a7800010a7983 */ /* 0x001ea80000300a00 */
[----:B------:R-:W2:Y:S01]  /*67f00*/  LDL.LU R21, [R1+0x108] ;  /* 0x0001080001157983 */ /* 0x000ea20000300800 */
[----:B------:R-:W-:-:S02]  /*67f10*/  LOP3.LUT P4, RZ, R23, 0x8000000, RZ, 0xc0, !PT ;  /* 0x0800000017ff7812 */ /* 0x000fc4000788c0ff */
[----:B------:R-:W-:-:S11]  /*67f20*/  LOP3.LUT R6, R6, 0xffffefff, RZ, 0xc0, !PT ;  /* 0xffffefff06067812 */ /* 0x000fd600078ec0ff */
[----:B------:R-:W-:Y:S02]  /*67f30*/  @P4 LOP3.LUT R6, R6, 0x1000, RZ, 0xfc, !PT ;  /* 0x0000100006064812 */ /* 0x000fe400078efcff */
[----:B------:R-:W-:Y:S02]  /*67f40*/  LOP3.LUT P4, RZ, R23, 0x10000000, RZ, 0xc0, !PT ;  /* 0x1000000017ff7812 */ /* 0x000fe4000788c0ff */
[----:B------:R-:W-:-:S11]  /*67f50*/  LOP3.LUT R6, R6, 0xffffdfff, RZ, 0xc0, !PT ;  /* 0xffffdfff06067812 */ /* 0x000fd600078ec0ff */
[----:B------:R-:W-:Y:S02]  /*67f60*/  @P4 LOP3.LUT R6, R6, 0x2000, RZ, 0xfc, !PT ;  /* 0x0000200006064812 */ /* 0x000fe400078efcff */
[----:B------:R-:W-:Y:S02]  /*67f70*/  LOP3.LUT P4, RZ, R23, 0x20000000, RZ, 0xc0, !PT ;  /* 0x2000000017ff7812 */ /* 0x000fe4000788c0ff */
[----:B------:R-:W-:Y:S02]  /*67f80*/  LOP3.LUT R6, R6, 0xffffbfff, RZ, 0xc0, !PT ;  /* 0xffffbfff06067812 */ /* 0x000fe400078ec0ff */
[----:B------:R-:W-:-:S09]  /*67f90*/  LOP3.LUT P3, RZ, R24, 0x10, RZ, 0xc0, !PT ;  /* 0x0000001018ff7812 */ /* 0x000fd2000786c0ff */
[----:B------:R-:W-:Y:S02]  /*67fa0*/  @P4 LOP3.LUT R6, R6, 0x4000, RZ, 0xfc, !PT ;  /* 0x0000400006064812 */ /* 0x000fe400078efcff */
[C---:B------:R-:W-:Y:S02]  /*67fb0*/  LOP3.LUT P4, RZ, R23.reuse, 0x40000000, RZ, 0xc0, !PT ;  /* 0x4000000017ff7812 */ /* 0x040fe4000788c0ff */
[----:B------:R-:W-:Y:S02]  /*67fc0*/  PRMT R3, R14, 0x7773, RZ ;  /* 0x000077730e037816 */ /* 0x000fe400000000ff */
[----:B------:R-:W-:Y:S02]  /*67fd0*/  LOP3.LUT R6, R6, 0xffff7fff, RZ, 0xc0, !PT ;  /* 0xffff7fff06067812 */ /* 0x000fe400078ec0ff */
[C---:B------:R-:W-:Y:S01]  /*67fe0*/  LOP3.LUT P5, RZ, R23.reuse, 0x4000000, RZ, 0xc0, !PT ;  /* 0x0400000017ff7812 */ /* 0x040fe200078ac0ff */
[----:B------:R-:W-:Y:S01]  /*67ff0*/  @P3 STG.E.U8 desc[UR40][R4.64], R3 ;  /* 0x0000000304003986 */ /* 0x000fe2000c101128 */
[----:B------:R-:W-:-:S02]  /*68000*/  LOP3.LUT P6, RZ, R23, 0x2000000, RZ, 0xc0, !PT ;  /* 0x0200000017ff7812 */ /* 0x000fc400078cc0ff */
[C---:B------:R-:W-:Y:S02]  /*68010*/  LOP3.LUT P0, RZ, R23.reuse, 0x1000000, RZ, 0xc0, !PT ;  /* 0x0100000017ff7812 */ /* 0x040fe4000780c0ff */
[C---:B------:R-:W-:Y:S02]  /*68020*/  LOP3.LUT P1, RZ, R23.reuse, 0x800000, RZ, 0xc0, !PT ;  /* 0x0080000017ff7812 */ /* 0x040fe4000782c0ff */
[----:B------:R-:W-:Y:S02]  /*68030*/  @P4 LOP3.LUT R6, R6, 0x8000, RZ, 0xfc, !PT ;  /* 0x0000800006064812 */ /* 0x000fe400078efcff */
[C---:B------:R-:W-:Y:S02]  /*68040*/  LOP3.LUT P4, RZ, R23.reuse, 0x80000000, RZ, 0xc0, !PT ;  /* 0x8000000017ff7812 */ /* 0x040fe4000788c0ff */
[C---:B------:R-:W-:Y:S02]  /*68050*/  LOP3.LUT P2, RZ, R23.reuse, 0x400000, RZ, 0xc0, !PT ;  /* 0x0040000017ff7812 */ /* 0x040fe4000784c0ff */
[----:B------:R-:W-:Y:S01]  /*68060*/  LOP3.LUT P3, RZ, R23, 0x200000, RZ, 0xc0, !PT ;  /* 0x0020000017ff7812 */ /* 0x000fe2000786c0ff */
[----:B--2---:R-:W-:Y:S04]  /*68070*/  STL.64 [R1+0x1790], R20 ;  /* 0x0017901401007387 */ /* 0x004fe80000100a00 */
[----:B-1----:R-:W2:Y:S04]  /*68080*/  LDL.LU.64 R14, [R1+0xa80] ;  /* 0x000a8000010e7983 */ /* 0x002ea80000300a00 */
[----:B------:R-:W2:Y:S04]  /*68090*/  LDL.LU R7, [R1+0x10c] ;  /* 0x00010c0001077983 */ /* 0x000ea80000300800 */
[----:B----4-:R0:W-:Y:S04]  /*680a0*/  STL.64 [R1+0x17a0], R22 ;  /* 0x0017a01601007387 */ /* 0x0101e80000100a00 */
[----:B0-----:R-:W4:Y:S01]  /*680b0*/  LDL.LU.64 R22, [R1+0xa90] ;  /* 0x000a900001167983 */ /* 0x001f220000300a00 */
[----:B------:R-:W-:-:S04]  /*680c0*/  LOP3.LUT R6, R6, 0xfffeffff, RZ, 0xc0, !PT ;  /* 0xfffeffff06067812 */ /* 0x000fc800078ec0ff */
[----:B------:R-:W-:Y:S02]  /*680d0*/  @P4 LOP3.LUT R6, R6, 0x10000, RZ, 0xfc, !PT ;  /* 0x0001000006064812 */ /* 0x000fe400078efcff */
[----:B------:R-:W-:Y:S02]  /*680e0*/  LOP3.LUT P4, RZ, R24, 0x1, RZ, 0xc0, !PT ;  /* 0x0000000118ff7812 */ /* 0x000fe4000788c0ff */
[----:B------:R-:W-:-:S11]  /*680f0*/  LOP3.LUT R6, R6, 0xfffdffff, RZ, 0xc0, !PT ;  /* 0xfffdffff06067812 */ /* 0x000fd600078ec0ff */
[----:B------:R-:W-:Y:S02]  /*68100*/  @P4 LOP3.LUT R6, R6, 0x20000, RZ, 0xfc, !PT ;  /* 0x0002000006064812 */ /* 0x000fe400078efcff */
[----:B------:R-:W-:Y:S01]  /*68110*/  LOP3.LUT P4, RZ, R24, 0x2, RZ, 0xc0, !PT ;  /* 0x0000000218ff7812 */ /* 0x000fe2000788c0ff */
[----:B----4-:R0:W-:Y:S04]  /*68120*/  STL.64 [R1+0x17a8], R22 ;  /* 0x0017a81601007387 */ /* 0x0101e80000100a00 */
[----:B0-----:R-:W4:Y:S04]  /*68130*/  LDL.LU.64 R22, [R1+0xa88] ;  /* 0x000a880001167983 */ /* 0x001f280000300a00 */
[----:B------:R-:W2:Y:S01]  /*68140*/  LDL.LU.64 R20, [R1+0xaa0] ;  /* 0x000aa00001147983 */ /* 0x000ea20000300a00 */
[----:B------:R-:W-:-:S04]  /*68150*/  LOP3.LUT R6, R6, 0xfffbffff, RZ, 0xc0, !PT ;  /* 0xfffbffff06067812 */ /* 0x000fc800078ec0ff */
[----:B------:R-:W-:Y:S02]  /*68160*/  @P4 LOP3.LUT R6, R6, 0x40000, RZ, 0xfc, !PT ;  /* 0x0004000006064812 */ /* 0x000fe400078efcff */
[----:B------:R-:W-:Y:S02]  /*68170*/  LOP3.LUT P4, RZ, R24, 0x4, RZ, 0xc0, !PT ;  /* 0x0000000418ff7812 */ /* 0x000fe4000788c0ff */
[----:B------:R-:W-:-:S11]  /*68180*/  LOP3.LUT R6, R6, 0xfff7ffff, RZ, 0xc0, !PT ;  /* 0xfff7ffff06067812 */ /* 0x000fd600078ec0ff */
[----:B------:R-:W-:Y:S02]  /*68190*/  @P4 LOP3.LUT R6, R6, 0x80000, RZ, 0xfc, !PT ;  /* 0x0008000006064812 */ /* 0x000fe400078efcff */
[----:B------:R-:W-:Y:S02]  /*681a0*/  LOP3.LUT P4, RZ, R24, 0x8, RZ, 0xc0, !PT ;  /* 0x0000000818ff7812 */ /* 0x000fe4000788c0ff */
[----:B------:R-:W-:Y:S01]  /*681b0*/  PRMT R3, R27, 0x7772, RZ ;  /* 0x000077721b037816 */ /* 0x000fe200000000ff */
[----:B--2---:R0:W-:Y:S04]  /*681c0*/  STL.64 [R1+0x1798], R20 ;  /* 0x0017981401007387 */ /* 0x0041e80000100a00 */
[----:B0-----:R-:W2:Y:S04]  /*681d0*/  LDL.LU.64 R20, [R1+0xa98] ;  /* 0x000a980001147983 */ /* 0x001ea80000300a00 */
[----:B------:R-:W2:Y:S04]  /*681e0*/  LDL.LU.64 R24, [R1+0xab0] ;  /* 0x000ab00001187983 */ /* 0x000ea80000300a00 */
[----:B------:R0:W-:Y:S01]  /*681f0*/  @P4 STG.E.U8 desc[UR40][R18.64], R3 ;  /* 0x0000000312004986 */ /* 0x0001e2000c101128 */
[----:B------:R-:W-:-:S02]  /*68200*/  LOP3.LUT P4, RZ, R6, 0x80000, RZ, 0xc0, !PT ;  /* 0x0008000006ff7812 */ /* 0x000fc4000788c0ff */
[----:B0-----:R-:W-:-:S11]  /*68210*/  PRMT R3, R27, 0x7773, RZ ;  /* 0x000077731b037816 */ /* 0x001fd600000000ff */
[----:B---3--:R0:W-:Y:S01]  /*68220*/  @P4 STG.E.U8 desc[UR40][R12.64], R3 ;  /* 0x000000030c004986 */ /* 0x0081e2000c101128 */
[----:B------:R-:W-:Y:S02]  /*68230*/  LOP3.LUT P4, RZ, R6, 0x40000, RZ, 0xc0, !PT ;  /* 0x0004000006ff7812 */ /* 0x000fe4000788c0ff */
[----:B0-----:R-:W-:-:S11]  /*68240*/  PRMT R3, R8, 0x7772, RZ ;  /* 0x0000777208037816 */ /* 0x001fd600000000ff */
[----:B------:R0:W-:Y:S01]  /*68250*/  @P4 STG.E.U8 desc[UR40][R10.64], R3 ;  /* 0x000000030a004986 */ /* 0x0001e2000c101128 */
[----:B------:R-:W-:Y:S02]  /*68260*/  LOP3.LUT P4, RZ, R6, 0x20000, RZ, 0xc0, !PT ;  /* 0x0002000006ff7812 */ /* 0x000fe4000788c0ff */
[----:B0-----:R-:W-:-:S11]  /*68270*/  PRMT R3, R8, 0x7773, RZ ;  /* 0x0000777308037816 */ /* 0x001fd600000000ff */
[----:B------:R-:W-:Y:S04]  /*68280*/  @P4 STG.E.U8 desc[UR40][R14.64], R3 ;  /* 0x000000030e004986 */ /* 0x000fe8000c101128 */
[----:B--2---:R0:W-:Y:S04]  /*68290*/  STL.64 [R1+0x1788], R24 ;  /* 0x0017881801007387 */ /* 0x0041e80000100a00 */
[----:B0-----:R-:W2:Y:S04]  /*682a0*/  LDL.LU.64 R24, [R1+0xaa8] ;  /* 0x000aa80001187983 */ /* 0x001ea80000300a00 */
[----:B------:R-:W3:Y:S04]  /*682b0*/  LDL.LU R17, [R1+0x1b0] ;  /* 0x0001b00001117983 */ /* 0x000ee80000300800 */
[----:B------:R-:W2:Y:S04]  /*682c0*/  LDL.LU.64 R28, [R1+0xab8] ;  /* 0x000ab800011c7983 */ /* 0x000ea80000300a00 */
[----:B------:R-:W2:Y:S04]  /*682d0*/  LDL.LU.64 R26, [R1+0xac0] ;  /* 0x000ac000011a7983 */ /* 0x000ea80000300a00 */
[----:B------:R-:W2:Y:S04]  /*682e0*/  LDL.LU.64 R4, [R1+0xac8] ;  /* 0x000ac80001047983 */ /* 0x000ea80000300a00 */
[----:B------:R-:W2:Y:S04]  /*682f0*/  LDL.LU R12, [R1+0x1b4] ;  /* 0x0001b400010c7983 */ /* 0x000ea80000300800 */
[----:B------:R-:W2:Y:S04]  /*68300*/  LDL.LU.64 R18, [R1+0xad0] ;  /* 0x000ad00001127983 */ /* 0x000ea80000300a00 */
[----:B------:R-:W2:Y:S04]  /*68310*/  LDL.LU.64 R10, [R1+0xad8] ;  /* 0x000ad800010a7983 */ /* 0x000ea80000300a00 */
[----:B------:R-:W2:Y:S01]  /*68320*/  LDL.LU R15, [R1+0x17b0] ;  /* 0x0017b000010f7983 */ /* 0x000ea20000300800 */
[----:B------:R-:W-:-:S02]  /*68330*/  LOP3.LUT P4, RZ, R6, 0x10000, RZ, 0xc0, !PT ;  /* 0x0001000006ff7812 */ /* 0x000fc4000788c0ff */
[----:B--2---:R-:W-:-:S11]  /*68340*/  PRMT R3, R15, 0x7770, RZ ;  /* 0x000077700f037816 */ /* 0x004fd600000000ff */
[----:B----4-:R0:W-:Y:S04]  /*68350*/  @P4 STG.E.U8 desc[UR40][R22.64], R3 ;  /* 0x0000000316004986 */ /* 0x0101e8000c101128 */
[----:B0-----:R-:W2:Y:S01]  /*68360*/  LDL.LU.64 R22, [R1+0x17a8] ;  /* 0x0017a80001167983 */ /* 0x001ea20000300a00 */
[----:B------:R-:W-:Y:S02]  /*68370*/  LOP3.LUT P4, RZ, R6, 0x8000, RZ, 0xc0, !PT ;  /* 0x0000800006ff7812 */ /* 0x000fe4000788c0ff */
[----:B------:R-:W-:-:S11]  /*68380*/  PRMT R3, R15, 0x7771, RZ ;  /* 0x000077710f037816 */ /* 0x000fd600000000ff */
[----:B--2---:R0:W-:Y:S04]  /*68390*/  @P4 STG.E.U8 desc[UR40][R22.64], R3 ;  /* 0x0000000316004986 */ /* 0x0041e8000c101128 */
[----:B0-----:R-:W2:Y:S01]  /*683a0*/  LDL.LU.64 R22, [R1+0x17a0] ;  /* 0x0017a00001167983 */ /* 0x001ea20000300a00 */
[----:B------:R-:W-:Y:S02]  /*683b0*/  LOP3.LUT P4, RZ, R6, 0x4000, RZ, 0xc0, !PT ;  /* 0x0000400006ff7812 */ /* 0x000fe4000788c0ff */
[----:B--2---:R-:W-:-:S11]  /*683c0*/  PRMT R3, R22, 0x7770, RZ ;  /* 0x0000777016037816 */ /* 0x004fd600000000ff */
[----:B------:R0:W-:Y:S04]  /*683d0*/  @P4 STG.E.U8 desc[UR40][R20.64], R3 ;  /* 0x0000000314004986 */ /* 0x0001e8000c101128 */
        /* <DEDUP_REMOVED lines=9> */
[----:B------:R-:W-:-:S03]  /*68470*/  PRMT R3, R21, 0x7771, RZ ;  /* 0x0000777115037816 */ /* 0x000fc600000000ff */
[----:B---3--:R-:W-:Y:S04]  /*68480*/  STL.64 [R1+0x1750], R16 ;  /* 0x0017501001007387 */ /* 0x008fe80000100a00 */
[----:B--2---:R0:W-:Y:S02]  /*68490*/  @P5 STG.E.U8 desc[UR40][R24.64], R3 ;  /* 0x0000000318005986 */ /* 0x0041e4000c101128 */
        /* <DEDUP_REMOVED lines=11> */
[----:B0-----:R-:W3:Y:S04]  /*68550*/  LDL.LU.64 R10, [R1+0xae8] ;  /* 0x000ae800010a7983 */ /* 0x001ee80000300a00 */
[----:B------:R-:W4:Y:S04]  /*68560*/  LDL.LU.64 R28, [R1+0xaf0] ;  /* 0x000af000011c7983 */ /* 0x000f280000300a00 */
[----:B------:R-:W3:Y:S04]  /*68570*/  LDL.LU.64 R26, [R1+0xaf8] ;  /* 0x000af800011a7983 */ /* 0x000ee80000300a00 */
[----:B------:R-:W3:Y:S04]  /*68580*/  LDL.LU.64 R4, [R1+0xb00] ;  /* 0x000b000001047983 */ /* 0x000ee80000300a00 */
[----:B------:R-:W3:Y:S01]  /*68590*/  LDL.LU R13, [R1+0x1b8] ;  /* 0x0001b800010d7983 */ /* 0x000ee20000300800 */
[----:B------:R-:W-:-:S02]  /*685a0*/  LOP3.LUT P0, RZ, R23, 0x100000, RZ, 0xc0, !PT ;  /* 0x0010000017ff7812 */ /* 0x000fc4000780c0ff */
[----:B------:R-:W-:Y:S02]  /*685b0*/  LOP3.LUT P1, RZ, R23, 0x80000, RZ, 0xc0, !PT ;  /* 0x0008000017ff7812 */ /* 0x000fe4000782c0ff */
[----:B------:R-:W-:Y:S01]  /*685c0*/  PRMT R3, R12, 0x7771, RZ ;  /* 0x000077710c037816 */ /* 0x000fe200000000ff */
[----:B------:R-:W-:Y:S02]  /*685d0*/  IMAD.MOV.U32 R8, RZ, RZ, R9 ;  /* 0x000000ffff087224 */ /* 0x000fe400078e0009 */
[----:B------:R-:W-:Y:S02]  /*685e0*/  IMAD.MOV.U32 R9, RZ, RZ, R20 ;  /* 0x000000ffff097224 */ /* 0x000fe400078e0014 */
[----:B------:R-:W4:Y:S04]  /*685f0*/  LDL.LU R20, [R1+0x1bc] ;  /* 0x0001bc0001147983 */ /* 0x000f280000300800 */
[----:B--2---:R0:W-:Y:S04]  /*68600*/  @P0 STG.E.U8 desc[UR40][R18.64], R3 ;  /* 0x0000000312000986 */ /* 0x0041e8000c101128 */
[----:B0-----:R-:W2:Y:S01]  /*68610*/  LDL.LU.64 R18, [R1+0xb08] ;  /* 0x000b080001127983 */ /* 0x001ea20000300a00 */
[----:B---3--:R-:W-:-:S05]  /*68620*/  PRMT R3, R13, 0x7770, RZ ;  /* 0x000077700d037816 */ /* 0x008fca00000000ff */
[----:B------:R0:W-:Y:S04]  /*68630*/  @P1 STG.E.U8 desc[UR40][R10.64], R3 ;  /* 0x000000030a001986 */ /* 0x0001e8000c101128 */
[----:B0-----:R-:W3:Y:S01]  /*68640*/  LDL.LU.64 R10, [R1+0xb10] ;  /* 0x000b1000010a7983 */ /* 0x001ee20000300a00 */
[----:B------:R-:W-:-:S03]  /*68650*/  PRMT R3, R13, 0x7771, RZ ;  /* 0x000077710d037816 */ /* 0x000fc600000000ff */
[----:B------:R0:W-:Y:S04]  /*68660*/  STL.64 [R1+0x1758], R12 ;  /* 0x0017580c01007387 */ /* 0x0001e80000100a00 */
        /* <DEDUP_REMOVED lines=26> */
[----:B------:R-:W2:Y:S01]  /*68810*/  LDL.LU.64 R16, [R1+0xb38] ;  /* 0x000b380001107983 */ /* 0x000ea20000300a00 */
[----:B------:R-:W-:Y:S02]  /*68820*/  LOP3.LUT R6, R6, 0xfffffbff, RZ, 0xc0, !PT ;  /* 0xfffffbff06067812 */ /* 0x000fe400078ec0ff */
[----:B------:R-:W-:-:S09]  /*68830*/  LOP3.LUT P2, RZ, R23, 0x40000, RZ, 0xc0, !PT ;  /* 0x0004000017ff7812 */ /* 0x000fd2000784c0ff */
[----:B------:R-:W-:Y:S02]  /*68840*/  @P4 LOP3.LUT R6, R6, 0x400, RZ, 0xfc, !PT ;  /* 0x0000040006064812 */ /* 0x000fe400078efcff */
[C---:B------:R-:W-:Y:S02]  /*68850*/  LOP3.LUT P4, RZ, R23.reuse, 0x8000, RZ, 0xc0, !PT ;  /* 0x0000800017ff7812 */ /* 0x040fe4000788c0ff */
[----:B------:R-:W-:Y:S02]  /*68860*/  LOP3.LUT P3, RZ, R23, 0x20000, RZ, 0xc0, !PT ;  /* 0x0002000017ff7812 */ /* 0x000fe4000786c0ff */
[----:B------:R-:W-:Y:S01]  /*68870*/  LOP3.LUT R6, R6, 0xfffff7ff, RZ, 0xc0, !PT ;  /* 0xfffff7ff06067812 */ /* 0x000fe200078ec0ff */
[----:B----4-:R0:W-:Y:S08]  /*68880*/  @P2 STG.E.U8 desc[UR40][R28.64], R3 ;  /* 0x000000031c002986 */ /* 0x0101f0000c101128 */
[----:B------:R-:W-:-:S02]  /*68890*/  @P4 LOP3.LUT R6, R6, 0x800, RZ, 0xfc, !PT ;  /* 0x0000080006064812 */ /* 0x000fc400078efcff */
[----:B------:R-:W-:Y:S02]  /*688a0*/  LOP3.LUT P4, RZ, R23, 0x10000, RZ, 0xc0, !PT ;  /* 0x0001000017ff7812 */ /* 0x000fe4000788c0ff */
[----:B0-----:R-:W-:-:S05]  /*688b0*/  PRMT R3, R20, 0x7770, RZ ;  /* 0x0000777014037816 */ /* 0x001fca00000000ff */
[----:B------:R0:W-:Y:S02]  /*688c0*/  @P3 STG.E.U8 desc[UR40][R26.64], R3 ;  /* 0x000000031a003986 */ /* 0x0001e4000c101128 */
[----:B0-----:R-:W-:-:S05]  /*688d0*/  PRMT R3, R20, 0x7771, RZ ;  /* 0x0000777114037816 */ /* 0x001fca00000000ff */
[----:B------:R0:W-:Y:S01]  /*688e0*/  @P4 STG.E.U8 desc[UR40][R4.64], R3 ;  /* 0x0000000304004986 */ /* 0x0001e2000c101128 */
[C---:B------:R-:W-:Y:S02]  /*688f0*/  LOP3.LUT P4, RZ, R6.reuse, 0x800, RZ, 0xc0, !PT ;  /* 0x0000080006ff7812 */ /* 0x040fe4000788c0ff */
[----:B0-----:R-:W-:Y:S01]  /*68900*/  PRMT R3, R15, 0x7772, RZ ;  /* 0x000077720f037816 */ /* 0x001fe200000000ff */
[----:B------:R-:W4:Y:S10]  /*68910*/  LDL.LU.64 R4, [R1+0xb40] ;  /* 0x000b400001047983 */ /* 0x000f340000300a00 */
[----:B------:R0:W-:Y:S01]  /*68920*/  @P4 STG.E.U8 desc[UR40][R18.64], R3 ;  /* 0x0000000312004986 */ /* 0x0001e2000c101128 */
[----:B------:R-:W-:-:S03]  /*68930*/  LOP3.LUT P4, RZ, R6, 0x400, RZ, 0xc0, !PT ;  /* 0x0000040006ff7812 */ /* 0x000fc6000788c0ff */
[----:B------:R-:W4:Y:S04]  /*68940*/  LDL.LU.64 R24, [R1+0xb48] ;  /* 0x000b480001187983 */ /* 0x000f280000300a00 */
[----:B------:R-:W4:Y:S01]  /*68950*/  LDL.LU.64 R28, [R1+0xb50] ;  /* 0x000b5000011c7983 */ /* 0x000f220000300a00 */
[----:B0-----:R-:W-:-:S03]  /*68960*/  PRMT R3, R15, 0x7773, RZ ;  /* 0x000077730f037816 */ /* 0x001fc600000000ff */
[----:B------:R-:W4:Y:S04]  /*68970*/  LDL.LU.64 R26, [R1+0xb58] ;  /* 0x000b5800011a7983 */ /* 0x000f280000300a00 */
[----:B---3--:R0:W-:Y:S01]  /*68980*/  @P4 STG.E.U8 desc[UR40][R10.64], R3 ;  /* 0x000000030a004986 */ /* 0x0081e2000c101128 */
[----:B------:R-:W-:-:S03]  /*68990*/  LOP3.LUT P4, RZ, R6, 0x200, RZ, 0xc0, !PT ;  /* 0x0000020006ff7812 */ /* 0x000fc6000788c0ff */
[----:B------:R-:W3:Y:S04]  /*689a0*/  LDL.LU.64 R18, [R1+0xb60] ;  /* 0x000b600001127983 */ /* 0x000ee80000300a00 */
[----:B------:R-:W3:Y:S01]  /*689b0*/  LDL.LU.64 R14, [R1+0xb68] ;  /* 0x000b6800010e7983 */ /* 0x000ee20000300a00 */
[----:B0-----:R-:W-:-:S03]  /*689c0*/  PRMT R3, R22, 0x7772, RZ ;  /* 0x0000777216037816 */ /* 0x001fc600000000ff */
[----:B------:R-:W3:Y:S04]  /*689d0*/  LDL.LU.64 R10, [R1+0xb70] ;  /* 0x000b7000010a7983 */ /* 0x000ee80000300a00 */
[----:B--2---:R0:W-:Y:S04]  /*689e0*/  @P4 STG.E.U8 desc[UR40][R12.64], R3 ;  /* 0x000000030c004986 */ /* 0x0041e8000c101128 */
[----:B0-----:R-:W2:Y:S01]  /*689f0*/  LDL.LU.64 R12, [R1+0x1780] ;  /* 0x00178000010c7983 */ /* 0x001ea20000300a00 */
[----:B------:R-:W-:Y:S02]  /*68a00*/  LOP3.LUT P4, RZ, R6, 0x100, RZ, 0xc0, !PT ;  /* 0x0000010006ff7812 */ /* 0x000fe4000788c0ff */
[----:B------:R-:W-:-:S02]  /*68a10*/  PRMT R3, R22, 0x7773, RZ ;  /* 0x0000777316037816 */ /* 0x000fc400000000ff */
[----:B------:R-:W3:Y:S09]  /*68a20*/  LDL.LU R22, [R1+0x1778] ;  /* 0x0017780001167983 */ /* 0x000ef20000300800 */
        /* <DEDUP_REMOVED lines=9> */
[----:B--2---:R0:W-:Y:S01]  /*68ac0*/  @P4 STG.E.U8 desc[UR40][R12.64], R3 ;  /* 0x000000030c004986 */ /* 0x0041e2000c101128 */
[----:B------:R-:W-:-:S02]  /*68ad0*/  LOP3.LUT P4, RZ, R6, 0x20, RZ, 0xc0, !PT ;  /* 0x0000002006ff7812 */ /* 0x000fc4000788c0ff */
[----:B0-----:R-:W-:Y:S01]  /*68ae0*/  PRMT R3, R7, 0x7772, RZ ;  /* 0x0000777207037816 */ /* 0x001fe200000000ff */
[----:B------:R-:W2:Y:S10]  /*68af0*/  LDL.LU.64 R12, [R1+0x1758] ;  /* 0x00175800010c7983 */ /* 0x000eb40000300a00 */
[----:B------:R0:W-:Y:S04]  /*68b00*/  @P4 STG.E.U8 desc[UR40][R16.64], R3 ;  /* 0x0000000310004986 */ /* 0x0001e8000c101128 */
[----:B0-----:R-:W2:Y:S01]  /*68b10*/  LDL.LU.64 R16, [R1+0x1750] ;  /* 0x0017500001107983 */ /* 0x001ea20000300a00 */
[----:B------:R-:W-:-:S02]  /*68b20*/  LOP3.LUT P4, RZ, R6, 0x10, RZ, 0xc0, !PT ;  /* 0x0000001006ff7812 */ /* 0x000fc4000788c0ff */
[----:B------:R-:W-:Y:S02]  /*68b30*/  LOP3.LUT P5, RZ, R23, 0x80, RZ, 0xc0, !PT ;  /* 0x0000008017ff7812 */ /* 0x000fe400078ac0ff */
[----:B------:R-:W-:-:S09]  /*68b40*/  PRMT R3, R7, 0x7773, RZ ;  /* 0x0000777307037816 */ /* 0x000fd200000000ff */
[----:B----4-:R0:W-:Y:S04]  /*68b50*/  @P4 STG.E.U8 desc[UR40][R4.64], R3 ;  /* 0x0000000304004986 */ /* 0x0101e8000c101128 */
[----:B0-----:R-:W4:Y:S01]  /*68b60*/  LDL.LU R5, [R1+0x1748] ;  /* 0x0017480001057983 */ /* 0x001f220000300800 */
[C---:B------:R-:W-:Y:S02]  /*68b70*/  LOP3.LUT P6, RZ, R23.reuse, 0x40, RZ, 0xc0, !PT ;  /* 0x0000004017ff7812 */ /* 0x040fe400078cc0ff */
[----:B------:R-:W-:Y:S02]  /*68b80*/  LOP3.LUT P0, RZ, R23, 0x20, RZ, 0xc0, !PT ;  /* 0x0000002017ff7812 */ /* 0x000fe4000780c0ff */
[----:B--2---:R-:W-:-:S05]  /*68b90*/  PRMT R3, R17, 0x7772, RZ ;  /* 0x0000777211037816 */ /* 0x004fca00000000ff */
[----:B------:R0:W-:Y:S04]  /*68ba0*/  @P5 STG.E.U8 desc[UR40][R24.64], R3 ;  /* 0x0000000318005986 */ /* 0x0001e8000c101128 */
[----:B0-----:R-:W2:Y:S01]  /*68bb0*/  LDL.LU.64 R24, [R1+0xb78] ;  /* 0x000b780001187983 */ /* 0x001ea20000300a00 */
[----:B------:R-:W-:Y:S02]  /*68bc0*/  PRMT R3, R17, 0x7773, RZ ;  /* 0x0000777311037816 */ /* 0x000fe400000000ff */
[----:B------:R-:W-:-:S03]  /*68bd0*/  LOP3.LUT P1, RZ, R23, 0x10, RZ, 0xc0, !PT ;  /* 0x0000001017ff7812 */ /* 0x000fc6000782c0ff */
[----:B------:R0:W-:Y:S01]  /*68be0*/  @P6 STG.E.U8 desc[UR40][R28.64], R3 ;  /* 0x000000031c006986 */ /* 0x0001e2000c101128 */
[----:B------:R-:W-:Y:S02]  /*68bf0*/  LOP3.LUT P2, RZ, R23, 0x8, RZ, 0xc0, !PT ;  /* 0x0000000817ff7812 */ /* 0x000fe4000784c0ff */
[----:B0-----:R-:W-:-:S05]  /*68c00*/  PRMT R3, R12, 0x7772, RZ ;  /* 0x000077720c037816 */ /* 0x001fca00000000ff */
[----:B------:R0:W-:Y:S01]  /*68c10*/  @P0 STG.E.U8 desc[UR40][R26.64], R3 ;  /* 0x000000031a000986 */ /* 0x0001e2000c101128 */
[----:B------:R-:W-:Y:S02]  /*68c20*/  LOP3.LUT P3, RZ, R23, 0x4, RZ, 0xc0, !PT ;  /* 0x0000000417ff7812 */ /* 0x000fe4000786c0ff */
[----:B0-----:R-:W-:-:S05]  /*68c30*/  PRMT R3, R12, 0x7773, RZ ;  /* 0x000077730c037816 */ /* 0x001fca00000000ff */
[----:B---3--:R0:W-:Y:S01]  /*68c40*/  @P1 STG.E.U8 desc[UR40][R18.64], R3 ;  /* 0x0000000312001986 */ /* 0x0081e2000c101128 */
[----:B------:R-:W-:Y:S02]  /*68c50*/  LOP3.LUT P0, RZ, R23, 0x2, RZ, 0xc0, !PT ;  /* 0x0000000217ff7812 */ /* 0x000fe4000780c0ff */
[C---:B0-----:R-:W-:Y:S01]  /*68c60*/  PRMT R3, R13.reuse, 0x7772, RZ ;  /* 0x000077720d037816 */ /* 0x041fe200000000ff */
[----:B------:R-:W3:Y:S04]  /*68c70*/  LDL.LU.64 R18, [R1+0xb80] ;  /* 0x000b800001127983 */ /* 0x000ee80000300a00 */
[----:B------:R0:W-:Y:S02]  /*68c80*/  @P2 STG.E.U8 desc[UR40][R14.64], R3 ;  /* 0x000000030e002986 */ /* 0x0001e4000c101128 */
[----:B0-----:R-:W-:-:S02]  /*68c90*/  PRMT R3, R13, 0x7773, RZ ;  /* 0x000077730d037816 */ /* 0x001fc400000000ff */
[----:B------:R-:W4:Y:S04]  /*68ca0*/  LDL.LU.64 R14, [R1+0xb88] ;  /* 0x000b8800010e7983 */ /* 0x000f280000300a00 */
[----:B------:R0:W-:Y:S04]  /*68cb0*/  @P3 STG.E.U8 desc[UR40][R10.64], R3 ;  /* 0x000000030a003986 */ /* 0x0001e8000c101128 */
[----:B0-----:R-:W4:Y:S01]  /*68cc0*/  LDL.LU.64 R10, [R1+0xb90] ;  /* 0x000b9000010a7983 */ /* 0x001f220000300a00 */
[----:B------:R-:W-:-:S03]  /*68cd0*/  PRMT R3, R20, 0x7772, RZ ;  /* 0x0000777214037816 */ /* 0x000fc600000000ff */
[----:B------:R-:W4:Y:S04]  /*68ce0*/  LDL.LU.64 R28, [R1+0xb98] ;  /* 0x000b9800011c7983 */ /* 0x000f280000300a00 */
[----:B------:R-:W4:Y:S04]  /*68cf0*/  LDL.LU R7, [R1+0x1a0] ;  /* 0x0001a00001077983 */ /* 0x000f280000300800 */
[----:B------:R-:W4:Y:S04]  /*68d00*/  LDL.LU R27, [R1+0x1a4] ;  /* 0x0001a400011b7983 */ /* 0x000f280000300800 */
[----:B------:R-:W4:Y:S04]  /*68d10*/  LDL.LU R12, [R1+0x1a8] ;  /* 0x0001a800010c7983 */ /* 0x000f280000300800 */
[----:B------:R-:W4:Y:S04]  /*68d20*/  LDL.LU R13, [R1+0x1ac] ;  /* 0x0001ac00010d7983 */ /* 0x000f280000300800 */
[----:B--2---:R0:W-:Y:S02]  /*68d30*/  @P0 STG.E.U8 desc[UR40][R24.64], R3 ;  /* 0x0000000318000986 */ /* 0x0041e4000c101128 */
[----:B0-----:R-:W-:-:S02]  /*68d40*/  PRMT R3, R20, 0x7773, RZ ;  /* 0x0000777314037816 */ /* 0x001fc400000000ff */
[----:B------:R-:W2:Y:S01]  /*68d50*/  LDL.LU R20, [R1+0x190] ;  /* 0x0001900001147983 */ /* 0x000ea20000300800 */
[----:B------:R-:W-:Y:S02]  /*68d60*/  LOP3.LUT P1, RZ, R23, 0x1, RZ, 0xc0, !PT ;  /* 0x0000000117ff7812 */ /* 0x000fe4000782c0ff */
[C---:B------:R-:W-:Y:S02]  /*68d70*/  LOP3.LUT P2, RZ, R22.reuse, 0x80000000, RZ, 0xc0, !PT ;  /* 0x8000000016ff7812 */ /* 0x040fe4000784c0ff */
[----:B------:R-:W-:-:S09]  /*68d80*/  LOP3.LUT P3, RZ, R22, 0x40000000, RZ, 0xc0, !PT ;  /* 0x4000000016ff7812 */ /* 0x000fd2000786c0ff */
[----:B---3--:R4:W-:Y:S02]  /*68d90*/  @P1 STG.E.U8 desc[UR40][R18.64], R3 ;  /* 0x0000000312001986 */ /* 0x0089e4000c101128 */
[----:B----4-:R-:W-:-:S05]  /*68da0*/  PRMT R3, R7, 0x7770, RZ ;  /* 0x0000777007037816 */ /* 0x010fca00000000ff */
[----:B------:R0:W-:Y:S02]  /*68db0*/  @P2 STG.E.U8 desc[UR40][R14.64], R3 ;  /* 0x000000030e002986 */ /* 0x0001e4000c101128 */
[----:B0-----:R-:W-:-:S05]  /*68dc0*/  PRMT R3, R7, 0x7771, RZ ;  /* 0x0000777107037816 */ /* 0x001fca00000000ff */
[----:B------:R0:W-:Y:S04]  /*68dd0*/  @P3 STG.E.U8 desc[UR40][R10.64], R3 ;  /* 0x000000030a003986 */ /* 0x0001e8000c101128 */
[----:B--2---:R1:W-:Y:S04]  /*68de0*/  STL.64 [R1+0x1738], R20 ;  /* 0x0017381401007387 */ /* 0x0043e80000100a00 */
[----:B------:R-:W2:Y:S04]  /*68df0*/  LDL.LU.64 R18, [R1+0xba0] ;  /* 0x000ba00001127983 */ /* 0x000ea80000300a00 */
[----:B------:R-:W3:Y:S04]  /*68e00*/  LDL.LU.64 R14, [R1+0xba8] ;  /* 0x000ba800010e7983 */ /* 0x000ee80000300a00 */
[----:B------:R-:W4:Y:S04]  /*68e10*/  LDL.LU R26, [R1+0x194] ;  /* 0x00019400011a7983 */ /* 0x000f280000300800 */
[----:B0-----:R-:W2:Y:S04]  /*68e20*/  LDL.LU.64 R10, [R1+0xbb0] ;  /* 0x000bb000010a7983 */ /* 0x001ea80000300a00 */
[----:B-1----:R-:W2:Y:S01]  /*68e30*/  LDL.LU.64 R20, [R1+0xbc0] ;  /* 0x000bc00001147983 */ /* 0x002ea20000300a00 */
        /* <DEDUP_REMOVED lines=12> */
[----:B0-----:R-:W2:Y:S04]  /*68f00*/  LDL.LU.64 R20, [R1+0xbb8] ;  /* 0x000bb80001147983 */ /* 0x001ea80000300a00 */
[----:B------:R-:W2:Y:S02]  /*68f10*/  LDL.LU R4, [R1+0x198] ;  /* 0x0001980001047983 */ /* 0x000ea40000300800 */
        /* <DEDUP_REMOVED lines=14> */
[----:B------:R-:W-:-:S02]  /*69000*/  LOP3.LUT P0, RZ, R22, 0x40000, RZ, 0xc0, !PT ;  /* 0x0004000016ff7812 */ /* 0x000fc4000780c0ff */
[C---:B------:R-:W-:Y:S02]  /*69010*/  LOP3.LUT P1, RZ, R22.reuse, 0x20000, RZ, 0xc0, !PT ;  /* 0x0002000016ff7812 */ /* 0x040fe4000782c0ff */
[----:B------:R-:W-:Y:S02]  /*69020*/  LOP3.LUT P2, RZ, R22, 0x10000, RZ, 0xc0, !PT ;  /* 0x0001000016ff7812 */ /* 0x000fe4000784c0ff */
[----:B------:R-:W-:Y:S02]  /*69030*/  @P4 LOP3.LUT R6, R6, 0x8, RZ, 0xfc, !PT ;  /* 0x0000000806064812 */ /* 0x000fe400078efcff */
[C---:B------:R-:W-:Y:S02]  /*69040*/  LOP3.LUT P4, RZ, R22.reuse, 0x20000000, RZ, 0xc0, !PT ;  /* 0x2000000016ff7812 */ /* 0x040fe4000788c0ff */
[----:B------:R-:W-:Y:S01]  /*69050*/  LOP3.LUT P3, RZ, R22, 0x8000, RZ, 0xc0, !PT ;  /* 0x0000800016ff7812 */ /* 0x000fe2000786c0ff */
[----:B--2---:R-:W-:Y:S04]  /*69060*/  STL.64 [R1+0x1718], R4 ;  /* 0x0017180401007387 */ /* 0x004fe80000100a00 */
[----:B------:R0:W-:Y:S04]  /*69070*/  STL [R1+0x1720], R22 ;  /* 0x0017201601007387 */ /* 0x0001e80000100800 */
[----:B0-----:R-:W2:Y:S01]  /*69080*/  LDL.LU.64 R22, [R1+0xbd8] ;  /* 0x000bd80001167983 */ /* 0x001ea20000300a00 */
[----:B------:R-:W-:-:S05]  /*69090*/  PRMT R3, R27, 0x7770, RZ ;  /* 0x000077701b037816 */ /* 0x000fca00000000ff */
[----:B------:R0:W-:Y:S01]  /*690a0*/  @P4 STG.E.U8 desc[UR40][R28.64], R3 ;  /* 0x000000031c004986 */ /* 0x0001e2000c101128 */
[----:B------:R-:W-:Y:S02]  /*690b0*/  LOP3.LUT P4, RZ, R6, 0x8, RZ, 0xc0, !PT ;  /* 0x0000000806ff7812 */ /* 0x000fe4000788c0ff */
[----:B0-----:R-:W-:-:S11]  /*690c0*/  PRMT R3, R27, 0x7771, RZ ;  /* 0x000077711b037816 */ /* 0x001fd600000000ff */
[----:B------:R-:W-:Y:S01]  /*690d0*/  @P4 STG.E.U8 desc[UR40][R18.64], R3 ;  /* 0x0000000312004986 */ /* 0x000fe2000c101128 */
[----:B------:R-:W-:-:S03]  /*690e0*/  LOP3.LUT P4, RZ, R6, 0x4, RZ, 0xc0, !PT ;  /* 0x0000000406ff7812 */ /* 0x000fc6000788c0ff */
[----:B--2---:R0:W-:Y:S04]  /*690f0*/  STL.64 [R1+0x1728], R22 ;  /* 0x0017281601007387 */ /* 0x0041e80000100a00 */
[----:B0-----:R-:W2:Y:S01]  /*69100*/  LDL.LU.64 R22, [R1+0xbd0] ;  /* 0x000bd00001167983 */ /* 0x001ea20000300a00 */
[----:B------:R-:W-:-:S05]  /*69110*/  PRMT R3, R12, 0x7770, RZ ;  /* 0x000077700c037816 */ /* 0x000fca00000000ff */
        /* <DEDUP_REMOVED lines=9> */
[----:B------:R-:W3:Y:S04]  /*691b0*/  LDL.LU.64 R4, [R1+0xbe0] ;  /* 0x000be00001047983 */ /* 0x000ee80000300a00 */
[----:B------:R-:W2:Y:S04]  /*691c0*/  LDL.LU R17, [R1+0x19c] ;  /* 0x00019c0001117983 */ /* 0x000ea80000300800 */
[----:B------:R-:W2:Y:S04]  /*691d0*/  LDL.LU.64 R24, [R1+0xbe8] ;  /* 0x000be80001187983 */ /* 0x000ea80000300a00 */
[----:B------:R-:W2:Y:S04]  /*691e0*/  LDL.LU.64 R28, [R1+0xbf0] ;  /* 0x000bf000011c7983 */ /* 0x000ea80000300a00 */
[----:B------:R-:W2:Y:S04]  /*691f0*/  LDL.LU.64 R18, [R1+0xbf8] ;  /* 0x000bf80001127983 */ /* 0x000ea80000300a00 */
[----:B------:R-:W2:Y:S04]  /*69200*/  LDL.LU.64 R14, [R1+0xc00] ;  /* 0x000c0000010e7983 */ /* 0x000ea80000300a00 */
[----:B------:R-:W2:Y:S04]  /*69210*/  LDL.LU.64 R10, [R1+0xc08] ;  /* 0x000c0800010a7983 */ /* 0x000ea80000300a00 */
[----:B------:R-:W2:Y:S01]  /*69220*/  LDL.LU.64 R20, [R1+0x1740] ;  /* 0x0017400001147983 */ /* 0x000ea20000300a00 */
        /* <DEDUP_REMOVED lines=13> */
[----:B----4-:R-:W-:-:S11]  /*69300*/  PRMT R3, R26, 0x7770, RZ ;  /* 0x000077701a037816 */ /* 0x010fd600000000ff */
[----:B--2---:R0:W-:Y:S02]  /*69310*/  @P4 STG.E.U8 desc[UR40][R22.64], R3 ;  /* 0x0000000316004986 */ /* 0x0041e4000c101128 */
[----:B0-----:R-:W-:Y:S02]  /*69320*/  PRMT R3, R26, 0x7771, RZ ;  /* 0x000077711a037816 */ /* 0x001fe400000000ff */
[----:B------:R-:W2:Y:S04]  /*69330*/  LDL.LU R22, [R1+0x1720] ;  /* 0x0017200001167983 */ /* 0x000ea80000300800 */
[----:B---3--:R0:W-:Y:S04]  /*69340*/  @P5 STG.E.U8 desc[UR40][R4.64], R3 ;  /* 0x0000000304005986 */ /* 0x0081e8000c101128 */
[----:B0-----:R-:W3:Y:S02]  /*69350*/  LDL.LU.64 R4, [R1+0x1718] ;  /* 0x0017180001047983 */ /* 0x001ee40000300a00 */
[----:B---3--:R-:W-:-:S05]  /*69360*/  PRMT R3, R4, 0x7770, RZ ;  /* 0x0000777004037816 */ /* 0x008fca00000000ff */
        /* <DEDUP_REMOVED lines=10> */
[----:B------:R0:W-:Y:S04]  /*69410*/  @P3 STG.E.U8 desc[UR40][R10.64], R3 ;  /* 0x000000030a003986 */ /* 0x0001e8000c101128 */
[----:B0-----:R-:W4:Y:S01]  /*69420*/  LDL.LU.64 R10, [R1+0xc18] ;  /* 0x000c1800010a7983 */ /* 0x001f220000300a00 */
[----:B--2---:R-:W-:-:S02]  /*69430*/  LOP3.LUT P0, RZ, R22, 0x4000, RZ, 0xc0, !PT ;  /* 0x0000400016ff7812 */ /* 0x004fc4000780c0ff */
[----:B------:R-:W-:Y:S01]  /*69440*/  LOP3.LUT P1, RZ, R22, 0x2000, RZ, 0xc0, !PT ;  /* 0x0000200016ff7812 */ /* 0x000fe2000782c0ff */
[----:B------:R-:W2:Y:S01]  /*69450*/  LDL.LU.64 R24, [R1+0xc20] ;  /* 0x000c200001187983 */ /* 0x000ea20000300a00 */
[----:B------:R-:W-:-:S03]  /*69460*/  PRMT R3, R7, 0x7773, RZ ;  /* 0x0000777307037816 */ /* 0x000fc600000000ff */
[----:B------:R-:W2:Y:S04]  /*69470*/  LDL.LU.64 R28, [R1+0xc28] ;  /* 0x000c2800011c7983 */ /* 0x000ea80000300a00 */
[----:B------:R-:W2:Y:S04]  /*69480*/  LDL.LU.64 R18, [R1+0xc30] ;  /* 0x000c300001127983 */ /* 0x000ea80000300a00 */
[----:B---3--:R0:W-:Y:S02]  /*69490*/  @P0 STG.E.U8 desc[UR40][R14.64], R3 ;  /* 0x000000030e000986 */ /* 0x0081e4000c101128 */
[----:B0-----:R-:W-:-:S02]  /*694a0*/  PRMT R3, R27, 0x7772, RZ ;  /* 0x000077721b037816 */ /* 0x001fc400000000ff */
[----:B------:R-:W3:Y:S04]  /*694b0*/  LDL.LU.64 R14, [R1+0xc38] ;  /* 0x000c3800010e7983 */ /* 0x000ee80000300a00 */
[----:B----4-:R0:W-:Y:S04]  /*694c0*/  @P1 STG.E.U8 desc[UR40][R10.64], R3 ;  /* 0x000000030a001986 */ /* 0x0101e8000c101128 */
[----:B0-----:R-:W4:Y:S04]  /*694d0*/  LDL.LU.64 R10, [R1+0xc40] ;  /* 0x000c4000010a7983 */ /* 0x001f280000300a00 */
        /* <DEDUP_REMOVED lines=22> */
[----:B0-----:R-:W2:Y:S04]  /*69640*/  LDL.LU.64 R4, [R1+0xc48] ;  /* 0x000c480001047983 */ /* 0x001ea80000300a00 */
[----:B------:R-:W2:Y:S01]  /*69650*/  LDL.LU R6, [R1+0x180] ;  /* 0x0001800001067983 */ /* 0x000ea20000300800 */
[----:B------:R-:W-:-:S04]  /*69660*/  LOP3.LUT R16, R16, 0xfdffffff, RZ, 0xc0, !PT ;  /* 0xfdffffff10107812 */ /* 0x000fc800078ec0ff */
[----:B------:R-:W-:Y:S02]  /*69670*/  @P4 LOP3.LUT R16, R16, 0x2000000, RZ, 0xfc, !PT ;  /* 0x0200000010104812 */ /* 0x000fe400078efcff */
        /* <DEDUP_REMOVED lines=17> */
[----:B---3--:R0:W-:Y:S01]  /*69790*/  @P4 STG.E.U8 desc[UR40][R14.64], R3 ;  /* 0x000000030e004986 */ /* 0x0081e2000c101128 */
[----:B------:R-:W-:Y:S02]  /*697a0*/  LOP3.LUT P4, RZ, R16, 0x4000000, RZ, 0xc0, !PT ;  /* 0x0400000010ff7812 */ /* 0x000fe4000788c0ff */
[----:B0-----:R-:W-:-:S11]  /*697b0*/  PRMT R3, R13, 0x7773, RZ ;  /* 0x000077730d037816 */ /* 0x001fd600000000ff */
[----:B----4-:R0:W-:Y:S01]  /*697c0*/  @P4 STG.E.U8 desc[UR40][R10.64], R3 ;  /* 0x000000030a004986 */ /* 0x0101e2000c101128 */
[----:B------:R-:W-:Y:S02]  /*697d0*/  LOP3.LUT P4, RZ, R16, 0x2000000, RZ, 0xc0, !PT ;  /* 0x0200000010ff7812 */ /* 0x000fe4000788c0ff */
[C---:B------:R-:W-:Y:S02]  /*697e0*/  LOP3.LUT P5, RZ, R22.reuse, 0x2, RZ, 0xc0, !PT ;  /* 0x0000000216ff7812 */ /* 0x040fe400078ac0ff */
[----:B------:R-:W-:Y:S02]  /*697f0*/  LOP3.LUT P6, RZ, R22, 0x1, RZ, 0xc0, !PT ;  /* 0x0000000116ff7812 */ /* 0x000fe400078cc0ff */
[----:B0-----:R-:W-:Y:S01]  /*69800*/  PRMT R3, R20, 0x7772, RZ ;  /* 0x0000777214037816 */ /* 0x001fe200000000ff */
[----:B--2---:R0:W-:Y:S04]  /*69810*/  STL [R1+0x16e8], R6 ;  /* 0x0016e80601007387 */ /* 0x0041e80000100800 */
[----:B0-----:R-:W2:Y:S04]  /*69820*/  LDL.LU.64 R6, [R1+0xc68] ;  /* 0x000c680001067983 */ /* 0x001ea80000300a00 */
[----:B------:R-:W3:Y:S04]  /*69830*/  LDL.LU.64 R22, [R1+0xc70] ;  /* 0x000c700001167983 */ /* 0x000ee80000300a00 */
[----:B------:R-:W4:Y:S04]  /*69840*/  LDL.LU.64 R24, [R1+0xc78] ;  /* 0x000c780001187983 */ /* 0x000f280000300a00 */
[----:B------:R-:W2:Y:S04]  /*69850*/  LDL.LU R27, [R1+0x184] ;  /* 0x00018400011b7983 */ /* 0x000ea80000300800 */
        /* <DEDUP_REMOVED lines=23> */
[----:B0-----:R-:W2:Y:S01]  /*699d0*/  LDL.LU R6, [R1+0x16e8] ;  /* 0x0016e80001067983 */ /* 0x001ea20000300800 */
[----:B------:R-:W-:Y:S02]  /*699e0*/  LOP3.LUT P4, RZ, R16, 0x100000, RZ, 0xc0, !PT ;  /* 0x0010000010ff7812 */ /* 0x000fe4000788c0ff */
[----:B------:R-:W-:Y:S02]  /*699f0*/  PRMT R3, R4, 0x7773, RZ ;  /* 0x0000777304037816 */ /* 0x000fe400000000ff */
[----:B------:R-:W-:-:S09]  /*69a00*/  LOP3.LUT P0, RZ, R21, 0x80000000, RZ, 0xc0, !PT ;  /* 0x8000000015ff7812 */ /* 0x000fd2000780c0ff */
[----:B---3--:R0:W-:Y:S01]  /*69a10*/  @P4 STG.E.U8 desc[UR40][R22.64], R3 ;  /* 0x0000000316004986 */ /* 0x0081e2000c101128 */
[----:B------:R-:W-:Y:S02]  /*69a20*/  LOP3.LUT P1, RZ, R21, 0x40000000, RZ, 0xc0, !PT ;  /* 0x4000000015ff7812 */ /* 0x000fe4000782c0ff */
[----:B0-----:R-:W-:-:S05]  /*69a30*/  PRMT R3, R17, 0x7772, RZ ;  /* 0x0000777211037816 */ /* 0x001fca00000000ff */
[----:B----4-:R0:W-:Y:S01]  /*69a40*/  @P5 STG.E.U8 desc[UR40][R24.64], R3 ;  /* 0x0000000318005986 */ /* 0x0101e2000c101128 */
[----:B------:R-:W-:Y:S02]  /*69a50*/  LOP3.LUT P2, RZ, R21, 0x20000000, RZ, 0xc0, !PT ;  /* 0x2000000015ff7812 */ /* 0x000fe4000784c0ff */
[----:B0-----:R-:W-:-:S05]  /*69a60*/  PRMT R3, R17, 0x7773, RZ ;  /* 0x0000777311037816 */ /* 0x001fca00000000ff */
[----:B------:R2:W-:Y:S01]  /*69a70*/  @P6 STG.E.U8 desc[UR40][R28.64], R3 ;  /* 0x000000031c006986 */ /* 0x0005e2000c101128 */
[----:B------:R-:W-:Y:S02]  /*69a80*/  LOP3.LUT P3, RZ, R21, 0x10000000, RZ, 0xc0, !PT ;  /* 0x1000000015ff7812 */ /* 0x000fe4000786c0ff */
[----:B--2---:R-:W-:-:S05]  /*69a90*/  PRMT R3, R6, 0x7770, RZ ;  /* 0x0000777006037816 */ /* 0x004fca00000000ff */
[----:B------:R0:W-:Y:S02]  /*69aa0*/  @P0 STG.E.U8 desc[UR40][R18.64], R3 ;  /* 0x0000000312000986 */ /* 0x0001e4000c101128 */
[----:B0-----:R-:W-:-:S05]  /*69ab0*/  PRMT R3, R6, 0x7771, RZ ;  /* 0x0000777106037816 */ /* 0x001fca00000000ff */
[----:B------:R0:W-:Y:S02]  /*69ac0*/  @P1 STG.E.U8 desc[UR40][R14.64], R3 ;  /* 0x000000030e001986 */ /* 0x0001e4000c101128 */
[C---:B0-----:R-:W-:Y:S02]  /*69ad0*/  PRMT R3, R27.reuse, 0x7770, RZ ;  /* 0x000077701b037816 */ /* 0x041fe400000000ff */
[----:B------:R-:W2:Y:S04]  /*69ae0*/  LDL.LU.64 R14, [R1+0xca8] ;  /* 0x000ca800010e7983 */ /* 0x000ea80000300a00 */
[----:B------:R0:W-:Y:S02]  /*69af0*/  @P2 STG.E.U8 desc[UR40][R12.64], R3 ;  /* 0x000000030c002986 */ /* 0x0001e4000c101128 */
[----:B0-----:R-:W-:-:S02]  /*69b00*/  PRMT R3, R27, 0x7771, RZ ;  /* 0x000077711b037816 */ /* 0x001fc400000000ff */
[----:B------:R-:W3:Y:S04]  /*69b10*/  LDL.LU.64 R12, [R1+0xcb0] ;  /* 0x000cb000010c7983 */ /* 0x000ee80000300a00 */
[----:B------:R-:W4:Y:S04]  /*69b20*/  LDL.LU.64 R24, [R1+0xcb8] ;  /* 0x000cb80001187983 */ /* 0x000f280000300a00 */
[----:B------:R-:W2:Y:S04]  /*69b30*/  LDL.LU.64 R28, [R1+0xcc0] ;  /* 0x000cc000011c7983 */ /* 0x000ea80000300a00 */
[----:B------:R0:W-:Y:S04]  /*69b40*/  @P3 STG.E.U8 desc[UR40][R10.64], R3 ;  /* 0x000000030a003986 */ /* 0x0001e8000c101128 */
[----:B------:R-:W2:Y:S04]  /*69b50*/  LDL.LU.64 R18, [R1+0xcc8] ;  /* 0x000cc80001127983 */ /* 0x000ea80000300a00 */
[----:B0-----:R-:W2:Y:S04]  /*69b60*/  LDL.LU R10, [R1+0x188] ;  /* 0x00018800010a7983 */ /* 0x001ea80000300800 */
[----:B------:R-:W3:Y:S01]  /*69b70*/  LDL.LU R7, [R1+0x18c] ;  /* 0x00018c0001077983 */ /* 0x000ee20000300800 */
[----:B------:R-:W-:-:S02]  /*69b80*/  LOP3.LUT P0, RZ, R21, 0x8000000, RZ, 0xc0, !PT ;  /* 0x0800000015ff7812 */ /* 0x000fc4000780c0ff */
[C---:B------:R-:W-:Y:S01]  /*69b90*/  LOP3.LUT P1, RZ, R21.reuse, 0x4000000, RZ, 0xc0, !PT ;  /* 0x0400000015ff7812 */ /* 0x040fe2000782c0ff */
[----:B------:R-:W3:Y:S01]  /*69ba0*/  LDL.LU R26, [R1+0x170] ;  /* 0x00017000011a7983 */ /* 0x000ee20000300800 */
[----:B------:R-:W-:Y:S01]  /*69bb0*/  LOP3.LUT P2, RZ, R21, 0x2000000, RZ, 0xc0, !PT ;  /* 0x0200000015ff7812 */ /* 0x000fe2000784c0ff */
[----:B------:R-:W-:Y:S02]  /*69bc0*/  IMAD.MOV.U32 R11, RZ, RZ, R8 ;  /* 0x000000ffff0b7224 */ /* 0x000fe400078e0008 */
[----:B------:R-:W3:Y:S04]  /*69bd0*/  LDL.LU R4, [R1+0x174] ;  /* 0x0001740001047983 */ /* 0x000ee80000300800 */
[----:B------:R-:W3:Y:S01]  /*69be0*/  LDL.LU R17, [R1+0x178] ;  /* 0x0001780001117983 */ /* 0x000ee20000300800 */
[----:B--2---:R-:W-:-:S05]  /*69bf0*/  PRMT R3, R10, 0x7770, RZ ;  /* 0x000077700a037816 */ /* 0x004fca00000000ff */
[----:B------:R0:W-:Y:S02]  /*69c00*/  @P0 STG.E.U8 desc[UR40][R14.64], R3 ;  /* 0x000000030e000986 */ /* 0x0001e4000c101128 */
[----:B0-----:R-:W-:Y:S02]  /*69c10*/  PRMT R3, R10, 0x7771, RZ ;  /* 0x000077710a037816 */ /* 0x001fe400000000ff */
[----:B------:R-:W2:Y:S04]  /*69c20*/  LDL.LU.64 R14, [R1+0xcd0] ;  /* 0x000cd000010e7983 */ /* 0x000ea80000300a00 */
[----:B---3--:R0:W-:Y:S04]  /*69c30*/  @P1 STG.E.U8 desc[UR40][R12.64], R3 ;  /* 0x000000030c001986 */ /* 0x0081e8000c101128 */
[----:B------:R-:W3:Y:S01]  /*69c40*/  LDL.LU R8, [R1+0x17c] ;  /* 0x00017c0001087983 */ /* 0x000ee20000300800 */
[----:B0-----:R-:W-:-:S03]  /*69c50*/  PRMT R3, R7, 0x7770, RZ ;  /* 0x0000777007037816 */ /* 0x001fc600000000ff */
[----:B------:R-:W2:Y:S04]  /*69c60*/  LDL.LU.64 R12, [R1+0xcd8] ;  /* 0x000cd800010c7983 */ /* 0x000ea80000300a00 */
[----:B----4-:R0:W-:Y:S04]  /*69c70*/  @P2 STG.E.U8 desc[UR40][R24.64], R3 ;  /* 0x0000000318002986 */ /* 0x0101e8000c101128 */
[----:B------:R1:W-:Y:S01]  /*69c80*/  STL.64 [R1+0x16c0], R6 ;  /* 0x0016c00601007387 */ /* 0x0003e20000100a00 */
[----:B0-----:R-:W-:-:S03]  /*69c90*/  PRMT R3, R7, 0x7771, RZ ;  /* 0x0000777107037816 */ /* 0x001fc600000000ff */
[----:B-1----:R-:W4:Y:S04]  /*69ca0*/  LDL.LU.64 R6, [R1+0xd00] ;  /* 0x000d000001067983 */ /* 0x002f280000300a00 */
[----:B----4-:R0:W-:Y:S04]  /*69cb0*/  STL.64 [R1+0x16c8], R6 ;  /* 0x0016c80601007387 */ /* 0x0101e80000100a00 */
[----:B0-----:R-:W4:Y:S04]  /*69cc0*/  LDL.LU.64 R6, [R1+0xcf8] ;  /* 0x000cf80001067983 */ /* 0x001f280000300a00 */
[----:B----4-:R0:W-:Y:S04]  /*69cd0*/  STL.64 [R1+0x16d0], R6 ;  /* 0x0016d00601007387 */ /* 0x0101e80000100a00 */
[----:B0-----:R-:W4:Y:S04]  /*69ce0*/  LDL.LU.64 R6, [R1+0xcf0] ;  /* 0x000cf00001067983 */ /* 0x001f280000300a00 */
[----:B----4-:R0:W-:Y:S04]  /*69cf0*/  STL.64 [R1+0x16d8], R6 ;  /* 0x0016d80601007387 */ /* 0x0101e80000100a00 */
[----:B0-----:R-:W4:Y:S01]  /*69d00*/  LDL.LU.64 R6, [R1+0xce8] ;  /* 0x000ce80001067983 */ /* 0x001f220000300a00 */
        /* <DEDUP_REMOVED lines=17> */
[----:B----4-:R0:W-:Y:S04]  /*69e20*/  STL.64 [R1+0x16e0], R6 ;  /* 0x0016e00601007387 */ /* 0x0101e80000100a00 */
[----:B0-----:R-:W4:Y:S06]  /*69e30*/  LDL.LU.64 R6, [R1+0xce0] ;  /* 0x000ce00001067983 */ /* 0x001f2c0000300a00 */
[----:B------:R-:W-:-:S02]  /*69e40*/  @P4 LOP3.LUT R16, R16, 0x20000, RZ, 0xfc, !PT ;  /* 0x0002000010104812 */ /* 0x000fc400078efcff */
[C---:B------:R-:W-:Y:S02]  /*69e50*/  LOP3.LUT P4, RZ, R21.reuse, 0x200000, RZ, 0xc0, !PT ;  /* 0x0020000015ff7812 */ /* 0x040fe4000788c0ff */
[----:B------:R-:W-:Y:S02]  /*69e60*/  LOP3.LUT R16, R16, 0xfffbffff, RZ, 0xc0, !PT ;  /* 0xfffbffff10107812 */ /* 0x000fe400078ec0ff */
[----:B------:R-:W-:-:S09]  /*69e70*/  LOP3.LUT P3, RZ, R21, 0x1000000, RZ, 0xc0, !PT ;  /* 0x0100000015ff7812 */ /* 0x000fd2000786c0ff */
[----:B------:R-:W-:Y:S02]  /*69e80*/  @P4 LOP3.LUT R16, R16, 0x40000, RZ, 0xfc, !PT ;  /* 0x0004000010104812 */ /* 0x000fe400078efcff */
[----:B------:R-:W-:Y:S02]  /*69e90*/  LOP3.LUT P4, RZ, R21, 0x400000, RZ, 0xc0, !PT ;  /* 0x0040000015ff7812 */ /* 0x000fe4000788c0ff */
[----:B------:R-:W-:Y:S01]  /*69ea0*/  LOP3.LUT R16, R16, 0xfff7ffff, RZ, 0xc0, !PT ;  /* 0xfff7ffff10107812 */ /* 0x000fe200078ec0ff */
[----:B------:R0:W-:Y:S10]  /*69eb0*/  @P3 STG.E.U8 desc[UR40][R28.64], R3 ;  /* 0x000000031c003986 */ /* 0x0001f4000c101128 */
[----:B------:R-:W-:-:S02]  /*69ec0*/  @P4 LOP3.LUT R16, R16, 0x80000, RZ, 0xfc, !PT ;  /* 0x0008000010104812 */ /* 0x000fc400078efcff */
[----:B------:R-:W-:Y:S02]  /*69ed0*/  LOP3.LUT P4, RZ, R21, 0x800000, RZ, 0xc0, !PT ;  /* 0x0080000015ff7812 */ /* 0x000fe4000788c0ff */
[----:B0-----:R-:W-:-:S11]  /*69ee0*/  PRMT R3, R26, 0x7770, RZ ;  /* 0x000077701a037816 */ /* 0x001fd600000000ff */
[----:B------:R0:W-:Y:S01]  /*69ef0*/  @P4 STG.E.U8 desc[UR40][R18.64], R3 ;  /* 0x0000000312004986 */ /* 0x0001e2000c101128 */
[----:B------:R-:W-:Y:S02]  /*69f00*/  LOP3.LUT P4, RZ, R16, 0x80000, RZ, 0xc0, !PT ;  /* 0x0008000010ff7812 */ /* 0x000fe4000788c0ff */
[----:B0-----:R-:W-:-:S11]  /*69f10*/  PRMT R3, R26, 0x7771, RZ ;  /* 0x000077711a037816 */ /* 0x001fd600000000ff */
[----:B--2---:R0:W-:Y:S01]  /*69f20*/  @P4 STG.E.U8 desc[UR40][R14.64], R3 ;  /* 0x000000030e004986 */ /* 0x0041e2000c101128 */
[----:B------:R-:W-:Y:S02]  /*69f30*/  LOP3.LUT P4, RZ, R16, 0x40000, RZ, 0xc0, !PT ;  /* 0x0004000010ff7812 */ /* 0x000fe4000788c0ff */
[----:B0-----:R-:W-:-:S11]  /*69f40*/  PRMT R3, R4, 0x7770, RZ ;  /* 0x0000777004037816 */ /* 0x001fd600000000ff */
[----:B------:R0:W-:Y:S01]  /*69f50*/  @P4 STG.E.U8 desc[UR40][R12.64], R3 ;  /* 0x000000030c004986 */ /* 0x0001e2000c101128 */
        /* <DEDUP_REMOVED lines=8> */
[----:B0-----:R-:W-:Y:S01]  /*69fe0*/  PRMT R3, R4, 0x7771, RZ ;  /* 0x0000777104037816 */ /* 0x001fe200000000ff */
[----:B-1----:R-:W2:Y:S04]  /*69ff0*/  LDL.LU.64 R20, [R1+0xd08] ;  /* 0x000d080001147983 */ /* 0x002ea80000300a00 */
[----:B------:R-:W2:Y:S04]  /*6a000*/  LDL.LU.64 R22, [R1+0xd10] ;  /* 0x000d100001167983 */ /* 0x000ea80000300a00 */
[----:B------:R-:W2:Y:S04]  /*6a010*/  LDL.LU.64 R24, [R1+0xd18] ;  /* 0x000d180001187983 */ /* 0x000ea80000300a00 */
[----:B------:R-:W2:Y:S04]  /*6a020*/  LDL.LU.64 R28, [R1+0xd20] ;  /* 0x000d2000011c7983 */ /* 0x000ea80000300a00 */
[----:B------:R-:W2:Y:S04]  /*6a030*/  LDL.LU.64 R18, [R1+0xd28] ;  /* 0x000d280001127983 */ /* 0x000ea80000300a00 */
[----:B------:R-:W2:Y:S04]  /*6a040*/  LDL.LU.64 R14, [R1+0xd30] ;  /* 0x000d3000010e7983 */ /* 0x000ea80000300a00 */
[----:B------:R-:W2:Y:S04]  /*6a050*/  LDL.LU.64 R12, [R1+0xd38] ;  /* 0x000d3800010c7983 */ /* 0x000ea80000300a00 */
[----:B----4-:R0:W-:Y:S04]  /*6a060*/  @P4 STG.E.U8 desc[UR40][R6.64], R3 ;  /* 0x0000000306004986 */ /* 0x0101e8000c101128 */
[----:B0-----:R-:W4:Y:S01]  /*6a070*/  LDL.LU.64 R6, [R1+0x16e0] ;  /* 0x0016e00001067983 */ /* 0x001f220000300a00 */
[----:B------:R-:W-:-:S02]  /*6a080*/  LOP3.LUT P4, RZ, R16, 0x10000, RZ, 0xc0, !PT ;  /* 0x0001000010ff7812 */ /* 0x000fc4000788c0ff */
[----:B------:R-:W-:-:S11]  /*6a090*/  PRMT R3, R17, 0x7770, RZ ;  /* 0x0000777011037816 */ /* 0x000fd600000000ff */
[----:B----4-:R0:W-:Y:S04]  /*6a0a0*/  @P4 STG.E.U8 desc[UR40][R6.64], R3 ;  /* 0x0000000306004986 */ /* 0x0101e8000c101128 */
[----:B0-----:R-:W4:Y:S01]  /*6a0b0*/  LDL.LU.64 R6, [R1+0x16d8] ;  /* 0x0016d80001067983 */ /* 0x001f220000300a00 */
[----:B------:R-:W-:Y:S02]  /*6a0c0*/  LOP3.LUT P4, RZ, R16, 0x8000, RZ, 0xc0, !PT ;  /* 0x0000800010ff7812 */ /* 0x000fe4000788c0ff */
[----:B------:R-:W-:-:S11]  /*6a0d0*/  PRMT R3, R17, 0x7771, RZ ;  /* 0x0000777111037816 */ /* 0x000fd600000000ff */
[----:B----4-:R0:W-:Y:S04]  /*6a0e0*/  @P4 STG.E.U8 desc[UR40][R6.64], R3 ;  /* 0x0000000306004986 */ /* 0x0101e8000c101128 */
[----:B0-----:R-:W4:Y:S01]  /*6a0f0*/  LDL.LU.64 R6, [R1+0x16d0] ;  /* 0x0016d00001067983 */ /* 0x001f220000300a00 */
[----:B------:R-:W-:Y:S02]  /*6a100*/  LOP3.LUT P4, RZ, R16, 0x4000, RZ, 0xc0, !PT ;  /* 0x0000400010ff7812 */ /* 0x000fe4000788c0ff */
[----:B---3--:R-:W-:-:S11]  /*6a110*/  PRMT R3, R8, 0x7770, RZ ;  /* 0x0000777008037816 */ /* 0x008fd600000000ff */
[----:B----4-:R0:W-:Y:S04]  /*6a120*/  @P4 STG.E.U8 desc[UR40][R6.64], R3 ;  /* 0x0000000306004986 */ /* 0x0101e8000c101128 */
[----:B0-----:R-:W3:Y:S01]  /*6a130*/  LDL.LU.64 R6, [R1+0x16c8] ;  /* 0x0016c80001067983 */ /* 0x001ee20000300a00 */
[----:B------:R-:W-:Y:S02]  /*6a140*/  LOP3.LUT P4, RZ, R16, 0x2000, RZ, 0xc0, !PT ;  /* 0x0000200010ff7812 */ /* 0x000fe4000788c0ff */
[----:B------:R-:W-:-:S11]  /*6a150*/  PRMT R3, R8, 0x7771, RZ ;  /* 0x0000777108037816 */ /* 0x000fd600000000ff */
[----:B---3--:R0:W-:Y:S04]  /*6a160*/  @P4 STG.E.U8 desc[UR40][R6.64], R3 ;  /* 0x0000000306004986 */ /* 0x0081e8000c101128 */
[----:B0-----:R-:W3:Y:S01]  /*6a170*/  LDL.LU.64 R6, [R1+0x16c0] ;  /* 0x0016c00001067983 */ /* 0x001ee20000300a00 */
[----:B------:R-:W-:Y:S02]  /*6a180*/  LOP3.LUT P4, RZ, R16, 0x1000, RZ, 0xc0, !PT ;  /* 0x0000100010ff7812 */ /* 0x000fe4000788c0ff */
[----:B---3--:R-:W-:-:S11]  /*6a190*/  PRMT R3, R6, 0x7772, RZ ;  /* 0x0000777206037816 */ /* 0x008fd600000000ff */
[----:B--2---:R0:W-:Y:S04]  /*6a1a0*/  @P4 STG.E.U8 desc[UR40][R20.64], R3 ;  /* 0x0000000314004986 */ /* 0x0041e8000c101128 */
[----:B0-----:R-:W2:Y:S01]  /*6a1b0*/  LDL.LU.64 R20, [R1+0x16b8] ;  /* 0x0016b80001147983 */ /* 0x001ea20000300a00 */
[----:B------:R-:W-:-:S05]  /*6a1c0*/  PRMT R3, R6, 0x7773, RZ ;  /* 0x0000777306037816 */ /* 0x000fca00000000ff */
        /* <DEDUP_REMOVED lines=8> */
[----:B------:R0:W-:Y:S01]  /*6a250*/  @P2 STG.E.U8 desc[UR40][R14.64], R3 ;  /* 0x000000030e002986 */ /* 0x0001e2000c101128 */
[----:B------:R-:W-:Y:S01]  /*6a260*/  IMAD.MOV.U32 R27, RZ, RZ, R11 ;  /* 0x000000ffff1b7224 */ /* 0x000fe200078e000b */
[----:B0-----:R-:W-:Y:S02]  /*6a270*/  PRMT R3, R7, 0x7772, RZ ;  /* 0x0000777207037816 */ /* 0x001fe400000000ff */
[----:B------:R-:W3:Y:S04]  /*6a280*/  LDL.LU.64 R14, [R1+0xd40] ;  /* 0x000d4000010e7983 */ /* 0x000ee80000300a00 */
[----:B------:R0:W-:Y:S04]  /*6a290*/  @P3 STG.E.U8 desc[UR40][R12.64], R3 ;  /* 0x000000030c003986 */ /* 0x0001e8000c101128 */
[----:B0-----:R-:W4:Y:S04]  /*6a2a0*/  LDL.LU.64 R12, [R1+0xd48] ;  /* 0x000d4800010c7983 */ /* 0x001f280000300a00 */
[----:B------:R-:W4:Y:S01]  /*6a2b0*/  LDL.LU.64 R10, [R1+0xd50] ;  /* 0x000d5000010a7983 */ /* 0x000f220000300a00 */
[----:B------:R-:W-:-:S02]  /*6a2c0*/  LOP3.LUT R16, R16, 0xffffffdf, RZ, 0xc0, !PT ;  /* 0xffffffdf10107812 */ /* 0x000fc400078ec0ff */
[----:B------:R-:W-:Y:S01]  /*6a2d0*/  PRMT R3, R7, 0x7773, RZ ;  /* 0x0000777307037816 */ /* 0x000fe200000000ff */
[----:B------:R-:W4:Y:S04]  /*6a2e0*/  LDL.LU.64 R24, [R1+0xd58] ;  /* 0x000d580001187983 */ /* 0x000f280000300a00 */
[----:B------:R-:W4:Y:S04]  /*6a2f0*/  LDL.LU.64 R18, [R1+0xd60] ;  /* 0x000d600001127983 */ /* 0x000f280000300a00 */
[----:B------:R-:W4:Y:S01]  /*6a300*/  LDL.LU.64 R28, [R1+0xd68] ;  /* 0x000d6800011c7983 */ /* 0x000f220000300a00 */
[----:B--2---:R-:W-:-:S13]  /*6a310*/  LOP3.LUT P4, RZ, R20, 0x10000000, RZ, 0xc0, !PT ;  /* 0x1000000014ff7812 */ /* 0x004fda000788c0ff */
        /* <DEDUP_REMOVED lines=11> */
[----:B------:R-:W-:Y:S02]  /*6a3d0*/  LOP3.LUT R16, R16, 0xfffffdff, RZ, 0xc0, !PT ;  /* 0xfffffdff10107812 */ /* 0x000fe400078ec0ff */
[----:B------:R-:W-:-:S09]  /*6a3e0*/  LOP3.LUT P6, RZ, R21, 0x100, RZ, 0xc0, !PT ;  /* 0x0000010015ff7812 */ /* 0x000fd200078cc0ff */
[----:B------:R-:W-:Y:S02]  /*6a3f0*/  @P4 LOP3.LUT R16, R16, 0x200, RZ, 0xfc, !PT ;  /* 0x0000020010104812 */ /* 0x000fe400078efcff */
[C---:B------:R-:W-:Y:S02]  /*6a400*/  LOP3.LUT P4, RZ, R21.reuse, 0x2, RZ, 0xc0, !PT ;  /* 0x0000000215ff7812 */ /* 0x040fe4000788c0ff */
[----:B------:R-:W-:Y:S02]  /*6a410*/  LOP3.LUT R16, R16, 0xfffffbff, RZ, 0xc0, !PT ;  /* 0xfffffbff10107812 */ /* 0x000fe400078ec0ff */
[C---:B------:R-:W-:Y:S02]  /*6a420*/  LOP3.LUT P3, RZ, R21.reuse, 0x80, RZ, 0xc0, !PT ;  /* 0x0000008015ff7812 */ /* 0x040fe4000786c0ff */
[----:B------:R-:W-:-:S07]  /*6a430*/  LOP3.LUT P0, RZ, R21, 0x40, RZ, 0xc0, !PT ;  /* 0x0000004015ff7812 */ /* 0x000fce000780c0ff */
[----:B------:R-:W-:Y:S02]  /*6a440*/  @P4 LOP3.LUT R16, R16, 0x400, RZ, 0xfc, !PT ;  /* 0x0000040010104812 */ /* 0x000fe400078efcff */
[----:B------:R-:W-:Y:S01]  /*6a450*/  LOP3.LUT P4, RZ, R21, 0x4, RZ, 0xc0, !PT ;  /* 0x0000000415ff7812 */ /* 0x000fe2000788c0ff */
[----:B---3--:R0:W-:Y:S01]  /*6a460*/  @P6 STG.E.U8 desc[UR40][R14.64], R3 ;  /* 0x000000030e006986 */ /* 0x0081e2000c101128 */
[----:B------:R-:W-:Y:S02]  /*6a470*/  LOP3.LUT R16, R16, 0xfffff7ff, RZ, 0xc0, !PT ;  /* 0xfffff7ff10107812 */ /* 0x000fe400078ec0ff */
[----:B0-----:R-:W-:Y:S01]  /*6a480*/  PRMT R3, R26, 0x7772, RZ ;  /* 0x000077721a037816 */ /* 0x001fe200000000ff */
[----:B------:R-:W2:Y:S04]  /*6a490*/  LDL.LU.64 R14, [R1+0xd70] ;  /* 0x000d7000010e7983 */ /* 0x000ea80000300a00 */
[----:B----4-:R0:W-:Y:S04]  /*6a4a0*/  @P3 STG.E.U8 desc[UR40][R12.64], R3 ;  /* 0x000000030c003986 */ /* 0x0101e8000c101128 */
[----:B------:R-:W-:-:S02]  /*6a4b0*/  @P4 LOP3.LUT R16, R16, 0x800, RZ, 0xfc, !PT ;  /* 0x0000080010104812 */ /* 0x000fc400078efcff */
[C---:B------:R-:W-:Y:S02]  /*6a4c0*/  LOP3.LUT P1, RZ, R21.reuse, 0x20, RZ, 0xc0, !PT ;  /* 0x0000002015ff7812 */ /* 0x040fe4000782c0ff */
[C---:B------:R-:W-:Y:S02]  /*6a4d0*/  LOP3.LUT P2, RZ, R21.reuse, 0x10, RZ, 0xc0, !PT ;  /* 0x0000001015ff7812 */ /* 0x040fe4000784c0ff */
[----:B------:R-:W-:Y:S02]  /*6a4e0*/  LOP3.LUT P4, RZ, R21, 0x8, RZ, 0xc0, !PT ;  /* 0x0000000815ff7812 */ /* 0x000fe4000788c0ff */
[----:B0-----:R-:W-:Y:S01]  /*6a4f0*/  PRMT R3, R26, 0x7773, RZ ;  /* 0x000077731a037816 */ /* 0x001fe200000000ff */
[----:B------:R-:W3:Y:S04]  /*6a500*/  LDL.LU.64 R12, [R1+0xd78] ;  /* 0x000d7800010c7983 */ /* 0x000ee80000300a00 */
[----:B------:R-:W4:Y:S04]  /*6a510*/  LDL.LU R21, [R1+0x164] ;  /* 0x0001640001157983 */ /* 0x000f280000300800 */
[----:B------:R0:W-:Y:S04]  /*6a520*/  @P0 STG.E.U8 desc[UR40][R10.64], R3 ;  /* 0x000000030a000986 */ /* 0x0001e8000c101128 */
[----:B0-----:R-:W2:Y:S04]  /*6a530*/  LDL.LU.64 R10, [R1+0xd80] ;  /* 0x000d8000010a7983 */ /* 0x001ea80000300a00 */
[----:B------:R-:W2:Y:S04]  /*6a540*/  LDL.LU R23, [R1+0x16c] ;  /* 0x00016c0001177983 */ /* 0x000ea80000300800 */
[----:B--2---:R0:W-:Y:S04]  /*6a550*/  STL [R1+0x16a4], R23 ;  /* 0x0016a41701007387 */ /* 0x0041e80000100800 */
[----:B0-----:R-:W2:Y:S04]  /*6a560*/  LDL.LU.64 R22, [R1+0xd98] ;  /* 0x000d980001167983 */ /* 0x001ea80000300a00 */
[----:B--2---:R0:W-:Y:S04]  /*6a570*/  STL.64 [R1+0x16a8], R22 ;  /* 0x0016a81601007387 */ /* 0x0041e80000100a00 */
[----:B0-----:R-:W2:Y:S01]  /*6a580*/  LDL.LU.64 R22, [R1+0xd90] ;  /* 0x000d900001167983 */ /* 0x001ea20000300a00 */
[----:B------:R-:W-:-:S05]  /*6a590*/  PRMT R3, R4, 0x7772, RZ ;  /* 0x0000777204037816 */ /* 0x000fca00000000ff */
[----:B------:R0:W-:Y:S02]  /*6a5a0*/  @P1 STG.E.U8 desc[UR40][R24.64], R3 ;  /* 0x0000000318001986 */ /* 0x0001e4000c101128 */
[----:B0-----:R-:W-:-:S05]  /*6a5b0*/  PRMT R3, R4, 0x7773, RZ ;  /* 0x0000777304037816 */ /* 0x001fca00000000ff */
[----:B------:R0:W-:Y:S02]  /*6a5c0*/  @P2 STG.E.U8 desc[UR40][R18.64], R3 ;  /* 0x0000000312002986 */ /* 0x0001e4000c101128 */
[----:B0-----:R-:W-:-:S05]  /*6a5d0*/  PRMT R3, R17, 0x7772, RZ ;  /* 0x0000777211037816 */ /* 0x001fca00000000ff */
[----:B------:R-:W-:Y:S01]  /*6a5e0*/  @P4 STG.E.U8 desc[UR40][R28.64], R3 ;  /* 0x000000031c004986 */ /* 0x000fe2000c101128 */
[----:B------:R-:W-:-:S03]  /*6a5f0*/  LOP3.LUT P4, RZ, R16, 0x800, RZ, 0xc0, !PT ;  /* 0x0000080010ff7812 */ /* 0x000fc6000788c0ff */
[----:B--2---:R0:W-:Y:S04]  /*6a600*/  STL.64 [R1+0x16b0], R22 ;  /* 0x0016b01601007387 */ /* 0x0041e80000100a00 */
[----:B0-----:R-:W2:Y:S01]  /*6a610*/  LDL.LU.64 R22, [R1+0xd88] ;  /* 0x000d880001167983 */ /* 0x001ea20000300a00 */
[----:B------:R-:W-:-:S03]  /*6a620*/  PRMT R3, R17, 0x7773, RZ ;  /* 0x0000777311037816 */ /* 0x000fc600000000ff */
[----:B------:R-:W4:Y:S04]  /*6a630*/  LDL.LU.64 R18, [R1+0xda0] ;  /* 0x000da00001127983 */ /* 0x000f280000300a00 */
        /* <DEDUP_REMOVED lines=8> */
[----:B------:R-:W3:Y:S04]  /*6a6c0*/  LDL.LU R4, [R1+0x150] ;  /* 0x0001500001047983 */ /* 0x000ee80000300800 */
[----:B------:R-:W3:Y:S01]  /*6a6d0*/  LDL.LU.64 R14, [R1+0xdc0] ;  /* 0x000dc000010e7983 */ /* 0x000ee20000300a00 */
[----:B0-----:R-:W-:-:S03]  /*6a6e0*/  PRMT R3, R8, 0x7773, RZ ;  /* 0x0000777308037816 */ /* 0x001fc600000000ff */
[----:B------:R-:W3:Y:S04]  /*6a6f0*/  LDL.LU.64 R12, [R1+0xdc8] ;  /* 0x000dc800010c7983 */ /* 0x000ee80000300a00 */
[----:B------:R0:W-:Y:S01]  /*6a700*/  @P4 STG.E.U8 desc[UR40][R10.64], R3 ;  /* 0x000000030a004986 */ /* 0x0001e2000c101128 */
        /* <DEDUP_REMOVED lines=10> */
[----:B----4-:R-:W-:-:S11]  /*6a7b0*/  PRMT R3, R21, 0x7770, RZ ;  /* 0x0000777015037816 */ /* 0x010fd600000000ff */
[----:B--2---:R0:W-:Y:S01]  /*6a7c0*/  @P4 STG.E.U8 desc[UR40][R22.64], R3 ;  /* 0x0000000316004986 */ /* 0x0041e2000c101128 */
[----:B------:R-:W-:Y:S02]  /*6a7d0*/  LOP3.LUT P4, RZ, R16, 0x20, RZ, 0xc0, !PT ;  /* 0x0000002010ff7812 */ /* 0x000fe4000788c0ff */
[----:B0-----:R-:W-:Y:S01]  /*6a7e0*/  PRMT R3, R21, 0x7771, RZ ;  /* 0x0000777115037816 */ /* 0x001fe200000000ff */
[----:B------:R-:W2:Y:S10]  /*6a7f0*/  LDL.LU R23, [R1+0x16a4] ;  /* 0x0016a40001177983 */ /* 0x000eb40000300800 */
[----:B------:R0:W-:Y:S04]  /*6a800*/  @P4 STG.E.U8 desc[UR40][R18.64], R3 ;  /* 0x0000000312004986 */ /* 0x0001e8000c101128 */
[----:B0-----:R-:W4:Y:S01]  /*6a810*/  LDL.LU R19, [R1+0x16a0] ;  /* 0x0016a00001137983 */ /* 0x001f220000300800 */
[----:B------:R-:W-:-:S02]  /*6a820*/  LOP3.LUT P5, RZ, R20, 0x8000000, RZ, 0xc0, !PT ;  /* 0x0800000014ff7812 */ /* 0x000fc400078ac0ff */
[C---:B------:R-:W-:Y:S02]  /*6a830*/  LOP3.LUT P6, RZ, R20.reuse, 0x4000000, RZ, 0xc0, !PT ;  /* 0x0400000014ff7812 */ /* 0x040fe400078cc0ff */
[C---:B------:R-:W-:Y:S02]  /*6a840*/  LOP3.LUT P3, RZ, R20.reuse, 0x2000000, RZ, 0xc0, !PT ;  /* 0x0200000014ff7812 */ /* 0x040fe4000786c0ff */
[C---:B------:R-:W-:Y:S02]  /*6a850*/  LOP3.LUT P0, RZ, R20.reuse, 0x1000000, RZ, 0xc0, !PT ;  /* 0x0100000014ff7812 */ /* 0x040fe4000780c0ff */
[----:B------:R-:W-:Y:S02]  /*6a860*/  LOP3.LUT P1, RZ, R20, 0x800000, RZ, 0xc0, !PT ;  /* 0x0080000014ff7812 */ /* 0x000fe4000782c0ff */
[----:B----4-:R-:W-:-:S05]  /*6a870*/  PRMT R3, R19, 0x7770, RZ ;  /* 0x0000777013037816 */ /* 0x010fca00000000ff */
[----:B------:R0:W-:Y:S02]  /*6a880*/  @P5 STG.E.U8 desc[UR40][R6.64], R3 ;  /* 0x0000000306005986 */ /* 0x0001e4000c101128 */
[----:B0-----:R-:W-:-:S05]  /*6a890*/  PRMT R3, R19, 0x7771, RZ ;  /* 0x0000777113037816 */ /* 0x001fca00000000ff */
[----:B------:R2:W-:Y:S02]  /*6a8a0*/  @P6 STG.E.U8 desc[UR40][R24.64], R3 ;  /* 0x0000000318006986 */ /* 0x0005e4000c101128 */
[----:B--2---:R-:W-:-:S05]  /*6a8b0*/  PRMT R3, R23, 0x7770, RZ ;  /* 0x0000777017037816 */ /* 0x004fca00000000ff */
[----:B------:R0:W-:Y:S04]  /*6a8c0*/  @P3 STG.E.U8 desc[UR40][R28.64], R3 ;  /* 0x000000031c003986 */ /* 0x0001e8000c101128 */
[----:B------:R-:W-:Y:S04]  /*6a8d0*/  STL [R1+0x1688], R23 ;  /* 0x0016881701007387 */ /* 0x000fe80000100800 */
[----:B------:R-:W2:Y:S01]  /*6a8e0*/  LDL.LU R17, [R1+0x154] ;  /* 0x0001540001117983 */ /* 0x000ea20000300800 */
[----:B0-----:R-:W-:-:S03]  /*6a8f0*/  PRMT R3, R23, 0x7771, RZ ;  /* 0x0000777117037816 */ /* 0x001fc600000000ff */
[----:B------:R-:W4:Y:S04]  /*6a900*/  LDL.LU R18, [R1+0x158] ;  /* 0x0001580001127983 */ /* 0x000f280000300800 */
[----:B---3--:R0:W-:Y:S04]  /*6a910*/  @P0 STG.E.U8 desc[UR40][R14.64], R3 ;  /* 0x000000030e000986 */ /* 0x0081e8000c101128 */
[----:B------:R-:W-:Y:S01]  /*6a920*/  STL.64 [R1+0x1690], R4 ;  /* 0x0016900401007387 */ /* 0x000fe20000100a00 */
[----:B0-----:R-:W-:-:S05]  /*6a930*/  PRMT R3, R4, 0x7770, RZ ;  /* 0x0000777004037816 */ /* 0x001fca00000000ff */
[----:B------:R0:W-:Y:S04]  /*6a940*/  @P1 STG.E.U8 desc[UR40][R12.64], R3 ;  /* 0x000000030c001986 */ /* 0x0001e8000c101128 */
[----:B0-----:R-:W3:Y:S01]  /*6a950*/  LDL.LU.64 R12, [R1+0xdd8] ;  /* 0x000dd800010c7983 */ /* 0x001ee20000300a00 */
[C---:B------:R-:W-:Y:S02]  /*6a960*/  LOP3.LUT P2, RZ, R20.reuse, 0x400000, RZ, 0xc0, !PT ;  /* 0x0040000014ff7812 */ /* 0x040fe4000784c0ff */
[----:B------:R-:W-:Y:S02]  /*6a970*/  LOP3.LUT P3, RZ, R20, 0x200000, RZ, 0xc0, !PT ;  /* 0x0020000014ff7812 */ /* 0x000fe4000786c0ff */
[----:B------:R-:W-:Y:S01]  /*6a980*/  PRMT R3, R4, 0x7771, RZ ;  /* 0x0000777104037816 */ /* 0x000fe200000000ff */
[----:B------:R-:W-:-:S08]  /*6a990*/  IMAD.MOV.U32 R14, RZ, RZ, R9 ;  /* 0x000000ffff0e7224 */ /* 0x000fd000078e0009 */
[----:B------:R0:W-:Y:S04]  /*6a9a0*/  @P2 STG.E.U8 desc[UR40][R10.64], R3 ;  /* 0x000000030a002986 */ /* 0x0001e8000c101128 */
[----:B0-----:R-:W4:Y:S04]  /*6a9b0*/  LDL.LU.64 R10, [R1+0xde0] ;  /* 0x000de000010a7983 */ /* 0x001f280000300a00 */
[----:B------:R-:W4:Y:S04]  /*6a9c0*/  LDL.LU.64 R22, [R1+0xde8] ;  /* 0x000de80001167983 */ /* 0x000f280000300a00 */
[----:B------:R-:W4:Y:S04]  /*6a9d0*/  LDL.LU.64 R6, [R1+0xdf0] ;  /* 0x000df00001067983 */ /* 0x000f280000300a00 */
[----:B------:R-:W4:Y:S04]  /*6a9e0*/  LDL.LU.64 R8, [R1+0xdf8] ;  /* 0x000df80001087983 */ /* 0x000f280000300a00 */
[----:B------:R-:W4:Y:S04]  /*6a9f0*/  LDL.LU.64 R24, [R1+0xe00] ;  /* 0x000e000001187983 */ /* 0x000f280000300a00 */
[----:B------:R-:W4:Y:S04]  /*6aa00*/  LDL.LU.64 R28, [R1+0xe08] ;  /* 0x000e0800011c7983 */ /* 0x000f280000300a00 */
[----:B------:R-:W4:Y:S01]  /*6aa10*/  LDL.LU R15, [R1+0x15c] ;  /* 0x00015c00010f7983 */ /* 0x000f220000300800 */
[----:B--2---:R-:W-:-:S05]  /*6aa20*/  PRMT R3, R17, 0x7770, RZ ;  /* 0x0000777011037816 */ /* 0x004fca00000000ff */
[----:B---3--:R0:W-:Y:S04]  /*6aa30*/  @P3 STG.E.U8 desc[UR40][R12.64], R3 ;  /* 0x000000030c003986 */ /* 0x0081e8000c101128 */
[----:B0-----:R-:W2:Y:S01]  /*6aa40*/  LDL.LU.64 R12, [R1+0xe18] ;  /* 0x000e1800010c7983 */ /* 0x001ea20000300a00 */
[C---:B------:R-:W-:Y:S02]  /*6aa50*/  LOP3.LUT P2, RZ, R20.reuse, 0x200, RZ, 0xc0, !PT ;  /* 0x0000020014ff7812 */ /* 0x040fe4000784c0ff */
[----:B------:R-:W-:Y:S02]  /*6aa60*/  LOP3.LUT P0, RZ, R20, 0x10000, RZ, 0xc0, !PT ;  /* 0x0001000014ff7812 */ /* 0x000fe4000780c0ff */
[----:B------:R-:W-:Y:S02]  /*6aa70*/  LOP3.LUT R2, R2, 0x7fffffff, RZ, 0xc0, !PT ;  /* 0x7fffffff02027812 */ /* 0x000fe400078ec0ff */
[----:B------:R-:W-:-:S07]  /*6aa80*/  LOP3.LUT R16, R16, 0xffffffef, RZ, 0xc0, !PT ;  /* 0xffffffef10107812 */ /* 0x000fce00078ec0ff */
[----:B------:R-:W-:Y:S02]  /*6aa90*/  @P2 LOP3.LUT R2, R2, 0x80000000, RZ, 0xfc, !PT ;  /* 0x8000000002022812 */ /* 0x000fe400078efcff */
[----:B------:R-:W-:Y:S02]  /*6aaa0*/  LOP3.LUT P2, RZ, R20, 0x400, RZ, 0xc0, !PT ;  /* 0x0000040014ff7812 */ /* 0x000fe4000784c0ff */
[----:B------:R-:W-:-:S04]  /*6aab0*/  @P0 LOP3.LUT R16, R16, 0x10, RZ, 0xfc, !PT ;  /* 0x0000001010100812 */ /* 0x000fc800078efcff */
[----:B------:R-:W-:-:S07]  /*6aac0*/  LOP3.LUT R16, R16, 0xfffffffe, RZ, 0xc0, !PT ;  /* 0xfffffffe10107812 */ /* 0x000fce00078ec0ff */
[----:B------:R-:W-:Y:S02]  /*6aad0*/  @P2 LOP3.LUT R16, R16, 0x1, RZ, 0xfc, !PT ;  /* 0x0000000110102812 */ /* 0x000fe400078efcff */
[----:B------:R-:W-:Y:S02]  /*6aae0*/  LOP3.LUT P2, RZ, R20, 0x800, RZ, 0xc0, !PT ;  /* 0x0000080014ff7812 */ /* 0x000fe4000784c0ff */
[----:B------:R-:W-:Y:S02]  /*6aaf0*/  LOP3.LUT R16, R16, 0xfffffffd, RZ, 0xc0, !PT ;  /* 0xfffffffd10107812 */ /* 0x000fe400078ec0ff */
[C---:B------:R-:W-:Y:S02]  /*6ab00*/  LOP3.LUT P5, RZ, R20.reuse, 0x100000, RZ, 0xc0, !PT ;  /* 0x0010000014ff7812 */ /* 0x040fe400078ac0ff */
[----:B------:R-:W-:-:S07]  /*6ab10*/  LOP3.LUT P6, RZ, R20, 0x80000, RZ, 0xc0, !PT ;  /* 0x0008000014ff7812 */ /* 0x000fce00078cc0ff */
[----:B------:R-:W-:Y:S02]  /*6ab20*/  @P2 LOP3.LUT R16, R16, 0x2, RZ, 0xfc, !PT ;  /* 0x0000000210102812 */ /* 0x000fe400078efcff */
[----:B------:R-:W-:Y:S02]  /*6ab30*/  LOP3.LUT P2, RZ, R20, 0x1000, RZ, 0xc0, !PT ;  /* 0x0000100014ff7812 */ /* 0x000fe4000784c0ff */
[----:B------:R-:W-:Y:S02]  /*6ab40*/  PRMT R3, R17, 0x7771, RZ ;  /* 0x0000777111037816 */ /* 0x000fe400000000ff */
[----:B------:R-:W-:Y:S01]  /*6ab50*/  LOP3.LUT R16, R16, 0xfffffffb, RZ, 0xc0, !PT ;  /* 0xfffffffb10107812 */ /* 0x000fe200078ec0ff */
[----:B--2---:R0:W-:Y:S04]  /*6ab60*/  STL.64 [R1+0x1698], R12 ;  /* 0x0016980c01007387 */ /* 0x0041e80000100a00 */
[----:B0-----:R-:W2:Y:S01]  /*6ab70*/  LDL.LU.64 R12, [R1+0xe10] ;  /* 0x000e1000010c7983 */ /* 0x001ea20000300a00 */
[----:B------:R-:W-:-:S03]  /*6ab80*/  LOP3.LUT P4, RZ, R20, 0x40000, RZ, 0xc0, !PT ;  /* 0x0004000014ff7812 */ /* 0x000fc6000788c0ff */
[----:B------:R-:W-:Y:S01]  /*6ab90*/  @P2 LOP3.LUT R16, R16, 0x4, RZ, 0xfc, !PT ;  /* 0x0000000410102812 */ /* 0x000fe200078efcff */
[----:B----4-:R0:W-:Y:S01]  /*6aba0*/  @P5 STG.E.U8 desc[UR40][R10.64], R3 ;  /* 0x000000030a005986 */ /* 0x0101e2000c101128 */
[C---:B------:R-:W-:Y:S02]  /*6abb0*/  LOP3.LUT P2, RZ, R20.reuse, 0x2000, RZ, 0xc0, !PT ;  /* 0x0000200014ff7812 */ /* 0x040fe4000784c0ff */
[----:B------:R-:W-:Y:S02]  /*6abc0*/  LOP3.LUT P0, RZ, R20, 0x20000, RZ, 0xc0, !PT ;  /* 0x0002000014ff7812 */ /* 0x000fe4000780c0ff */
[----:B0-----:R-:W-:Y:S01]  /*6abd0*/  PRMT R3, R18, 0x7770, RZ ;  /* 0x0000777012037816 */ /* 0x001fe200000000ff */
[----:B------:R-:W3:Y:S04]  /*6abe0*/  LDL.LU.64 R10, [R1+0xe20] ;  /* 0x000e2000010a7983 */ /* 0x000ee80000300a00 */
[----:B------:R0:W-:Y:S01]  /*6abf0*/  @P6 STG.E.U8 desc[UR40][R22.64], R3 ;  /* 0x0000000316006986 */ /* 0x0001e2000c101128 */
[----:B------:R-:W-:-:S02]  /*6ac00*/  LOP3.LUT R16, R16, 0xfffffff7, RZ, 0xc0, !PT ;  /* 0xfffffff710107812 */ /* 0x000fc400078ec0ff */
[----:B------:R-:W-:Y:S01]  /*6ac10*/  LOP3.LUT P1, RZ, R20, 0x8000, RZ, 0xc0, !PT ;  /* 0x0000800014ff7812 */ /* 0x000fe2000782c0ff */
[----:B------:R-:W4:Y:S01]  /*6ac20*/  LDL.LU.64 R4, [R1+0xe28] ;  /* 0x000e280001047983 */ /* 0x000f220000300a00 */
[----:B0-----:R-:W-:-:S03]  /*6ac30*/  PRMT R3, R18, 0x7771, RZ ;  /* 0x0000777112037816 */ /* 0x001fc600000000ff */
[----:B------:R-:W3:Y:S01]  /*6ac40*/  LDL.LU.64 R22, [R1+0xe30] ;  /* 0x000e300001167983 */ /* 0x000ee20000300a00 */
[----:B------:R-:W-:-:S03]  /*6ac50*/  @P2 LOP3.LUT R16, R16, 0x8, RZ, 0xfc, !PT ;  /* 0x0000000810102812 */ /* 0x000fc600078efcff */
[----:B------:R0:W-:Y:S02]  /*6ac60*/  @P4 STG.E.U8 desc[UR40][R6.64], R3 ;  /* 0x0000000306004986 */ /* 0x0001e4000c101128 */
[----:B0-----:R-:W-:-:S05]  /*6ac70*/  PRMT R3, R15, 0x7770, RZ ;  /* 0x000077700f037816 */ /* 0x001fca00000000ff */
[----:B------:R0:W-:Y:S01]  /*6ac80*/  @P0 STG.E.U8 desc[UR40][R8.64], R3 ;  /* 0x0000000308000986 */ /* 0x0001e2000c101128 */
[----:B------:R-:W-:Y:S02]  /*6ac90*/  LOP3.LUT P0, RZ, R16, 0x10, RZ, 0xc0, !PT ;  /* 0x0000001010ff7812 */ /* 0x000fe4000780c0ff */
[----:B------:R-:W-:Y:S02]  /*6aca0*/  LOP3.LUT P2, RZ, R20, 0x4000, RZ, 0xc0, !PT ;  /* 0x0000400014ff7812 */ /* 0x000fe4000784c0ff */
[----:B0-----:R-:W-:Y:S01]  /*6acb0*/  PRMT R3, R15, 0x7771, RZ ;  /* 0x000077710f037816 */ /* 0x001fe200000000ff */
[----:B------:R-:W3:Y:S08]  /*6acc0*/  LDL.LU.64 R8, [R1+0xe40] ;  /* 0x000e400001087983 */ /* 0x000ef00000300a00 */
[----:B------:R0:W-:Y:S04]  /*6acd0*/  @P0 STG.E.U8 desc[UR40][R24.64], R3 ;  /* 0x0000000318000986 */ /* 0x0001e8000c101128 */
[----:B------:R-:W3:Y:S01]  /*6ace0*/  LDL.LU.64 R6, [R1+0xe48] ;  /* 0x000e480001067983 */ /* 0x000ee20000300a00 */
[----:B0-----:R-:W-:-:S03]  /*6acf0*/  PRMT R3, R27, 0x7772, RZ ;  /* 0x000077721b037816 */ /* 0x001fc600000000ff */
[----:B------:R-:W3:Y:S04]  /*6ad00*/  LDL.LU.64 R24, [R1+0xe58] ;  /* 0x000e580001187983 */ /* 0x000ee80000300a00 */
[----:B------:R0:W-:Y:S02]  /*6ad10*/  @P1 STG.E.U8 desc[UR40][R28.64], R3 ;  /* 0x000000031c001986 */ /* 0x0001e4000c101128 */
[----:B0-----:R-:W-:Y:S02]  /*6ad20*/  IMAD.MOV.U32 R3, RZ, RZ, R27 ;  /* 0x000000ffff037224 */ /* 0x001fe400078e001b */
[----:B------:R-:W3:Y:S03]  /*6ad30*/  LDL.LU.64 R28, [R1+0xe60] ;  /* 0x000e6000011c7983 */ /* 0x000ee60000300a00 */
[----:B------:R-:W-:Y:S01]  /*6ad40*/  PRMT R3, R3, 0x7773, RZ ;  /* 0x0000777303037816 */ /* 0x000fe200000000ff */
        /* <DEDUP_REMOVED lines=10> */
[----:B------:R-:W-:-:S02]  /*6adf0*/  LOP3.LUT P2, RZ, R16, 0x2, RZ, 0xc0, !PT ;  /* 0x0000000210ff7812 */ /* 0x000fc4000784c0ff */
[----:B0-----:R-:W-:Y:S01]  /*6ae00*/  PRMT R3, R19, 0x7772, RZ ;  /* 0x0000777213037816 */ /* 0x001fe200000000ff */
[----:B------:R-:W3:Y:S10]  /*6ae10*/  LDL.LU.64 R10, [R1+0xe38] ;  /* 0x000e3800010a7983 */ /* 0x000ef40000300a00 */
[----:B----4-:R0:W-:Y:S01]  /*6ae20*/  @P2 STG.E.U8 desc[UR40][R4.64], R3 ;  /* 0x0000000304002986 */ /* 0x0101e2000c101128 */
[----:B------:R-:W-:-:S02]  /*6ae30*/  LOP3.LUT P2, RZ, R16, 0x1, RZ, 0xc0, !PT ;  /* 0x0000000110ff7812 */ /* 0x000fc4000784c0ff */
[----:B0-----:R-:W-:Y:S01]  /*6ae40*/  PRMT R3, R19, 0x7773, RZ ;  /* 0x0000777313037816 */ /* 0x001fe200000000ff */
[----:B------:R-:W4:Y:S04]  /*6ae50*/  LDL.LU.64 R4, [R1+0x1690] ;  /* 0x0016900001047983 */ /* 0x000f280000300a00 */
[----:B------:R-:W2:Y:S06]  /*6ae60*/  LDL.LU R19, [R1+0x168c] ;  /* 0x00168c0001137983 */ /* 0x000eac0000300800 */
[----:B------:R0:W-:Y:S04]  /*6ae70*/  @P2 STG.E.U8 desc[UR40][R22.64], R3 ;  /* 0x0000000316002986 */ /* 0x0001e8000c101128 */
[----:B0-----:R-:W2:Y:S01]  /*6ae80*/  LDL.LU R23, [R1+0x1688] ;  /* 0x0016880001177983 */ /* 0x001ea20000300800 */
[----:B------:R-:W-:-:S02]  /*6ae90*/  LOP3.LUT P2, RZ, R2, 0x80000000, RZ, 0xc0, !PT ;  /* 0x8000000002ff7812 */ /* 0x000fc4000784c0ff */
[C---:B------:R-:W-:Y:S02]  /*6aea0*/  LOP3.LUT P3, RZ, R20.reuse, 0x100, RZ, 0xc0, !PT ;  /* 0x0000010014ff7812 */ /* 0x040fe4000786c0ff */
[C---:B------:R-:W-:Y:S02]  /*6aeb0*/  LOP3.LUT P5, RZ, R20.reuse, 0x80, RZ, 0xc0, !PT ;  /* 0x0000008014ff7812 */ /* 0x040fe400078ac0ff */
[C---:B------:R-:W-:Y:S02]  /*6aec0*/  LOP3.LUT P6, RZ, R20.reuse, 0x40, RZ, 0xc0, !PT ;  /* 0x0000004014ff7812 */ /* 0x040fe400078cc0ff */
[----:B------:R-:W-:Y:S02]  /*6aed0*/  LOP3.LUT P4, RZ, R20, 0x20, RZ, 0xc0, !PT ;  /* 0x0000002014ff7812 */ /* 0x000fe4000788c0ff */
[----:B--2---:R-:W-:-:S05]  /*6aee0*/  PRMT R3, R23, 0x7772, RZ ;  /* 0x0000777217037816 */ /* 0x004fca00000000ff */
[----:B------:R0:W-:Y:S02]  /*6aef0*/  @P2 STG.E.U8 desc[UR40][R8.64], R3 ;  /* 0x0000000308002986 */ /* 0x0001e4000c101128 */
[----:B0-----:R-:W-:Y:S02]  /*6af00*/  PRMT R3, R23, 0x7773, RZ ;  /* 0x0000777317037816 */ /* 0x001fe400000000ff */
[----:B------:R-:W2:Y:S04]  /*6af10*/  LDL.LU.64 R8, [R1+0x1680] ;  /* 0x0016800001087983 */ /* 0x000ea80000300a00 */
[----:B------:R4:W-:Y:S02]  /*6af20*/  @P3 STG.E.U8 desc[UR40][R6.64], R3 ;  /* 0x0000000306003986 */ /* 0x0009e4000c101128 */
[----:B----4-:R-:W-:-:S05]  /*6af30*/  PRMT R3, R4, 0x7772, RZ ;  /* 0x0000777204037816 */ /* 0x010fca00000000ff */
[----:B------:R0:W-:Y:S02]  /*6af40*/  @P5 STG.E.U8 desc[UR40][R24.64], R3 ;  /* 0x0000000318005986 */ /* 0x0001e4000c101128 */
[----:B0-----:R-:W-:-:S05]  /*6af50*/  PRMT R3, R4, 0x7773, RZ ;  /* 0x0000777304037816 */ /* 0x001fca00000000ff */
[----:B------:R0:W-:Y:S02]  /*6af60*/  @P6 STG.E.U8 desc[UR40][R28.64], R3 ;  /* 0x000000031c006986 */ /* 0x0001e4000c101128 */
[----:B0-----:R-:W-:-:S05]  /*6af70*/  PRMT R3, R17, 0x7772, RZ ;  /* 0x0000777211037816 */ /* 0x001fca00000000ff */
[----:B------:R0:W-:Y:S01]  /*6af80*/  @P4 STG.E.U8 desc[UR40][R26.64], R3 ;  /* 0x000000031a004986 */ /* 0x0001e2000c101128 */
[----:B------:R-:W-:-:S04]  /*6af90*/  LOP3.LUT P4, RZ, R19, 0x20000000, RZ, 0xc0, !PT ;  /* 0x2000000013ff7812 */ /* 0x000fc8000788c0ff */
[----:B0-----:R-:W-:Y:S01]  /*6afa0*/  P2R R3, PR, RZ, 0x10 ;  /* 0x00000010ff037803 */ /* 0x001fe20000000000 */
[----:B------:R-:W4:Y:S04]  /*6afb0*/  LDL.LU.64 R26, [R1+0xe78] ;  /* 0x000e7800011a7983 */ /* 0x000f280000300a00 */
[----:B------:R0:W-:Y:S04]  /*6afc0*/  STL.64 [R1+0x1670], R2 ;  /* 0x0016700201007387 */ /* 0x0001e80000100a00 */
[----:B0-----:R-:W2:Y:S01]  /*6afd0*/  LDL.LU.64 R2, [R1+0xe98] ;  /* 0x000e980001027983 */ /* 0x001ea20000300a00 */
[----:B------:R-:W-:-:S02]  /*6afe0*/  LOP3.LUT P0, RZ, R20, 0x10, RZ, 0xc0, !PT ;  /* 0x0000001014ff7812 */ /* 0x000fc4000780c0ff */
[----:B------:R-:W-:Y:S02]  /*6aff0*/  LOP3.LUT P1, RZ, R20, 0x8, RZ, 0xc0, !PT ;  /* 0x0000000814ff7812 */ /* 0x000fe4000782c0ff */
[----:B------:R-:W-:-:S09]  /*6b000*/  PRMT R4, R17, 0x7773, RZ ;  /* 0x0000777311047816 */ /* 0x000fd200000000ff */
[----:B------:R0:W-:Y:S02]  /*6b010*/  @P0 STG.E.U8 desc[UR40][R12.64], R4 ;  /* 0x000000040c000986 */ /* 0x0001e4000c101128 */
[----:B0-----:R-:W-:-:S05]  /*6b020*/  PRMT R4, R18, 0x7772, RZ ;  /* 0x0000777212047816 */ /* 0x001fca00000000ff */
[----:B---3--:R0:W-:Y:S01]  /*6b030*/  @P1 STG.E.U8 desc[UR40][R10.64], R4 ;  /* 0x000000040a001986 */ /* 0x0081e2000c101128 */
[----:B------:R-:W-:-:S04]  /*6b040*/  LOP3.LUT P1, RZ, R19, 0x400000, RZ, 0xc0, !PT ;  /* 0x0040000013ff7812 */ /* 0x000fc8000782c0ff */
[----:B0-----:R-:W-:Y:S01]  /*6b050*/  P2R R4, PR, RZ, 0x2 ;  /* 0x00000002ff047803 */ /* 0x001fe20000000000 */
[----:B--2---:R0:W-:Y:S04]  /*6b060*/  STL.64 [R1+0x1678], R2 ;  /* 0x0016780201007387 */ /* 0x0041e80000100a00 */
[----:B0-----:R-:W2:Y:S04]  /*6b070*/  LDL.LU.64 R2, [R1+0xe88] ;  /* 0x000e880001027983 */ /* 0x001ea80000300a00 */
[----:B------:R-:W3:Y:S04]  /*6b080*/  LDL.LU.64 R22, [R1+0xea0] ;  /* 0x000ea00001167983 */ /* 0x000ee80000300a00 */
[----:B------:R-:W2:Y:S04]  /*6b090*/  LDL R29, [R1+0xf4] ;  /* 0x0000f400011d7983 */ /* 0x000ea80000100800 */
[----:B------:R-:W2:Y:S04]  /*6b0a0*/  LDL.LU.64 R12, [R1+0xea8] ;  /* 0x000ea800010c7983 */ /* 0x000ea80000300a00 */
[----:B------:R-:W2:Y:S04]  /*6b0b0*/  LDL.LU.64 R10, [R1+0xeb0] ;  /* 0x000eb000010a7983 */ /* 0x000ea80000300a00 */
[----:B------:R-:W2:Y:S04]  /*6b0c0*/  LDL.LU R21, [R1+0xf8] ;  /* 0x0000f80001157983 */ /* 0x000ea80000300800 */
[----:B------:R-:W2:Y:S04]  /*6b0d0*/  LDL.LU R24, [R1+0xfc] ;  /* 0x0000fc0001187983 */ /* 0x000ea80000300800 */
[----:B------:R0:W-:Y:S04]  /*6b0e0*/  STL.64 [R1+0x1668], R4 ;  /* 0x0016680401007387 */ /* 0x0001e80000100a00 */
[----:B0-----:R-:W2:Y:S01]  /*6b0f0*/  LDL.LU.64 R4, [R1+0xe70] ;  /* 0x000e700001047983 */ /* 0x001ea20000300a00 */
[----:B------:R-:W-:-:S02]  /*6b100*/  LOP3.LUT P2, RZ, R20, 0x4, RZ, 0xc0, !PT ;  /* 0x0000000414ff7812 */ /* 0x000fc4000784c0ff */
[----:B------:R-:W-:Y:S02]  /*6b110*/  LOP3.LUT P3, RZ, R20, 0x2, RZ, 0xc0, !PT ;  /* 0x0000000214ff7812 */ /* 0x000fe4000786c0ff */
[----:B------:R-:W-:Y:S02]  /*6b120*/  PRMT R18, R18, 0x7773, RZ ;  /* 0x0000777312127816 */ /* 0x000fe400000000ff */
[----:B------:R-:W-:Y:S02]  /*6b130*/  LOP3.LUT P5, RZ, R20, 0x1, RZ, 0xc0, !PT ;  /* 0x0000000114ff7812 */ /* 0x000fe400078ac0ff */
[----:B------:R-:W-:Y:S01]  /*6b140*/  LOP3.LUT P6, RZ, R19, 0x80000000, RZ, 0xc0, !PT ;  /* 0x8000000013ff7812 */ /* 0x000fe200078cc0ff */
[----:B------:R-:W-:-:S04]  /*6b150*/  IMAD.MOV.U32 R25, RZ, RZ, R14 ;  /* 0x000000ffff197224 */ /* 0x000fc800078e000e */
[----:B--2---:R0:W-:Y:S02]  /*6b160*/  @P2 STG.E.U8 desc[UR40][R4.64], R18 ;  /* 0x0000001204002986 */ /* 0x0041e4000c101128 */
[C---:B0-----:R-:W-:Y:S02]  /*6b170*/  PRMT R18, R15.reuse, 0x7772, RZ ;  /* 0x000077720f127816 */ /* 0x041fe400000000ff */
[----:B------:R-:W2:Y:S04]  /*6b180*/  LDL.LU.64 R4, [R1+0xec0] ;  /* 0x000ec00001047983 */ /* 0x000ea80000300a00 */
[----:B----4-:R0:W-:Y:S02]  /*6b190*/  @P3 STG.E.U8 desc[UR40][R26.64], R18 ;  /* 0x000000121a003986 */ /* 0x0101e4000c101128 */
[----:B0-----:R-:W-:-:S02]  /*6b1a0*/  PRMT R18, R15, 0x7773, RZ ;  /* 0x000077730f127816 */ /* 0x001fc400000000ff */
[----:B------:R-:W4:Y:S04]  /*6b1b0*/  LDL.LU.64 R26, [R1+0xec8] ;  /* 0x000ec800011a7983 */ /* 0x000f280000300a00 */
[----:B------:R0:W-:Y:S04]  /*6b1c0*/  @P5 STG.E.U8 desc[UR40][R8.64], R18 ;  /* 0x0000001208005986 */ /* 0x0001e8000c101128 */
[----:B------:R-:W2:Y:S01]  /*6b1d0*/  LDL.LU.64 R14, [R1+0xed8] ;  /* 0x000ed800010e7983 */ /* 0x000ea20000300a00 */
[----:B0-----:R-:W-:-:S03]  /*6b1e0*/  PRMT R18, R0, 0x7770, RZ ;  /* 0x0000777000127816 */ /* 0x001fc600000000ff */
[----:B------:R-:W2:Y:S04]  /*6b1f0*/  LDL.LU R8, [R1+0x4] ;  /* 0x0000040001087983 */ /* 0x000ea80000300800 */
[----:B------:R0:W-:Y:S04]  /*6b200*/  @P6 STG.E.U8 desc[UR40][R2.64], R18 ;  /* 0x0000001202006986 */ /* 0x0001e8000c101128 */
[----:B0-----:R-:W2:Y:S01]  /*6b210*/  LDL.LU.64 R2, [R1+0x1678] ;  /* 0x0016780001027983 */ /* 0x001ea20000300a00 */
[----:B------:R-:W-:Y:S02]  /*6b220*/  LOP3.LUT P4, RZ, R19, 0x40000000, RZ, 0xc0, !PT ;  /* 0x4000000013ff7812 */ /* 0x000fe4000788c0ff */
[----:B------:R-:W-:-:S02]  /*6b230*/  PRMT R18, R0, 0x7771, RZ ;  /* 0x0000777100127816 */ /* 0x000fc400000000ff */
[----:B------:R-:W-:-:S09]  /*6b240*/  LOP3.LUT P1, RZ, R19, 0x800000, RZ, 0xc0, !PT ;  /* 0x0080000013ff7812 */ /* 0x000fd2000782c0ff */
[----:B--2---:R0:W-:Y:S04]  /*6b250*/  @P4 STG.E.U8 desc[UR40][R2.64], R18 ;  /* 0x0000001202004986 */ /* 0x0041e8000c101128 */
[----:B0-----:R-:W2:Y:S01]  /*6b260*/  LDL.LU.64 R2, [R1+0x1670] ;  /* 0x0016700001027983 */ /* 0x001ea20000300a00 */
[----:B------:R-:W-:Y:S02]  /*6b270*/  P2R R6, PR, RZ, 0x2 ;  /* 0x00000002ff067803 */ /* 0x000fe40000000000 */
[----:B------:R-:W-:Y:S01]  /*6b280*/  LOP3.LUT P1, RZ, R19, 0x1000000, RZ, 0xc0, !PT ;  /* 0x0100000013ff7812 */ /* 0x000fe2000782c0ff */
[----:B------:R-:W3:Y:S03]  /*6b290*/  LDL.LU R9, [R1+0x8] ;  /* 0x0000080001097983 */ /* 0x000ee60000300800 */
[----:B------:R-:W-:-:S02]  /*6b2a0*/  P2R R7, PR, RZ, 0x2 ;  /* 0x00000002ff077803 */ /* 0x000fc40000000000 */
[C---:B------:R-:W-:Y:S02]  /*6b2b0*/  LOP3.LUT P1, RZ, R19.reuse, 0x2000000, RZ, 0xc0, !PT ;  /* 0x0200000013ff7812 */ /* 0x040fe4000782c0ff */
[C---:B------:R-:W-:Y:S02]  /*6b2c0*/  LOP3.LUT P0, RZ, R19.reuse, 0x10000000, RZ, 0xc0, !PT ;  /* 0x1000000013ff7812 */ /* 0x040fe4000780c0ff */
[----:B------:R-:W-:Y:S02]  /*6b2d0*/  P2R R16, PR, RZ, 0x2 ;  /* 0x00000002ff107803 */ /* 0x000fe40000000000 */
[----:B------:R-:W-:-:S04]  /*6b2e0*/  LOP3.LUT P1, RZ, R19, 0x4000000, RZ, 0xc0, !PT ;  /* 0x0400000013ff7812 */ /* 0x000fc8000782c0ff */
[----:B------:R-:W-:Y:S02]  /*6b2f0*/  P2R R17, PR, RZ, 0x2 ;  /* 0x00000002ff117803 */ /* 0x000fe40000000000 */
[----:B------:R-:W-:Y:S02]  /*6b300*/  LOP3.LUT P1, RZ, R19, 0x8000000, RZ, 0xc0, !PT ;  /* 0x0800000013ff7812 */ /* 0x000fe4000782c0ff */
[----:B--2---:R-:W-:Y:S02]  /*6b310*/  ISETP.NE.AND P4, PT, R3, RZ, PT ;  /* 0x000000ff0300720c */ /* 0x004fe40003f85270 */
[----:B------:R-:W-:-:S11]  /*6b320*/  PRMT R3, R29, 0x7770, RZ ;  /* 0x000077701d037816 */ /* 0x000fd600000000ff */
[----:B---3--:R0:W-:Y:S02]  /*6b330*/  @P4 STG.E.U8 desc[UR40][R22.64], R3 ;  /* 0x0000000316004986 */ /* 0x0081e4000c101128 */
[----:B0-----:R-:W-:Y:S02]  /*6b340*/  PRMT R3, R29, 0x7771, RZ ;  /* 0x000077711d037816 */ /* 0x001fe400000000ff */
[----:B------:R-:W2:Y:S04]  /*6b350*/  LDL.LU.64 R22, [R1+0xef0] ;  /* 0x000ef00001167983 */ /* 0x000ea80000300a00 */
[----:B------:R0:W-:Y:S04]  /*6b360*/  @P0 STG.E.U8 desc[UR40][R12.64], R3 ;  /* 0x000000030c000986 */ /* 0x0001e8000c101128 */
[----:B------:R-:W3:Y:S01]  /*6b370*/  LDL.LU.64 R28, [R1+0xef8] ;  /* 0x000ef800011c7983 */ /* 0x000ee20000300a00 */
[----:B0-----:R-:W-:-:S03]  /*6b380*/  PRMT R3, R21, 0x7770, RZ ;  /* 0x0000777015037816 */ /* 0x001fc600000000ff */
[----:B------:R-:W2:Y:S04]  /*6b390*/  LDL.LU.64 R12, [R1+0xf00] ;  /* 0x000f0000010c7983 */ /* 0x000ea80000300a00 */
[----:B------:R0:W-:Y:S01]  /*6b3a0*/  @P1 STG.E.U8 desc[UR40][R10.64], R3 ;  /* 0x000000030a001986 */ /* 0x0001e2000c101128 */
[----:B------:R-:W-:Y:S02]  /*6b3b0*/  ISETP.NE.AND P1, PT, R17, RZ, PT ;  /* 0x000000ff1100720c */ /* 0x000fe40003f25270 */
[----:B0-----:R-:W-:Y:S01]  /*6b3c0*/  PRMT R3, R21, 0x7771, RZ ;  /* 0x0000777115037816 */ /* 0x001fe200000000ff */
[----:B------:R-:W2:Y:S04]  /*6b3d0*/  LDL.LU.64 R10, [R1+0xed0] ;  /* 0x000ed000010a7983 */ /* 0x000ea80000300a00 */
[----:B------:R0:W-:Y:S06]  /*6b3e0*/  STL [R1+0x1658], R21 ;  /* 0x0016581501007387 */ /* 0x0001ec0000100800 */
[----:B------:R1:W-:Y:S01]  /*6b3f0*/  @P1 STG.E.U8 desc[UR40][R4.64], R3 ;  /* 0x0000000304001986 */ /* 0x0003e2000c101128 */
[----:B------:R-:W-:-:S03]  /*6b400*/  ISETP.NE.AND P1, PT, R16, RZ, PT ;  /* 0x000000ff1000720c */ /* 0x000fc60003f25270 */
[----:B0-----:R-:W2:Y:S04]  /*6b410*/  LDL.LU.64 R20, [R1+0xee8] ;  /* 0x000ee80001147983 */ /* 0x001ea80000300a00 */
[----:B-1----:R-:W2:Y:S04]  /*6b420*/  LDL.LU.64 R4, [R1+0x1668] ;  /* 0x0016680001047983 */ /* 0x002ea80000300a00 */
[----:B------:R-:W2:Y:S01]  /*6b430*/  LDL.LU.64 R16, [R1+0xee0] ;  /* 0x000ee00001107983 */ /* 0x000ea20000300a00 */
[----:B------:R-:W-:-:S05]  /*6b440*/  PRMT R3, R24, 0x7770, RZ ;  /* 0x0000777018037816 */ /* 0x000fca00000000ff */
[----:B----4-:R0:W-:Y:S01]  /*6b450*/  @P1 STG.E.U8 desc[UR40][R26.64], R3 ;  /* 0x000000031a001986 */ /* 0x0101e2000c101128 */
[----:B------:R-:W-:Y:S02]  /*6b460*/  ISETP.NE.AND P1, PT, R7, RZ, PT ;  /* 0x000000ff0700720c */ /* 0x000fe40003f25270 */
[----:B0-----:R-:W-:Y:S01]  /*6b470*/  PRMT R3, R24, 0x7771, RZ ;  /* 0x0000777118037816 */ /* 0x001fe200000000ff */
[----:B------:R-:W4:Y:S10]  /*6b480*/  LDL.LU.64 R26, [R1+0xeb8] ;  /* 0x000eb800011a7983 */ /* 0x000f340000300a00 */
[----:B------:R0:W-:Y:S01]  /*6b490*/  @P1 STG.E.U8 desc[UR40][R14.64], R3 ;  /* 0x000000030e001986 */ /* 0x0001e2000c101128 */
[----:B------:R-:W-:-:S02]  /*6b4a0*/  ISETP.NE.AND P1, PT, R6, RZ, PT ;  /* 0x000000ff0600720c */ /* 0x000fc40003f25270 */
[----:B0-----:R-:W-:Y:S01]  /*6b4b0*/  PRMT R3, R25, 0x7770, RZ ;  /* 0x0000777019037816 */ /* 0x001fe200000000ff */
[----:B------:R-:W3:Y:S01]  /*6b4c0*/  LDL.LU.64 R14, [R1+0xe90] ;  /* 0x000e9000010e7983 */ /* 0x000ee20000300a00 */
[C---:B------:R-:W-:Y:S02]  /*6b4d0*/  LOP3.LUT P2, RZ, R19.reuse, 0x200000, RZ, 0xc0, !PT ;  /* 0x0020000013ff7812 */ /* 0x040fe4000784c0ff */
[C---:B------:R-:W-:Y:S02]  /*6b4e0*/  LOP3.LUT P3, RZ, R19.reuse, 0x100000, RZ, 0xc0, !PT ;  /* 0x0010000013ff7812 */ /* 0x040fe4000786c0ff */
[----:B------:R-:W-:Y:S01]  /*6b4f0*/  LOP3.LUT P5, RZ, R19, 0x80000, RZ, 0xc0, !PT ;  /* 0x0008000013ff7812 */ /* 0x000fe200078ac0ff */
[----:B------:R-:W-:Y:S04]  /*6b500*/  STL.64 [R1+0x1650], R24 ;  /* 0x0016501801007387 */ /* 0x000fe80000100a00 */
[----:B------:R-:W-:Y:S04]  /*6b510*/  STL.64 [R1+0x1660], R8 ;  /* 0x0016600801007387 */ /* 0x000fe80000100a00 */
[----:B--2---:R0:W-:Y:S01]  /*6b520*/  @P1 STG.E.U8 desc[UR40][R16.64], R3 ;  /* 0x0000000310001986 */ /* 0x0041e2000c101128 */
[----:B------:R-:W-:-:S02]  /*6b530*/  ISETP.NE.AND P1, PT, R4, RZ, PT ;  /* 0x000000ff0400720c */ /* 0x000fc40003f25270 */
[----:B0-----:R-:W-:-:S11]  /*6b540*/  PRMT R3, R25, 0x7771, RZ ;  /* 0x0000777119037816 */ /* 0x001fd600000000ff */
[----:B------:R0:W-:Y:S02]  /*6b550*/  @P1 STG.E.U8 desc[UR40][R20.64], R3 ;  /* 0x0000000314001986 */ /* 0x0001e4000c101128 */
[----:B0-----:R-:W-:-:S05]  /*6b560*/  PRMT R3, R8, 0x7770, RZ ;  /* 0x0000777008037816 */ /* 0x001fca00000000ff */
[----:B------:R0:W-:Y:S02]  /*6b570*/  @P2 STG.E.U8 desc[UR40][R22.64], R3 ;  /* 0x0000000316002986 */ /* 0x0001e4000c101128 */
[----:B0-----:R-:W-:-:S05]  /*6b580*/  PRMT R3, R8, 0x7771, RZ ;  /* 0x0000777108037816 */ /* 0x001fca00000000ff */
[----:B---3--:R0:W-:Y:S02]  /*6b590*/  @P3 STG.E.U8 desc[UR40][R28.64], R3 ;  /* 0x000000031c003986 */ /* 0x0081e4000c101128 */
[----:B0-----:R-:W-:-:S05]  /*6b5a0*/  PRMT R3, R9, 0x7770, RZ ;  /* 0x0000777009037816 */ /* 0x001fca00000000ff */
[----:B------:R0:W-:Y:S02]  /*6b5b0*/  @P5 STG.E.U8 desc[UR40][R12.64], R3 ;  /* 0x000000030c005986 */ /* 0x0001e4000c101128 */
[----:B0-----:R-:W-:Y:S02]  /*6b5c0*/  PRMT R3, R9, 0x7771, RZ ;  /* 0x0000777109037816 */ /* 0x001fe400000000ff */
[----:B------:R-:W2:Y:S04]  /*6b5d0*/  LDL.LU.64 R8, [R1+0xf10] ;  /* 0x000f100001087983 */ /* 0x000ea80000300a00 */
[----:B------:R-:W3:Y:S01]  /*6b5e0*/  LDL.LU.64 R12, [R1+0xf18] ;  /* 0x000f1800010c7983 */ /* 0x000ee20000300a00 */
[C---:B------:R-:W-:Y:S02]  /*6b5f0*/  LOP3.LUT P6, RZ, R19.reuse, 0x40000, RZ, 0xc0, !PT ;  /* 0x0004000013ff7812 */ /* 0x040fe400078cc0ff */
[----:B------:R-:W-:-:S02]  /*6b600*/  LOP3.LUT P4, RZ, R19, 0x20000, RZ, 0xc0, !PT ;  /* 0x0002000013ff7812 */ /* 0x000fc4000788c0ff */
[C---:B------:R-:W-:Y:S02]  /*6b610*/  LOP3.LUT P0, RZ, R19.reuse, 0x10000, RZ, 0xc0, !PT ;  /* 0x0001000013ff7812 */ /* 0x040fe4000780c0ff */
[----:B------:R-:W-:Y:S02]  /*6b620*/  LOP3.LUT P1, RZ, R19, 0x8000, RZ, 0xc0, !PT ;  /* 0x0000800013ff7812 */ /* 0x000fe4000782c0ff */
[----:B------:R-:W-:Y:S02]  /*6b630*/  PRMT R4, R5, 0x7770, RZ ;  /* 0x0000777005047816 */ /* 0x000fe400000000ff */
[----:B------:R-:W-:-:S03]  /*6b640*/  LOP3.LUT P2, RZ, R19, 0x4000, RZ, 0xc0, !PT ;  /* 0x0000400013ff7812 */ /* 0x000fc6000784c0ff */
[----:B------:R0:W-:Y:S01]  /*6b650*/  @P6 STG.E.U8 desc[UR40][R10.64], R3 ;  /* 0x000000030a006986 */ /* 0x0001e2000c101128 */
[----:B------:R-:W-:-:S03]  /*6b660*/  PRMT R18, R0, 0x7772, RZ ;  /* 0x0000777200127816 */ /* 0x000fc600000000ff */
[----:B----4-:R1:W-:Y:S04]  /*6b670*/  @P4 STG.E.U8 desc[UR40][R26.64], R4 ;  /* 0x000000041a004986 */ /* 0x0103e8000c101128 */
[----:B0-----:R-:W4:Y:S01]  /*6b680*/  LDL.LU.64 R10, [R1+0xf28] ;  /* 0x000f2800010a7983 */ /* 0x001f220000300a00 */
[----:B-1----:R-:W-:-:S03]  /*6b690*/  PRMT R4, R5, 0x7771, RZ ;  /* 0x0000777105047816 */ /* 0x002fc600000000ff */
[----:B------:R-:W4:Y:S04]  /*6b6a0*/  LDL.LU.64 R20, [R1+0xf30] ;  /* 0x000f300001147983 */ /* 0x000f280000300a00 */
[----:B------:R0:W-:Y:S04]  /*6b6b0*/  @P0 STG.E.U8 desc[UR40][R14.64], R4 ;  /* 0x000000040e000986 */ /* 0x0001e8000c101128 */
[----:B------:R-:W4:Y:S04]  /*6b6c0*/  LDL.LU.64 R24, [R1+0xf40] ;  /* 0x000f400001187983 */ /* 0x000f280000300a00 */
[----:B------:R-:W4:Y:S04]  /*6b6d0*/  LDL.LU.64 R26, [R1+0xf48] ;  /* 0x000f4800011a7983 */ /* 0x000f280000300a00 */
[----:B------:R-:W4:Y:S04]  /*6b6e0*/  LDL.LU.64 R22, [R1+0xf50] ;  /* 0x000f500001167983 */ /* 0x000f280000300a00 */
[----:B0-----:R-:W4:Y:S04]  /*6b6f0*/  LDL.LU.64 R14, [R1+0xf60] ;  /* 0x000f6000010e7983 */ /* 0x001f280000300a00 */
[----:B------:R-:W4:Y:S04]  /*6b700*/  LDL.LU.64 R28, [R1+0xf70] ;  /* 0x000f7000011c7983 */ /* 0x000f280000300a00 */
[----:B--2---:R0:W-:Y:S02]  /*6b710*/  @P1 STG.E.U8 desc[UR40][R8.64], R18 ;  /* 0x0000001208001986 */ /* 0x0041e4000c101128 */
[----:B0-----:R-:W-:-:S02]  /*6b720*/  PRMT R18, R0, 0x7773, RZ ;  /* 0x0000777300127816 */ /* 0x001fc400000000ff */
[----:B------:R-:W2:Y:S04]  /*6b730*/  LDL.LU.64 R8, [R1+0x1660] ;  /* 0x0016600001087983 */ /* 0x000ea80000300a00 */
[----:B------:R-:W2:Y:S04]  /*6b740*/  LDL.LU R0, [R1+0x165c] ;  /* 0x00165c0001007983 */ /* 0x000ea80000300800 */
[----:B---3--:R0:W-:Y:S04]  /*6b750*/  @P2 STG.E.U8 desc[UR40][R12.64], R18 ;  /* 0x000000120c002986 */ /* 0x0081e8000c101128 */
[----:B0-----:R-:W3:Y:S01]  /*6b760*/  LDL R18, [R1+0xf4] ;  /* 0x0000f40001127983 */ /* 0x001ee20000100800 */
[----:B------:R-:W-:-:S03]  /*6b770*/  LOP3.LUT P3, RZ, R19, 0x2000, RZ, 0xc0, !PT ;  /* 0x0000200013ff7812 */ /* 0x000fc6000786c0ff */
[----:B------:R-:W2:Y:S01]  /*6b780*/  LDL.LU.64 R12, [R1+0xf78] ;  /* 0x000f7800010c7983 */ /* 0x000ea20000300a00 */
[----:B---3--:R-:W-:-:S09]  /*6b790*/  PRMT R18, R18, 0x7772, RZ ;  /* 0x0000777212127816 */ /* 0x008fd200000000ff */
[----:B----4-:R0:W-:Y:S04]  /*6b7a0*/  @P3 STG.E.U8 desc[UR40][R10.64], R18 ;  /* 0x000000120a003986 */ /* 0x0101e8000c101128 */
[----:B0-----:R-:W3:Y:S01]  /*6b7b0*/  LDL.LU R18, [R1+0xf4] ;  /* 0x0000f40001127983 */ /* 0x001ee20000300800 */
[----:B------:R-:W-:-:S03]  /*6b7c0*/  LOP3.LUT P5, RZ, R19, 0x1000, RZ, 0xc0, !PT ;  /* 0x0000100013ff7812 */ /* 0x000fc600078ac0ff */
[----:B------:R-:W4:Y:S01]  /*6b7d0*/  LDL.LU.64 R10, [R1+0xf88] ;  /* 0x000f8800010a7983 */ /* 0x000f220000300a00 */
[----:B------:R-:W-:Y:S02]  /*6b7e0*/  LOP3.LUT P6, RZ, R19, 0x400, RZ, 0xc0, !PT ;  /* 0x0000040013ff7812 */ /* 0x000fe400078cc0ff */
[----:B---3--:R-:W-:-:S07]  /*6b7f0*/  PRMT R18, R18, 0x7773, RZ ;  /* 0x0000777312127816 */ /* 0x008fce00000000ff */
[----:B------:R0:W-:Y:S04]  /*6b800*/  @P5 STG.E.U8 desc[UR40][R20.64], R18 ;  /* 0x0000001214005986 */ /* 0x0001e8000c101128 */
[----:B0-----:R-:W3:Y:S01]  /*6b810*/  LDL.LU R21, [R1+0x1658] ;  /* 0x0016580001157983 */ /* 0x001ee20000300800 */
[----:B------:R-:W-:Y:S02]  /*6b820*/  P2R R3, PR, RZ, 0x40 ;  /* 0x00000040ff037803 */ /* 0x000fe40000000000 */
[C---:B------:R-:W-:Y:S02]  /*6b830*/  LOP3.LUT P6, RZ, R19.reuse, 0x800, RZ, 0xc0, !PT ;  /* 0x0000080013ff7812 */ /* 0x040fe400078cc0ff */
[----:B------:R-:W-:-:S04]  /*6b840*/  LOP3.LUT P0, RZ, R19, 0x8, RZ, 0xc0, !PT ;  /* 0x0000000813ff7812 */ /* 0x000fc8000780c0ff */
[----:B------:R-:W-:Y:S02]  /*6b850*/  P2R R4, PR, RZ, 0x1 ;  /* 0x00000001ff047803 */ /* 0x000fe40000000000 */
[----:B------:R-:W-:Y:S02]  /*6b860*/  LOP3.LUT P0, RZ, R19, 0x10, RZ, 0xc0, !PT ;  /* 0x0000001013ff7812 */ /* 0x000fe4000780c0ff */
[----:B---3--:R-:W-:-:S05]  /*6b870*/  PRMT R18, R21, 0x7772, RZ ;  /* 0x0000777215127816 */ /* 0x008fca00000000ff */
[----:B------:R0:W-:Y:S04]  /*6b880*/  @P6 STG.E.U8 desc[UR40][R24.64], R18 ;  /* 0x0000001218006986 */ /* 0x0001e8000c101128 */
[----:B0-----:R-:W3:Y:S01]  /*6b890*/  LDL.LU.64 R24, [R1+0x1650] ;  /* 0x0016500001187983 */ /* 0x001ee20000300a00 */
[----:B------:R-:W-:Y:S02]  /*6b8a0*/  P2R R6, PR, RZ, 0x1 ;  /* 0x00000001ff067803 */ /* 0x000fe40000000000 */
[----:B------:R-:W-:Y:S02]  /*6b8b0*/  LOP3.LUT P0, RZ, R19, 0x20, RZ, 0xc0, !PT ;  /* 0x0000002013ff7812 */ /* 0x000fe4000780c0ff */
[----:B------:R-:W-:Y:S02]  /*6b8c0*/  ISETP.NE.AND P6, PT, R3, RZ, PT ;  /* 0x000000ff0300720c */ /* 0x000fe40003fc5270 */
[----:B------:R-:W-:-:S02]  /*6b8d0*/  P2R R7, PR, RZ, 0x1 ;  /* 0x00000001ff077803 */ /* 0x000fc40000000000 */
[C---:B------:R-:W-:Y:S02]  /*6b8e0*/  LOP3.LUT P0, RZ, R19.reuse, 0x40, RZ, 0xc0, !PT ;  /* 0x0000004013ff7812 */ /* 0x040fe4000780c0ff */
[C---:B------:R-:W-:Y:S02]  /*6b8f0*/  LOP3.LUT P4, RZ, R19.reuse, 0x200, RZ, 0xc0, !PT ;  /* 0x0000020013ff7812 */ /* 0x040fe4000788c0ff */
[----:B------:R-:W-:Y:S02]  /*6b900*/  P2R R16, PR, RZ, 0x1 ;  /* 0x00000001ff107803 */ /* 0x000fe40000000000 */
[----:B------:R-:W-:Y:S02]  /*6b910*/  LOP3.LUT P0, RZ, R19, 0x80, RZ, 0xc0, !PT ;  /* 0x0000008013ff7812 */ /* 0x000fe4000780c0ff */
[----:B------:R-:W-:Y:S02]  /*6b920*/  PRMT R3, R21, 0x7773, RZ ;  /* 0x0000777315037816 */ /* 0x000fe400000000ff */
[----:B------:R-:W-:-:S02]  /*6b930*/  P2R R17, PR, RZ, 0x1 ;  /* 0x00000001ff117803 */ /* 0x000fc40000000000 */
[C---:B------:R-:W-:Y:S01]  /*6b940*/  LOP3.LUT P0, RZ, R19.reuse, 0x100, RZ, 0xc0, !PT ;  /* 0x0000010013ff7812 */ /* 0x040fe2000780c0ff */
[----:B------:R0:W-:Y:S01]  /*6b950*/  @P6 STG.E.U8 desc[UR40][R26.64], R3 ;  /* 0x000000031a006986 */ /* 0x0001e2000c101128 */
[C---:B------:R-:W-:Y:S02]  /*6b960*/  LOP3.LUT P1, RZ, R19.reuse, 0x4, RZ, 0xc0, !PT ;  /* 0x0000000413ff7812 */ /* 0x040fe4000782c0ff */
[C---:B------:R-:W-:Y:S02]  /*6b970*/  LOP3.LUT P2, RZ, R19.reuse, 0x2, RZ, 0xc0, !PT ;  /* 0x0000000213ff7812 */ /* 0x040fe4000784c0ff */
[----:B------:R-:W-:Y:S02]  /*6b980*/  LOP3.LUT P3, RZ, R19, 0x1, RZ, 0xc0, !PT ;  /* 0x0000000113ff7812 */ /* 0x000fe4000786c0ff */
[----:B------:R-:W2:Y:S04]  /*6b990*/  LDL.LU.64 R18, [R1+0xfa8] ;  /* 0x000fa80001127983 */ /* 0x000ea80000300a00 */
[----:B------:R-:W2:Y:S04]  /*6b9a0*/  LDL.LU.64 R20, [R1+0xfb8] ;  /* 0x000fb80001147983 */ /* 0x000ea80000300a00 */
[----:B0-----:R-:W2:Y:S01]  /*6b9b0*/  LDL.LU.64 R26, [R1+0xfc0] ;  /* 0x000fc000011a7983 */ /* 0x001ea20000300a00 */
[----:B---3--:R-:W-:-:S05]  /*6b9c0*/  PRMT R3, R24, 0x7772, RZ ;  /* 0x0000777218037816 */ /* 0x008fca00000000ff */
[----:B------:R0:W-:Y:S02]  /*6b9d0*/  @P4 STG.E.U8 desc[UR40][R22.64], R3 ;  /* 0x0000000316004986 */ /* 0x0001e4000c101128 */
[----:B0-----:R-:W-:Y:S02]  /*6b9e0*/  PRMT R3, R24, 0x7773, RZ ;  /* 0x0000777318037816 */ /* 0x001fe400000000ff */
[----:B------:R-:W3:Y:S04]  /*6b9f0*/  LDL.LU.64 R22, [R1+0xfb0] ;  /* 0x000fb00001167983 */ /* 0x000ee80000300a00 */
[----:B------:R0:W-:Y:S01]  /*6ba00*/  @P0 STG.E.U8 desc[UR40][R14.64], R3 ;  /* 0x000000030e000986 */ /* 0x0001e2000c101128 */
[----:B------:R-:W-:Y:S02]  /*6ba10*/  ISETP.NE.AND P0, PT, R17, RZ, PT ;  /* 0x000000ff1100720c */ /* 0x000fe40003f05270 */
[----:B0-----:R-:W-:Y:S01]  /*6ba20*/  PRMT R3, R25, 0x7772, RZ ;  /* 0x0000777219037816 */ /* 0x001fe200000000ff */
[----:B------:R-:W3:Y:S10]  /*6ba30*/  LDL.LU.64 R14, [R1+0x1648] ;  /* 0x00164800010e7983 */ /* 0x000ef40000300a00 */
[----:B------:R0:W-:Y:S01]  /*6ba40*/  @P0 STG.E.U8 desc[UR40][R28.64], R3 ;  /* 0x000000031c000986 */ /* 0x0001e2000c101128 */
[----:B------:R-:W-:Y:S01]  /*6ba50*/  ISETP.NE.AND P0, PT, R16, RZ, PT ;  /* 0x000000ff1000720c */ /* 0x000fe20003f05270 */
[----:B0-----:R-:W-:-:S02]  /*6ba60*/  IMAD.MOV.U32 R3, RZ, RZ, R25 ;  /* 0x000000ffff037224 */ /* 0x001fc400078e0019 */
[----:B------:R-:W3:Y:S03]  /*6ba70*/  LDL.LU.64 R24, [R1+0xf90] ;  /* 0x000f900001187983 */ /* 0x000ee60000300a00 */
[----:B------:R-:W-:Y:S01]  /*6ba80*/  PRMT R3, R3, 0x7773, RZ ;  /* 0x0000777303037816 */ /* 0x000fe200000000ff */
[----:B------:R-:W3:Y:S06]  /*6ba90*/  LDL.LU.64 R28, [R1+0xf80] ;  /* 0x000f8000011c7983 */ /* 0x000eec0000300a00 */
[----:B--2---:R0:W-:Y:S01]  /*6baa0*/  @P0 STG.E.U8 desc[UR40][R12.64], R3 ;  /* 0x000000030c000986 */ /* 0x0041e2000c101128 */
[----:B------:R-:W-:-:S03]  /*6bab0*/  ISETP.NE.AND P0, PT, R7, RZ, PT ;  /* 0x000000ff0700720c */ /* 0x000fc60003f05270 */
[----:B------:R-:W2:Y:S01]  /*6bac0*/  LDL.LU.64 R16, [R1+0xfa0] ;  /* 0x000fa00001107983 */ /* 0x000ea20000300a00 */
[----:B0-----:R-:W-:-:S03]  /*6bad0*/  PRMT R3, R8, 0x7772, RZ ;  /* 0x0000777208037816 */ /* 0x001fc600000000ff */
[----:B------:R-:W2:Y:S06]  /*6bae0*/  LDL.LU.64 R12, [R1+0x1640] ;  /* 0x00164000010c7983 */ /* 0x000eac0000300a00 */
[----:B----4-:R0:W-:Y:S01]  /*6baf0*/  @P0 STG.E.U8 desc[UR40][R10.64], R3 ;  /* 0x000000030a000986 */ /* 0x0101e2000c101128 */
[----:B------:R-:W-:-:S03]  /*6bb00*/  ISETP.NE.AND P0, PT, R6, RZ, PT ;  /* 0x000000ff0600720c */ /* 0x000fc60003f05270 */
[----:B0-----:R-:W4:Y:S04]  /*6bb10*/  LDL.LU.64 R10, [R1+0x1638] ;  /* 0x00163800010a7983 */ /* 0x001f280000300a00 */
[----:B------:R-:W2:Y:S01]  /*6bb20*/  LDL.LU.64 R6, [R1+0xf98] ;  /* 0x000f980001067983 */ /* 0x000ea20000300a00 */
[----:B------:R-:W-:-:S03]  /*6bb30*/  PRMT R3, R8, 0x7773, RZ ;  /* 0x0000777308037816 */ /* 0x000fc600000000ff */
[----:B------:R-:W3:Y:S04]  /*6bb40*/  LDL.LU R8, [R1+0x1630] ;  /* 0x0016300001087983 */ /* 0x000ee80000300800 */
[----:B--2---:R0:W-:Y:S01]  /*6bb50*/  @P0 STG.E.U8 desc[UR40][R6.64], R3 ;  /* 0x0000000306000986 */ /* 0x0041e2000c101128 */
[----:B------:R-:W-:Y:S02]  /*6bb60*/  ISETP.NE.AND P0, PT, R4, RZ, PT ;  /* 0x000000ff0400720c */ /* 0x000fe40003f05270 */
[----:B0-----:R-:W-:-:S11]  /*6bb70*/  PRMT R3, R9, 0x7772, RZ ;  /* 0x0000777209037816 */ /* 0x001fd600000000ff */
[----:B------:R0:W-:Y:S02]  /*6bb80*/  @P0 STG.E.U8 desc[UR40][R16.64], R3 ;  /* 0x0000000310000986 */ /* 0x0001e4000c101128 */
[----:B0-----:R-:W-:Y:S02]  /*6bb90*/  PRMT R3, R9, 0x7773, RZ ;  /* 0x0000777309037816 */ /* 0x001fe400000000ff */
[----:B------:R-:W2:Y:S04]  /*6bba0*/  LDL.LU R9, [R1+0x162c] ;  /* 0x00162c0001097983 */ /* 0x000ea80000300800 */
[----:B------:R0:W-:Y:S02]  /*6bbb0*/  @P1 STG.E.U8 desc[UR40][R18.64], R3 ;  /* 0x0000000312001986 */ /* 0x0001e4000c101128 */
[----:B0-----:R-:W-:-:S05]  /*6bbc0*/  PRMT R3, R5, 0x7772, RZ ;  /* 0x0000777205037816 */ /* 0x001fca00000000ff */
[----:B------:R0:W-:Y:S02]  /*6bbd0*/  @P2 STG.E.U8 desc[UR40][R20.64], R3 ;  /* 0x0000000314002986 */ /* 0x0001e4000c101128 */
[----:B0-----:R-:W-:Y:S02]  /*6bbe0*/  PRMT R3, R5, 0x7773, RZ ;  /* 0x0000777305037816 */ /* 0x001fe400000000ff */
[----:B------:R-:W4:Y:S01]  /*6bbf0*/  LDL.LU R5, [R1+0x1628] ;  /* 0x0016280001057983 */ /* 0x000f220000300800 */
[C---:B------:R-:W-:Y:S02]  /*6bc00*/  LOP3.LUT P5, RZ, R0.reuse, 0x80000000, RZ, 0xc0, !PT ;  /* 0x8000000000ff7812 */ /* 0x040fe400078ac0ff */
[C---:B------:R-:W-:Y:S01]  /*6bc10*/  LOP3.LUT P6, RZ, R0.reuse, 0x40000000, RZ, 0xc0, !PT ;  /* 0x4000000000ff7812 */ /* 0x040fe200078cc0ff */
[----:B------:R0:W-:Y:S01]  /*6bc20*/  @P3 STG.E.U8 desc[UR40][R26.64], R3 ;  /* 0x000000031a003986 */ /* 0x0001e2000c101128 */
[----:B------:R-:W-:Y:S02]  /*6bc30*/  LOP3.LUT P4, RZ, R0, 0x20000000, RZ, 0xc0, !PT ;  /* 0x2000000000ff7812 */ /* 0x000fe4000788c0ff */
[----:B---3--:R-:W-:-:S02]  /*6bc40*/  PRMT R4, R8, 0x7771, RZ ;  /* 0x0000777108047816 */ /* 0x008fc400000000ff */
[----:B0-----:R-:W-:Y:S01]  /*6bc50*/  PRMT R3, R8, 0x7770, RZ ;  /* 0x0000777008037816 */ /* 0x001fe200000000ff */
[----:B------:R-:W3:Y:S04]  /*6bc60*/  LDL.LU.64 R26, [R1+0xfd0] ;  /* 0x000fd000011a7983 */ /* 0x000ee80000300a00 */
[----:B------:R0:W-:Y:S04]  /*6bc70*/  @P5 STG.E.U8 desc[UR40][R22.64], R3 ;  /* 0x0000000316005986 */ /* 0x0001e8000c101128 */
[----:B------:R1:W-:Y:S01]  /*6bc80*/  @P6 STG.E.U8 desc[UR40][R24.64], R4 ;  /* 0x0000000418006986 */ /* 0x0003e2000c101128 */
[----:B------:R-:W-:-:S03]  /*6bc90*/  LOP3.LUT P0, RZ, R0, 0x10000000, RZ, 0xc0, !PT ;  /* 0x1000000000ff7812 */ /* 0x000fc6000780c0ff */
[----:B------:R-:W3:Y:S04]  /*6bca0*/  LDL.LU.64 R20, [R1+0xfe8] ;  /* 0x000fe80001147983 */ /* 0x000ee80000300a00 */
[----:B0-----:R-:W3:Y:S04]  /*6bcb0*/  LDL.LU.64 R22, [R1+0xff0] ;  /* 0x000ff00001167983 */ /* 0x001ee80000300a00 */
[----:B-1----:R-:W3:Y:S01]  /*6bcc0*/  LDL.LU.64 R24, [R1+0xff8] ;  /* 0x000ff80001187983 */ /* 0x002ee20000300a00 */
[----:B--2---:R-:W-:-:S05]  /*6bcd0*/  PRMT R4, R9, 0x7770, RZ ;  /* 0x0000777009047816 */ /* 0x004fca00000000ff */
[----:B------:R0:W-:Y:S01]  /*6bce0*/  @P4 STG.E.U8 desc[UR40][R28.64], R4 ;  /* 0x000000041c004986 */ /* 0x0001e2000c101128 */
[C---:B------:R-:W-:Y:S02]  /*6bcf0*/  LOP3.LUT P4, RZ, R0.reuse, 0x10000, RZ, 0xc0, !PT ;  /* 0x0001000000ff7812 */ /* 0x040fe4000788c0ff */
[----:B------:R-:W-:Y:S02]  /*6bd00*/  PRMT R18, R9, 0x7771, RZ ;  /* 0x0000777109127816 */ /* 0x000fe400000000ff */
[----:B0-----:R-:W-:Y:S01]  /*6bd10*/  P2R R4, PR, RZ, 0x10 ;  /* 0x00000010ff047803 */ /* 0x001fe20000000000 */
[----:B------:R-:W2:Y:S04]  /*6bd20*/  LDL.LU.64 R28, [R1+0x1010] ;  /* 0x00101000011c7983 */ /* 0x000ea80000300a00 */
[----:B----4-:R-:W-:Y:S04]  /*6bd30*/  @P0 STG.E.U8 desc[UR40][R10.64], R18 ;  /* 0x000000120a000986 */ /* 0x010fe8000c101128 */
[----:B------:R0:W-:Y:S04]  /*6bd40*/  STL.64 [R1+0x1608], R4 ;  /* 0x0016080401007387 */ /* 0x0001e80000100a00 */
[----:B0-----:R-:W4:Y:S04]  /*6bd50*/  LDL.LU.64 R4, [R1+0xfd8] ;  /* 0x000fd80001047983 */ /* 0x001f280000300a00 */
[----:B------:R-:W2:Y:S01]  /*6bd60*/  LDL.LU.64 R10, [R1+0x1620] ;  /* 0x00162000010a7983 */ /* 0x000ea20000300a00 */
[----:B------:R-:W-:-:S02]  /*6bd70*/  LOP3.LUT P1, RZ, R0, 0x8000000, RZ, 0xc0, !PT ;  /* 0x0800000000ff7812 */ /* 0x000fc4000782c0ff */
[C---:B------:R-:W-:Y:S02]  /*6bd80*/  LOP3.LUT P2, RZ, R0.reuse, 0x4000000, RZ, 0xc0, !PT ;  /* 0x0400000000ff7812 */ /* 0x040fe4000784c0ff */
[C---:B------:R-:W-:Y:S02]  /*6bd90*/  LOP3.LUT P3, RZ, R0.reuse, 0x2000000, RZ, 0xc0, !PT ;  /* 0x0200000000ff7812 */ /* 0x040fe4000786c0ff */
[----:B------:R-:W-:Y:S02]  /*6bda0*/  LOP3.LUT P5, RZ, R0, 0x800000, RZ, 0xc0, !PT ;  /* 0x0080000000ff7812 */ /* 0x000fe400078ac0ff */
[----:B--2---:R-:W-:-:S05]  /*6bdb0*/  PRMT R18, R10, 0x7770, RZ ;  /* 0x000077700a127816 */ /* 0x004fca00000000ff */
[----:B---3--:R0:W-:Y:S02]  /*6bdc0*/  @P1 STG.E.U8 desc[UR40][R26.64], R18 ;  /* 0x000000121a001986 */ /* 0x0081e4000c101128 */
[----:B0-----:R-:W-:Y:S02]  /*6bdd0*/  PRMT R18, R10, 0x7771, RZ ;  /* 0x000077710a127816 */ /* 0x001fe400000000ff */
[----:B------:R-:W2:Y:S04]  /*6bde0*/  LDL.LU.64 R26, [R1+0x1020] ;  /* 0x00102000011a7983 */ /* 0x000ea80000300a00 */
[----:B----4-:R0:W-:Y:S02]  /*6bdf0*/  @P2 STG.E.U8 desc[UR40][R4.64], R18 ;  /* 0x0000001204002986 */ /* 0x0101e4000c101128 */
[----:B0-----:R-:W-:-:S02]  /*6be00*/  PRMT R18, R11, 0x7770, RZ ;  /* 0x000077700b127816 */ /* 0x001fc400000000ff */
[----:B------:R-:W3:Y:S04]  /*6be10*/  LDL.LU.64 R4, [R1+0x1028] ;  /* 0x0010280001047983 */ /* 0x000ee80000300a00 */
[----:B------:R0:W-:Y:S04]  /*6be20*/  @P3 STG.E.U8 desc[UR40][R12.64], R18 ;  /* 0x000000120c003986 */ /* 0x0001e8000c101128 */
[----:B0-----:R-:W4:Y:S01]  /*6be30*/  LDL.LU.64 R12, [R1+0x1618] ;  /* 0x00161800010c7983 */ /* 0x001f220000300a00 */
[----:B------:R-:W-:Y:S02]  /*6be40*/  P2R R3, PR, RZ, 0x20 ;  /* 0x00000020ff037803 */ /* 0x000fe40000000000 */
[----:B------:R-:W-:-:S02]  /*6be50*/  LOP3.LUT P5, RZ, R0, 0x1000000, RZ, 0xc0, !PT ;  /* 0x0100000000ff7812 */ /* 0x000fc400078ac0ff */
[C---:B------:R-:W-:Y:S02]  /*6be60*/  LOP3.LUT P4, RZ, R0.reuse, 0x20000, RZ, 0xc0, !PT ;  /* 0x0002000000ff7812 */ /* 0x040fe4000788c0ff */
[----:B------:R-:W-:Y:S02]  /*6be70*/  PRMT R18, R11, 0x7771, RZ ;  /* 0x000077710b127816 */ /* 0x000fe400000000ff */
[----:B------:R-:W-:Y:S02]  /*6be80*/  P2R R6, PR, RZ, 0x10 ;  /* 0x00000010ff067803 */ /* 0x000fe40000000000 */
[----:B------:R-:W-:-:S05]  /*6be90*/  LOP3.LUT P4, RZ, R0, 0x40000, RZ, 0xc0, !PT ;  /* 0x0004000000ff7812 */ /* 0x000fca000788c0ff */
[----:B------:R0:W-:Y:S01]  /*6bea0*/  @P5 STG.E.U8 desc[UR40][R20.64], R18 ;  /* 0x0000001214005986 */ /* 0x0001e2000c101128 */
[----:B------:R-:W-:Y:S02]  /*6beb0*/  ISETP.NE.AND P5, PT, R3, RZ, PT ;  /* 0x000000ff0300720c */ /* 0x000fe40003fa5270 */
[----:B------:R-:W-:Y:S02]  /*6bec0*/  P2R R7, PR, RZ, 0x10 ;  /* 0x00000010ff077803 */ /* 0x000fe40000000000 */
[C---:B------:R-:W-:Y:S02]  /*6bed0*/  LOP3.LUT P4, RZ, R0.reuse, 0x80000, RZ, 0xc0, !PT ;  /* 0x0008000000ff7812 */ /* 0x040fe4000788c0ff */
[C---:B------:R-:W-:Y:S02]  /*6bee0*/  LOP3.LUT P6, RZ, R0.reuse, 0x400000, RZ, 0xc0, !PT ;  /* 0x0040000000ff7812 */ /* 0x040fe400078cc0ff */
[----:B------:R-:W-:Y:S02]  /*6bef0*/  P2R R16, PR, RZ, 0x10 ;  /* 0x00000010ff107803 */ /* 0x000fe40000000000 */
[C---:B------:R-:W-:Y:S01]  /*6bf00*/  LOP3.LUT P4, RZ, R0.reuse, 0x100000, RZ, 0xc0, !PT ;  /* 0x0010000000ff7812 */ /* 0x040fe2000788c0ff */
[----:B0-----:R-:W2:Y:S03]  /*6bf10*/  LDL.LU.64 R18, [R1+0x1048] ;  /* 0x0010480001127983 */ /* 0x001ea60000300a00 */
[----:B------:R-:W-:Y:S01]  /*6bf20*/  P2R R17, PR, RZ, 0x10 ;  /* 0x00000010ff117803 */ /* 0x000fe20000000000 */
[----:B------:R-:W2:Y:S01]  /*6bf30*/  LDL.LU.64 R20, [R1+0x1050] ;  /* 0x0010500001147983 */ /* 0x000ea20000300a00 */
[----:B------:R-:W-:-:S02]  /*6bf40*/  LOP3.LUT P4, RZ, R0, 0x200000, RZ, 0xc0, !PT ;  /* 0x0020000000ff7812 */ /* 0x000fc4000788c0ff */
[----:B----4-:R-:W-:-:S05]  /*6bf50*/  PRMT R3, R12, 0x7770, RZ ;  /* 0x000077700c037816 */ /* 0x010fca00000000ff */
[----:B------:R0:W-:Y:S02]  /*6bf60*/  @P5 STG.E.U8 desc[UR40][R22.64], R3 ;  /* 0x0000000316005986 */ /* 0x0001e4000c101128 */
[----:B0-----:R-:W-:Y:S02]  /*6bf70*/  PRMT R3, R12, 0x7771, RZ ;  /* 0x000077710c037816 */ /* 0x001fe400000000ff */
[----:B------:R-:W4:Y:S04]  /*6bf80*/  LDL.LU.64 R22, [R1+0x1060] ;  /* 0x0010600001167983 */ /* 0x000f280000300a00 */
[----:B------:R0:W-:Y:S02]  /*6bf90*/  @P6 STG.E.U8 desc[UR40][R24.64], R3 ;  /* 0x0000000318006986 */ /* 0x0001e4000c101128 */
[----:B0-----:R-:W-:-:S02]  /*6bfa0*/  PRMT R3, R13, 0x7770, RZ ;  /* 0x000077700d037816 */ /* 0x001fc400000000ff */
[----:B------:R-:W2:Y:S04]  /*6bfb0*/  LDL.LU.64 R24, [R1+0x1058] ;  /* 0x0010580001187983 */ /* 0x000ea80000300a00 */
[----:B------:R0:W-:Y:S04]  /*6bfc0*/  @P4 STG.E.U8 desc[UR40][R14.64], R3 ;  /* 0x000000030e004986 */ /* 0x0001e8000c101128 */
[----:B0-----:R-:W2:Y:S01]  /*6bfd0*/  LDL.LU.64 R14, [R1+0x1610] ;  /* 0x00161000010e7983 */ /* 0x001ea20000300a00 */
[----:B------:R-:W-:Y:S02]  /*6bfe0*/  ISETP.NE.AND P4, PT, R17, RZ, PT ;  /* 0x000000ff1100720c */ /* 0x000fe40003f85270 */
[----:B------:R-:W-:-:S11]  /*6bff0*/  PRMT R3, R13, 0x7771, RZ ;  /* 0x000077710d037816 */ /* 0x000fd600000000ff */
[----:B------:R0:W-:Y:S01]  /*6c000*/  @P4 STG.E.U8 desc[UR40][R28.64], R3 ;  /* 0x000000031c004986 */ /* 0x0001e2000c101128 */
[----:B------:R-:W-:-:S03]  /*6c010*/  ISETP.NE.AND P4, PT, R16, RZ, PT ;  /* 0x000000ff1000720c */ /* 0x000fc60003f85270 */
[----:B0-----:R-:W4:Y:S04]  /*6c020*/  LDL.LU.64 R28, [R1+0x1030] ;  /* 0x00103000011c7983 */ /* 0x001f280000300a00 */
[----:B------:R-:W4:Y:S01]  /*6c030*/  LDL.LU.64 R16, [R1+0x1040] ;  /* 0x0010400001107983 */ /* 0x000f220000300a00 */
[----:B--2---:R-:W-:-:S05]  /*6c040*/  PRMT R3, R14, 0x7770, RZ ;  /* 0x000077700e037816 */ /* 0x004fca00000000ff */
[----:B------:R0:W-:Y:S01]  /*6c050*/  @P4 STG.E.U8 desc[UR40][R26.64], R3 ;  /* 0x000000031a004986 */ /* 0x0001e2000c101128 */
[----:B------:R-:W-:Y:S02]  /*6c060*/  ISETP.NE.AND P4, PT, R7, RZ, PT ;  /* 0x000000ff0700720c */ /* 0x000fe40003f85270 */
[----:B0-----:R-:W-:Y:S01]  /*6c070*/  PRMT R3, R14, 0x7771, RZ ;  /* 0x000077710e037816 */ /* 0x001fe200000000ff */
[----:B------:R-:W2:Y:S10]  /*6c080*/  LDL.LU.64 R26, [R1+0x1018] ;  /* 0x00101800011a7983 */ /* 0x000eb40000300a00 */
[----:B---3--:R0:W-:Y:S01]  /*6c090*/  @P4 STG.E.U8 desc[UR40][R4.64], R3 ;  /* 0x0000000304004986 */ /* 0x0081e2000c101128 */
[----:B------:R-:W-:-:S03]  /*6c0a0*/  ISETP.NE.AND P4, PT, R6, RZ, PT ;  /* 0x000000ff0600720c */ /* 0x000fc60003f85270 */
[----:B0-----:R-:W3:Y:S04]  /*6c0b0*/  LDL.LU.64 R4, [R1+0x1608] ;  /* 0x0016080001047983 */ /* 0x001ee80000300a00 */
[----:B------:R-:W2:Y:S01]  /*6c0c0*/  LDL.LU.64 R6, [R1+0x1038] ;  /* 0x0010380001067983 */ /* 0x000ea20000300a00 */
[----:B------:R-:W-:Y:S02]  /*6c0d0*/  PRMT R3, R15, 0x7770, RZ ;  /* 0x000077700f037816 */ /* 0x000fe400000000ff */
[C---:B------:R-:W-:Y:S02]  /*6c0e0*/  LOP3.LUT P0, RZ, R0.reuse, 0x8000, RZ, 0xc0, !PT ;  /* 0x0000800000ff7812 */ /* 0x040fe4000780c0ff */
[C---:B------:R-:W-:Y:S02]  /*6c0f0*/  LOP3.LUT P1, RZ, R0.reuse, 0x4000, RZ, 0xc0, !PT ;  /* 0x0000400000ff7812 */ /* 0x040fe4000782c0ff */
[----:B------:R-:W-:-:S02]  /*6c100*/  LOP3.LUT P2, RZ, R0, 0x2000, RZ, 0xc0, !PT ;  /* 0x0000200000ff7812 */ /* 0x000fc4000784c0ff */
[C---:B------:R-:W-:Y:S02]  /*6c110*/  LOP3.LUT P3, RZ, R0.reuse, 0x1000, RZ, 0xc0, !PT ;  /* 0x0000100000ff7812 */ /* 0x040fe4000786c0ff */
[C---:B------:R-:W-:Y:S02]  /*6c120*/  LOP3.LUT P5, RZ, R0.reuse, 0x800, RZ, 0xc0, !PT ;  /* 0x0000080000ff7812 */ /* 0x040fe400078ac0ff */
[----:B------:R-:W-:Y:S01]  /*6c130*/  LOP3.LUT P6, RZ, R0, 0x400, RZ, 0xc0, !PT ;  /* 0x0000040000ff7812 */ /* 0x000fe200078cc0ff */
[----:B--2---:R0:W-:Y:S01]  /*6c140*/  @P4 STG.E.U8 desc[UR40][R6.64], R3 ;  /* 0x0000000306004986 */ /* 0x0041e2000c101128 */
[----:B---3--:R-:W-:Y:S02]  /*6c150*/  ISETP.NE.AND P4, PT, R4, RZ, PT ;  /* 0x000000ff0400720c */ /* 0x008fe40003f85270 */
[----:B0-----:R-:W-:-:S11]  /*6c160*/  PRMT R3, R15, 0x7771, RZ ;  /* 0x000077710f037816 */ /* 0x001fd600000000ff */
[----:B----4-:R0:W-:Y:S01]  /*6c170*/  @P4 STG.E.U8 desc[UR40][R16.64], R3 ;  /* 0x0000000310004986 */ /* 0x0101e2000c101128 */
[----:B------:R-:W-:Y:S02]  /*6c180*/  PRMT R6, R10, 0x7772, RZ ;  /* 0x000077720a067816 */ /* 0x000fe400000000ff */
[C---:B0-----:R-:W-:Y:S01]  /*6c190*/  PRMT R3, R8.reuse, 0x7772, RZ ;  /* 0x0000777208037816 */ /* 0x041fe200000000ff */
[----:B------:R-:W2:Y:S01]  /*6c1a0*/  LDL.LU.64 R16, [R1+0x1070] ;  /* 0x0010700001107983 */ /* 0x000ea20000300a00 */
[----:B------:R-:W-:-:S03]  /*6c1b0*/  PRMT R8, R8, 0x7773, RZ ;  /* 0x0000777308087816 */ /* 0x000fc600000000ff */
[----:B------:R0:W-:Y:S01]  /*6c1c0*/  @P0 STG.E.U8 desc[UR40][R18.64], R3 ;  /* 0x0000000312000986 */ /* 0x0001e2000c101128 */
[----:B------:R-:W-:-:S03]  /*6c1d0*/  PRMT R10, R10, 0x7773, RZ ;  /* 0x000077730a0a7816 */ /* 0x000fc600000000ff */
[----:B------:R-:W-:Y:S01]  /*6c1e0*/  @P1 STG.E.U8 desc[UR40][R20.64], R8 ;  /* 0x0000000814001986 */ /* 0x000fe2000c101128 */
[C---:B0-----:R-:W-:Y:S02]  /*6c1f0*/  PRMT R3, R9.reuse, 0x7772, RZ ;  /* 0x0000777209037816 */ /* 0x041fe400000000ff */
[----:B------:R-:W-:-:S03]  /*6c200*/  PRMT R9, R9, 0x7773, RZ ;  /* 0x0000777309097816 */ /* 0x000fc600000000ff */
[----:B------:R0:W-:Y:S04]  /*6c210*/  @P2 STG.E.U8 desc[UR40][R22.64], R3 ;  /* 0x0000000316002986 */ /* 0x0001e8000c101128 */
[----:B------:R-:W-:Y:S04]  /*6c220*/  @P3 STG.E.U8 desc[UR40][R24.64], R9 ;  /* 0x0000000918003986 */ /* 0x000fe8000c101128 */
[----:B------:R1:W-:Y:S04]  /*6c230*/  @P5 STG.E.U8 desc[UR40][R28.64], R6 ;  /* 0x000000061c005986 */ /* 0x0003e8000c101128 */
[----:B0-----:R-:W3:Y:S04]  /*6c240*/  LDL.LU.64 R22, [R1+0x1078] ;  /* 0x0010780001167983 */ /* 0x001ee80000300a00 */
[----:B------:R-:W4:Y:S04]  /*6c250*/  LDL.LU.64 R18, [R1+0x1080] ;  /* 0x0010800001127983 */ /* 0x000f280000300a00 */
[----:B------:R-:W2:Y:S04]  /*6c260*/  LDL.LU.64 R20, [R1+0x1088] ;  /* 0x0010880001147983 */ /* 0x000ea80000300a00 */
[----:B------:R0:W-:Y:S04]  /*6c270*/  @P6 STG.E.U8 desc[UR40][R26.64], R10 ;  /* 0x0000000a1a006986 */ /* 0x0001e8000c101128 */
[----:B-1----:R-:W2:Y:S04]  /*6c280*/  LDL.LU.64 R28, [R1+0x1068] ;  /* 0x00106800011c7983 */ /* 0x002ea80000300a00 */
[----:B0-----:R-:W2:Y:S04]  /*6c290*/  LDL.LU.64 R26, [R1+0x1000] ;  /* 0x00100000011a7983 */ /* 0x001ea80000300a00 */
[----:B------:R-:W2:Y:S04]  /*6c2a0*/  LDL.LU R25, [R1+0x548] ;  /* 0x0005480001197983 */ /* 0x000ea80000300800 */
[----:B--2---:R0:W-:Y:S04]  /*6c2b0*/  STL [R1+0x15f8], R25 ;  /* 0x0015f81901007387 */ /* 0x0041e80000100800 */
[----:B0-----:R-:W2:Y:S01]  /*6c2c0*/  LDL.LU.64 R24, [R1+0xf58] ;  /* 0x000f580001187983 */ /* 0x001ea20000300a00 */
[----:B------:R-:W-:-:S04]  /*6c2d0*/  LOP3.LUT P4, RZ, R5, 0x40000000, RZ, 0xc0, !PT ;  /* 0x4000000005ff7812 */ /* 0x000fc8000788c0ff */
[----:B------:R-:W-:Y:S02]  /*6c2e0*/  P2R R6, PR, RZ, 0x10 ;  /* 0x00000010ff067803 */ /* 0x000fe40000000000 */
[----:B------:R-:W-:-:S04]  /*6c2f0*/  LOP3.LUT P4, RZ, R5, 0x80000000, RZ, 0xc0, !PT ;  /* 0x8000000005ff7812 */ /* 0x000fc8000788c0ff */
[----:B------:R-:W-:Y:S02]  /*6c300*/  P2R R7, PR, RZ, 0x10 ;  /* 0x00000010ff077803 */ /* 0x000fe40000000000 */
[C---:B------:R-:W-:Y:S02]  /*6c310*/  LOP3.LUT P4, RZ, R0.reuse, 0x1, RZ, 0xc0, !PT ;  /* 0x0000000100ff7812 */ /* 0x040fe4000788c0ff */
[C---:B------:R-:W-:Y:S02]  /*6c320*/  LOP3.LUT P3, RZ, R0.reuse, 0x10, RZ, 0xc0, !PT ;  /* 0x0000001000ff7812 */ /* 0x040fe4000786c0ff */
[----:B------:R-:W-:Y:S02]  /*6c330*/  P2R R8, PR, RZ, 0x10 ;  /* 0x00000010ff087803 */ /* 0x000fe40000000000 */
[C---:B------:R-:W-:Y:S02]  /*6c340*/  LOP3.LUT P4, RZ, R0.reuse, 0x2, RZ, 0xc0, !PT ;  /* 0x0000000200ff7812 */ /* 0x040fe4000788c0ff */
[----:B------:R-:W-:-:S02]  /*6c350*/  LOP3.LUT P0, RZ, R0, 0x200, RZ, 0xc0, !PT ;  /* 0x0000020000ff7812 */ /* 0x000fc4000780c0ff */
[----:B------:R-:W-:Y:S02]  /*6c360*/  P2R R3, PR, RZ, 0x8 ;  /* 0x00000008ff037803 */ /* 0x000fe40000000000 */
[----:B------:R-:W-:Y:S02]  /*6c370*/  P2R R9, PR, RZ, 0x10 ;  /* 0x00000010ff097803 */ /* 0x000fe40000000000 */
[C---:B------:R-:W-:Y:S02]  /*6c380*/  LOP3.LUT P3, RZ, R0.reuse, 0x20, RZ, 0xc0, !PT ;  /* 0x0000002000ff7812 */ /* 0x040fe4000786c0ff */
[C---:B------:R-:W-:Y:S02]  /*6c390*/  LOP3.LUT P4, RZ, R0.reuse, 0x4, RZ, 0xc0, !PT ;  /* 0x0000000400ff7812 */ /* 0x040fe4000788c0ff */
[C---:B------:R-:W-:Y:S02]  /*6c3a0*/  LOP3.LUT P1, RZ, R0.reuse, 0x100, RZ, 0xc0, !PT ;  /* 0x0000010000ff7812 */ /* 0x040fe4000782c0ff */
[----:B------:R-:W-:-:S02]  /*6c3b0*/  LOP3.LUT P2, RZ, R0, 0x80, RZ, 0xc0, !PT ;  /* 0x0000008000ff7812 */ /* 0x000fc4000784c0ff */
[----:B------:R-:W-:Y:S02]  /*6c3c0*/  P2R R4, PR, RZ, 0x8 ;  /* 0x00000008ff047803 */ /* 0x000fe40000000000 */
[----:B------:R-:W-:Y:S02]  /*6c3d0*/  P2R R10, PR, RZ, 0x10 ;  /* 0x00000010ff0a7803 */ /* 0x000fe40000000000 */
[C---:B------:R-:W-:Y:S02]  /*6c3e0*/  LOP3.LUT P3, RZ, R0.reuse, 0x40, RZ, 0xc0, !PT ;  /* 0x0000004000ff7812 */ /* 0x040fe4000786c0ff */
[----:B------:R-:W-:Y:S01]  /*6c3f0*/  LOP3.LUT P4, RZ, R0, 0x8, RZ, 0xc0, !PT ;  /* 0x0000000800ff7812 */ /* 0x000fe2000788c0ff */
[----:B--2---:R0:W-:Y:S04]  /*6c400*/  STL.64 [R1+0x1600], R24 ;  /* 0x0016001801007387 */ /* 0x0041e80000100a00 */
[----:B0-----:R-:W2:Y:S01]  /*6c410*/  LDL.LU.64 R24, [R1+0xf68] ;  /* 0x000f680001187983 */ /* 0x001ea20000300a00 */
[----:B------:R-:W-:-:S02]  /*6c420*/  PRMT R0, R11, 0x7772, RZ ;  /* 0x000077720b007816 */ /* 0x000fc400000000ff */
[----:B------:R-:W-:-:S03]  /*6c430*/  PRMT R11, R11, 0x7773, RZ ;  /* 0x000077730b0b7816 */ /* 0x000fc600000000ff */
[----:B------:R0:W-:Y:S04]  /*6c440*/  @P0 STG.E.U8 desc[UR40][R16.64], R0 ;  /* 0x0000000010000986 */ /* 0x0001e8000c101128 */
[----:B---3--:R1:W-:Y:S01]  /*6c450*/  @P1 STG.E.U8 desc[UR40][R22.64], R11 ;  /* 0x0000000b16001986 */ /* 0x0083e2000c101128 */
[C---:B0-----:R-:W-:Y:S02]  /*6c460*/  PRMT R0, R12.reuse, 0x7772, RZ ;  /* 0x000077720c007816 */ /* 0x041fe400000000ff */
[----:B------:R-:W-:Y:S01]  /*6c470*/  PRMT R12, R12, 0x7773, RZ ;  /* 0x000077730c0c7816 */ /* 0x000fe200000000ff */
[----:B-1----:R-:W3:Y:S04]  /*6c480*/  LDL.LU.64 R22, [R1+0xf20] ;  /* 0x000f200001167983 */ /* 0x002ee80000300a00 */
[----:B----4-:R0:W-:Y:S04]  /*6c490*/  @P2 STG.E.U8 desc[UR40][R18.64], R0 ;  /* 0x0000000012002986 */ /* 0x0101e8000c101128 */
[----:B------:R1:W-:Y:S01]  /*6c4a0*/  @P3 STG.E.U8 desc[UR40][R20.64], R12 ;  /* 0x0000000c14003986 */ /* 0x0003e2000c101128 */
[----:B------:R-:W-:-:S03]  /*6c4b0*/  ISETP.NE.AND P3, PT, R4, RZ, PT ;  /* 0x000000ff0400720c */ /* 0x000fc60003f65270 */
[----:B------:R-:W4:Y:S01]  /*6c4c0*/  LDL.LU.64 R16, [R1+0x10c0] ;  /* 0x0010c00001107983 */ /* 0x000f220000300a00 */
[----:B0-----:R-:W-:-:S03]  /*6c4d0*/  PRMT R0, R13, 0x7772, RZ ;  /* 0x000077720d007816 */ /* 0x001fc600000000ff */
[----:B------:R-:W3:Y:S01]  /*6c4e0*/  LDL.LU.64 R18, [R1+0x10b8] ;  /* 0x0010b80001127983 */ /* 0x000ee20000300a00 */
[----:B------:R-:W-:-:S03]  /*6c4f0*/  PRMT R13, R13, 0x7773, RZ ;  /* 0x000077730d0d7816 */ /* 0x000fc600000000ff */
[----:B-1----:R-:W3:Y:S04]  /*6c500*/  LDL.LU.64 R20, [R1+0x10b0] ;  /* 0x0010b00001147983 */ /* 0x002ee80000300a00 */
[----:B------:R0:W-:Y:S01]  /*6c510*/  @P3 STG.E.U8 desc[UR40][R28.64], R0 ;  /* 0x000000001c003986 */ /* 0x0001e2000c101128 */
[----:B------:R-:W-:Y:S02]  /*6c520*/  ISETP.NE.AND P3, PT, R3, RZ, PT ;  /* 0x000000ff0300720c */ /* 0x000fe40003f65270 */
[----:B0-----:R-:W-:-:S11]  /*6c530*/  PRMT R0, R14, 0x7772, RZ ;  /* 0x000077720e007816 */ /* 0x001fd600000000ff */
[----:B------:R0:W-:Y:S04]  /*6c540*/  @P3 STG.E.U8 desc[UR40][R26.64], R13 ;  /* 0x0000000d1a003986 */ /* 0x0001e8000c101128 */
[----:B0-----:R-:W3:Y:S04]  /*6c550*/  LDL.LU.64 R12, [R1+0x10c8] ;  /* 0x0010c800010c7983 */ /* 0x001ee80000300a00 */
[----:B------:R-:W3:Y:S04]  /*6c560*/  LDL.LU.64 R28, [R1+0x10a8] ;  /* 0x0010a800011c7983 */ /* 0x000ee80000300a00 */
[----:B------:R-:W3:Y:S04]  /*6c570*/  LDL.LU.64 R26, [R1+0x10a0] ;  /* 0x0010a000011a7983 */ /* 0x000ee80000300a00 */
[----:B--2---:R0:W-:Y:S04]  /*6c580*/  @P4 STG.E.U8 desc[UR40][R24.64], R0 ;  /* 0x0000000018004986 */ /* 0x0041e8000c101128 */
[----:B0-----:R-:W2:Y:S01]  /*6c590*/  LDL.LU.64 R24, [R1+0x1600] ;  /* 0x0016000001187983 */ /* 0x001ea20000300a00 */
[----:B------:R-:W-:-:S03]  /*6c5a0*/  ISETP.NE.AND P4, PT, R10, RZ, PT ;  /* 0x000000ff0a00720c */ /* 0x000fc60003f85270 */
[----:B------:R-:W3:Y:S01]  /*6c5b0*/  LDL.LU.64 R10, [R1+0xf38] ;  /* 0x000f3800010a7983 */ /* 0x000ee20000300a00 */
[----:B------:R-:W-:Y:S02]  /*6c5c0*/  PRMT R14, R14, 0x7773, RZ ;  /* 0x000077730e0e7816 */ /* 0x000fe400000000ff */
[C---:B------:R-:W-:Y:S02]  /*6c5d0*/  PRMT R0, R15.reuse, 0x7772, RZ ;  /* 0x000077720f007816 */ /* 0x040fe400000000ff */
[----:B------:R-:W-:-:S05]  /*6c5e0*/  PRMT R15, R15, 0x7773, RZ ;  /* 0x000077730f0f7816 */ /* 0x000fca00000000ff */
[----:B--2---:R0:W-:Y:S04]  /*6c5f0*/  @P4 STG.E.U8 desc[UR40][R24.64], R14 ;  /* 0x0000000e18004986 */ /* 0x0041e8000c101128 */
[----:B0-----:R-:W2:Y:S01]  /*6c600*/  LDL.LU R25, [R1+0x15f8] ;  /* 0x0015f80001197983 */ /* 0x001ea20000300800 */
[----:B------:R-:W-:-:S13]  /*6c610*/  ISETP.NE.AND P4, PT, R9, RZ, PT ;  /* 0x000000ff0900720c */ /* 0x000fda0003f85270 */
[----:B---3--:R-:W-:Y:S01]  /*6c620*/  @P4 STG.E.U8 desc[UR40][R10.64], R0 ;  /* 0x000000000a004986 */ /* 0x008fe2000c101128 */
[----:B------:R-:W-:-:S13]  /*6c630*/  ISETP.NE.AND P4, PT, R8, RZ, PT ;  /* 0x000000ff0800720c */ /* 0x000fda0003f85270 */
[----:B------:R0:W-:Y:S04]  /*6c640*/  @P4 STG.E.U8 desc[UR40][R22.64], R15 ;  /* 0x0000000f16004986 */ /* 0x0001e8000c101128 */
[----:B0-----:R-:W3:Y:S01]  /*6c650*/  LDL.LU.64 R14, [R1+0x10d0] ;  /* 0x0010d000010e7983 */ /* 0x001ee20000300a00 */
[----:B------:R-:W-:Y:S02]  /*6c660*/  ISETP.NE.AND P4, PT, R7, RZ, PT ;  /* 0x000000ff0700720c */ /* 0x000fe40003f85270 */
[C---:B------:R-:W-:Y:S01]  /*6c670*/  LOP3.LUT P5, RZ, R5.reuse, 0x20000000, RZ, 0xc0, !PT ;  /* 0x2000000005ff7812 */ /* 0x040fe200078ac0ff */
[----:B------:R-:W3:Y:S01]  /*6c680*/  LDL.LU.64 R22, [R1+0x1098] ;  /* 0x0010980001167983 */ /* 0x000ee20000300a00 */
[C---:B------:R-:W-:Y:S02]  /*6c690*/  LOP3.LUT P0, RZ, R5.reuse, 0x10000000, RZ, 0xc0, !PT ;  /* 0x1000000005ff7812 */ /* 0x040fe4000780c0ff */
[----:B------:R-:W-:-:S02]  /*6c6a0*/  LOP3.LUT P6, RZ, R5, 0x8000000, RZ, 0xc0, !PT ;  /* 0x0800000005ff7812 */ /* 0x000fc400078cc0ff */
[C---:B------:R-:W-:Y:S02]  /*6c6b0*/  LOP3.LUT P1, RZ, R5.reuse, 0x4000000, RZ, 0xc0, !PT ;  /* 0x0400000005ff7812 */ /* 0x040fe4000782c0ff */
[----:B------:R-:W-:Y:S01]  /*6c6c0*/  LOP3.LUT P2, RZ, R5, 0x2000000, RZ, 0xc0, !PT ;  /* 0x0200000005ff7812 */ /* 0x000fe2000784c0ff */
[----:B--2---:R-:W0:Y:S02]  /*6c6d0*/  LDS.128 R8, [R25] ;  /* 0x0000000019087984 */ /* 0x004e240000000c00 */
[----:B0-----:R-:W-:-:S05]  /*6c6e0*/  PRMT R0, R8, 0x7770, RZ ;  /* 0x0000777008007816 */ /* 0x001fca00000000ff */
[----:B---3--:R0:W-:Y:S01]  /*6c6f0*/  @P4 STG.E.U8 desc[UR40][R14.64], R0 ;  /* 0x000000000e004986 */ /* 0x0081e2000c101128 */
[----:B------:R-:W-:Y:S02]  /*6c700*/  ISETP.NE.AND P4, PT, R6, RZ, PT ;  /* 0x000000ff0600720c */ /* 0x000fe40003f85270 */
[----:B0-----:R-:W-:-:S11]  /*6c710*/  PRMT R0, R8, 0x7771, RZ ;  /* 0x0000777108007816 */ /* 0x001fd600000000ff */
[----:B------:R0:W-:Y:S02]  /*6c720*/  @P4 STG.E.U8 desc[UR40][R12.64], R0 ;  /* 0x000000000c004986 */ /* 0x0001e4000c101128 */
[C---:B0-----:R-:W-:Y:S02]  /*6c730*/  PRMT R0, R9.reuse, 0x7770, RZ ;  /* 0x0000777009007816 */ /* 0x041fe400000000ff */
[----:B------:R-:W-:Y:S04]  /*6c740*/  STL.64 [R1+0x15e8], R8 ;  /* 0x0015e80801007387 */ /* 0x000fe80000100a00 */
[----:B----4-:R0:W-:Y:S04]  /*6c750*/  @P5 STG.E.U8 desc[UR40][R16.64], R0 ;  /* 0x0000000010005986 */ /* 0x0101e8000c101128 */
[----:B------:R-:W1:Y:S01]  /*6c760*/  LDS.128 R12, [R25+0x400] ;  /* 0x00040000190c7984 */ /* 0x000e620000000c00 */
[----:B0-----:R-:W-:-:S05]  /*6c770*/  PRMT R0, R9, 0x7771, RZ ;  /* 0x0000777109007816 */ /* 0x001fca00000000ff */
[----:B------:R0:W-:Y:S02]  /*6c780*/  @P0 STG.E.U8 desc[UR40][R18.64], R0 ;  /* 0x0000000012000986 */ /* 0x0001e4000c101128 */
[----:B0-----:R-:W-:-:S05]  /*6c790*/  PRMT R0, R10, 0x7770, RZ ;  /* 0x000077700a007816 */ /* 0x001fca00000000ff */
[----:B------:R0:W-:Y:S01]  /*6c7a0*/  @P6 STG.E.U8 desc[UR40][R20.64], R0 ;  /* 0x0000000014006986 */ /* 0x0001e2000c101128 */
[----:B------:R-:W-:Y:S02]  /*6c7b0*/  LOP3.LUT P4, RZ, R5, 0x80000, RZ, 0xc0, !PT ;  /* 0x0008000005ff7812 */ /* 0x000fe4000788c0ff */
[----:B0-----:R-:W-:-:S05]  /*6c7c0*/  PRMT R0, R10, 0x7771, RZ ;  /* 0x000077710a007816 */ /* 0x001fca00000000ff */
[----:B------:R0:W-:Y:S01]  /*6c7d0*/  @P1 STG.E.U8 desc[UR40][R28.64], R0 ;  /* 0x000000001c001986 */ /* 0x0001e2000c101128 */
[----:B------:R-:W-:Y:S02]  /*6c7e0*/  P2R R3, PR, RZ, 0x10 ;  /* 0x00000010ff037803 */ /* 0x000fe40000000000 */
[----:B0-----:R-:W-:Y:S01]  /*6c7f0*/  PRMT R0, R11, 0x7770, RZ ;  /* 0x000077700b007816 */ /* 0x001fe200000000ff */
[----:B------:R-:W2:Y:S04]  /*6c800*/  LDL.LU.64 R28, [R1+0x10f0] ;  /* 0x0010f000011c7983 */ /* 0x000ea80000300a00 */
[----:B------:R0:W-:Y:S04]  /*6c810*/  @P2 STG.E.U8 desc[UR40][R26.64], R0 ;  /* 0x000000001a002986 */ /* 0x0001e8000c101128 */
[----:B0-----:R-:W3:Y:S04]  /*6c820*/  LDL.LU.64 R26, [R1+0x10f8] ;  /* 0x0010f800011a7983 */ /* 0x001ee80000300a00 */
[----:B------:R0:W-:Y:S04]  /*6c830*/  STL.64 [R1+0x15f0], R2 ;  /* 0x0015f00201007387 */ /* 0x0001e80000100a00 */
[----:B------:R4:W-:Y:S04]  /*6c840*/  STL.64 [R1+0x15e0], R10 ;  /* 0x0015e00a01007387 */ /* 0x0009e80000100a00 */
[----:B0-----:R-:W3:Y:S04]  /*6c850*/  LDL.LU.64 R2, [R1+0x1100] ;  /* 0x0011000001027983 */ /* 0x001ee80000300a00 */
[----:B------:R-:W3:Y:S01]  /*6c860*/  LDL.LU.64 R8, [R1+0x1110] ;  /* 0x0011100001087983 */ /* 0x000ee20000300a00 */
[----:B------:R-:W-:-:S02]  /*6c870*/  LOP3.LUT P3, RZ, R5, 0x1000000, RZ, 0xc0, !PT ;  /* 0x0100000005ff7812 */ /* 0x000fc4000786c0ff */
[C---:B------:R-:W-:Y:S02]  /*6c880*/  LOP3.LUT P0, RZ, R5.reuse, 0x800000, RZ, 0xc0, !PT ;  /* 0x0080000005ff7812 */ /* 0x040fe4000780c0ff */
[C---:B------:R-:W-:Y:S02]  /*6c890*/  LOP3.LUT P5, RZ, R5.reuse, 0x400000, RZ, 0xc0, !PT ;  /* 0x0040000005ff7812 */ /* 0x040fe400078ac0ff */
[----:B------:R-:W-:Y:S02]  /*6c8a0*/  LOP3.LUT P4, RZ, R5, 0x100000, RZ, 0xc0, !PT ;  /* 0x0010000005ff7812 */ /* 0x000fe4000788c0ff */
[----:B------:R-:W-:Y:S02]  /*6c8b0*/  PRMT R4, R11, 0x7771, RZ ;  /* 0x000077710b047816 */ /* 0x000fe400000000ff */
[----:B-1----:R-:W-:Y:S01]  /*6c8c0*/  PRMT R19, R12, 0x7770, RZ ;  /* 0x000077700c137816 */ /* 0x002fe200000000ff */
[----:B----4-:R-:W4:Y:S01]  /*6c8d0*/  LDL.LU.64 R10, [R1+0x1118] ;  /* 0x00111800010a7983 */ /* 0x010f220000300a00 */
[----:B------:R-:W-:-:S02]  /*6c8e0*/  P2R R0, PR, RZ, 0x10 ;  /* 0x00000010ff007803 */ /* 0x000fc40000000000 */
[----:B------:R-:W-:Y:S01]  /*6c8f0*/  LOP3.LUT P4, RZ, R5, 0x200000, RZ, 0xc0, !PT ;  /* 0x0020000005ff7812 */ /* 0x000fe2000788c0ff */
[----:B------:R0:W-:Y:S04]  /*6c900*/  @P3 STG.E.U8 desc[UR40][R22.64], R4 ;  /* 0x0000000416003986 */ /* 0x0001e8000c101128 */
[----:B------:R-:W4:Y:S04]  /*6c910*/  LDL.LU.64 R20, [R1+0x1130] ;  /* 0x0011300001147983 */ /* 0x000f280000300a00 */
[----:B0-----:R-:W4:Y:S04]  /*6c920*/  LDL.LU.64 R22, [R1+0x1140] ;  /* 0x0011400001167983 */ /* 0x001f280000300a00 */
[----:B------:R-:W4:Y:S04]  /*6c930*/  LDL.LU.64 R24, [R1+0x1150] ;  /* 0x0011500001187983 */ /* 0x000f280000300a00 */
[----:B--2---:R0:W-:Y:S02]  /*6c940*/  @P0 STG.E.U8 desc[UR40][R28.64], R19 ;  /* 0x000000131c000986 */ /* 0x0041e4000c101128 */
[----:B0-----:R-:W-:-:S02]  /*6c950*/  PRMT R19, R12, 0x7771, RZ ;  /* 0x000077710c137816 */ /* 0x001fc400000000ff */
[----:B------:R-:W2:Y:S04]  /*6c960*/  LDL.LU.64 R28, [R1+0x1158] ;  /* 0x00115800011c7983 */ /* 0x000ea80000300a00 */
[----:B---3--:R0:W-:Y:S02]  /*6c970*/  @P5 STG.E.U8 desc[UR40][R26.64], R19 ;  /* 0x000000131a005986 */ /* 0x0081e4000c101128 */
[----:B0-----:R-:W-:Y:S02]  /*6c980*/  PRMT R19, R13, 0x7770, RZ ;  /* 0x000077700d137816 */ /* 0x001fe400000000ff */
[----:B------:R-:W3:Y:S04]  /*6c990*/  LDL.LU.64 R26, [R1+0x1168] ;  /* 0x00116800011a7983 */ /* 0x000ee80000300a00 */
[----:B------:R0:W-:Y:S04]  /*6c9a0*/  @P4 STG.E.U8 desc[UR40][R2.64], R19 ;  /* 0x0000001302004986 */ /* 0x0001e8000c101128 */
[----:B0-----:R-:W2:Y:S01]  /*6c9b0*/  LDL.LU.64 R2, [R1+0x15f0] ;  /* 0x0015f00001027983 */ /* 0x001ea20000300a00 */
[----:B------:R-:W-:-:S02]  /*6c9c0*/  ISETP.NE.AND P4, PT, R0, RZ, PT ;  /* 0x000000ff0000720c */ /* 0x000fc40003f85270 */
[----:B------:R-:W-:Y:S01]  /*6c9d0*/  PRMT R0, R13, 0x7771, RZ ;  /* 0x000077710d007816 */ /* 0x000fe200000000ff */
[----:B------:R0:W-:Y:S04]  /*6c9e0*/  STL.64 [R1+0x15d8], R12 ;  /* 0x0015d80c01007387 */ /* 0x0001e80000100a00 */
[----:B0-----:R-:W3:Y:S06]  /*6c9f0*/  LDL.LU.64 R12, [R1+0x1128] ;  /* 0x00112800010c7983 */ /* 0x001eec0000300a00 */
[----:B------:R0:W-:Y:S04]  /*6ca00*/  @P4 STG.E.U8 desc[UR40][R8.64], R0 ;  /* 0x0000000008004986 */ /* 0x0001e8000c101128 */
[----:B0-----:R-:W3:Y:S01]  /*6ca10*/  LDL.LU.64 R8, [R1+0x15e8] ;  /* 0x0015e80001087983 */ /* 0x001ee20000300a00 */
[----:B------:R-:W-:-:S02]  /*6ca20*/  PRMT R0, R14, 0x7770, RZ ;  /* 0x000077700e007816 */ /* 0x000fc400000000ff */
[----:B------:R-:W-:-:S04]  /*6ca30*/  LOP3.LUT P3, RZ, R5, 0x1000, RZ, 0xc0, !PT ;  /* 0x0000100005ff7812 */ /* 0x000fc8000786c0ff */
[----:B------:R-:W-:Y:S02]  /*6ca40*/  P2R R4, PR, RZ, 0x8 ;  /* 0x00000008ff047803 */ /* 0x000fe40000000000 */
        /* <DEDUP_REMOVED lines=10> */
[----:B------:R-:W-:Y:S02]  /*6caf0*/  LOP3.LUT P3, RZ, R5, 0x40000, RZ, 0xc0, !PT ;  /* 0x0004000005ff7812 */ /* 0x000fe4000786c0ff */
[----:B--2---:R-:W-:-:S13]  /*6cb00*/  ISETP.NE.AND P4, PT, R3, RZ, PT ;  /* 0x000000ff0300720c */ /* 0x004fda0003f85270 */
[----:B----4-:R0:W-:Y:S04]  /*6cb10*/  @P4 STG.E.U8 desc[UR40][R10.64], R0 ;  /* 0x000000000a004986 */ /* 0x0101e8000c101128 */
[----:B0-----:R-:W2:Y:S01]  /*6cb20*/  LDL.LU.64 R10, [R1+0x1170] ;  /* 0x00117000010a7983 */ /* 0x001ea20000300a00 */
[----:B------:R-:W-:-:S05]  /*6cb30*/  PRMT R0, R14, 0x7771, RZ ;  /* 0x000077710e007816 */ /* 0x000fca00000000ff */
[----:B---3--:R0:W-:Y:S01]  /*6cb40*/  @P3 STG.E.U8 desc[UR40][R12.64], R0 ;  /* 0x000000000c003986 */ /* 0x0081e2000c101128 */
[----:B------:R-:W-:Y:S02]  /*6cb50*/  ISETP.NE.AND P3, PT, R18, RZ, PT ;  /* 0x000000ff1200720c */ /* 0x000fe40003f65270 */
[----:B0-----:R-:W-:Y:S01]  /*6cb60*/  PRMT R0, R15, 0x7770, RZ ;  /* 0x000077700f007816 */ /* 0x001fe200000000ff */
[----:B------:R-:W3:Y:S10]  /*6cb70*/  LDL.LU.64 R12, [R1+0x1180] ;  /* 0x00118000010c7983 */ /* 0x000ef40000300a00 */
[----:B------:R0:W-:Y:S01]  /*6cb80*/  @P3 STG.E.U8 desc[UR40][R20.64], R0 ;  /* 0x0000000014003986 */ /* 0x0001e2000c101128 */
[----:B------:R-:W-:-:S02]  /*6cb90*/  ISETP.NE.AND P3, PT, R17, RZ, PT ;  /* 0x000000ff1100720c */ /* 0x000fc40003f65270 */
[----:B0-----:R-:W-:-:S11]  /*6cba0*/  PRMT R0, R15, 0x7771, RZ ;  /* 0x000077710f007816 */ /* 0x001fd600000000ff */
[----:B------:R0:W-:Y:S01]  /*6cbb0*/  @P3 STG.E.U8 desc[UR40][R22.64], R0 ;  /* 0x0000000016003986 */ /* 0x0001e2000c101128 */
[----:B------:R-:W-:-:S03]  /*6cbc0*/  ISETP.NE.AND P3, PT, R16, RZ, PT ;  /* 0x000000ff1000720c */ /* 0x000fc60003f65270 */
[----:B------:R-:W4:Y:S01]  /*6cbd0*/  LDL.LU.64 R16, [R1+0x1138] ;  /* 0x0011380001107983 */ /* 0x000f220000300a00 */
[----:B0-----:R-:W-:-:S09]  /*6cbe0*/  PRMT R0, R8, 0x7772, RZ ;  /* 0x0000777208007816 */ /* 0x001fd200000000ff */
[----:B------:R0:W-:Y:S01]  /*6cbf0*/  @P3 STG.E.U8 desc[UR40][R24.64], R0 ;  /* 0x0000000018003986 */ /* 0x0001e2000c101128 */
[----:B------:R-:W-:Y:S02]  /*6cc00*/  ISETP.NE.AND P3, PT, R7, RZ, PT ;  /* 0x000000ff0700720c */ /* 0x000fe40003f65270 */
[----:B------:R-:W-:-:S11]  /*6cc10*/  PRMT R8, R8, 0x7773, RZ ;  /* 0x0000777308087816 */ /* 0x000fd600000000ff */
[----:B------:R1:W-:Y:S01]  /*6cc20*/  @P3 STG.E.U8 desc[UR40][R28.64], R8 ;  /* 0x000000081c003986 */ /* 0x0003e2000c101128 */
[----:B------:R-:W-:Y:S02]  /*6cc30*/  ISETP.NE.AND P3, PT, R6, RZ, PT ;  /* 0x000000ff0600720c */ /* 0x000fe40003f65270 */
[C---:B0-----:R-:W-:Y:S01]  /*6cc40*/  PRMT R0, R9.reuse, 0x7772, RZ ;  /* 0x0000777209007816 */ /* 0x041fe200000000ff */
[----:B------:R-:W3:Y:S01]  /*6cc50*/  LDL.LU.64 R6, [R1+0x1148] ;  /* 0x0011480001067983 */ /* 0x000ee20000300a00 */
[----:B------:R-:W-:-:S03]  /*6cc60*/  PRMT R9, R9, 0x7773, RZ ;  /* 0x0000777309097816 */ /* 0x000fc600000000ff */
[----:B------:R-:W3:Y:S04]  /*6cc70*/  LDL.LU.64 R18, [R1+0x1120] ;  /* 0x0011200001127983 */ /* 0x000ee80000300a00 */
[----:B------:R-:W3:Y:S04]  /*6cc80*/  LDL.LU.64 R20, [R1+0x1108] ;  /* 0x0011080001147983 */ /* 0x000ee80000300a00 */
[----:B------:R0:W-:Y:S01]  /*6cc90*/  @P3 STG.E.U8 desc[UR40][R26.64], R0 ;  /* 0x000000001a003986 */ /* 0x0001e2000c101128 */
[----:B------:R-:W-:-:S03]  /*6cca0*/  ISETP.NE.AND P3, PT, R4, RZ, PT ;  /* 0x000000ff0400720c */ /* 0x000fc60003f65270 */
[----:B------:R-:W3:Y:S01]  /*6ccb0*/  LDL.LU.64 R22, [R1+0x10e8] ;  /* 0x0010e80001167983 */ /* 0x000ee20000300a00 */
[----:B------:R-:W-:-:S03]  /*6ccc0*/  LOP3.LUT P2, RZ, R5, 0x800, RZ, 0xc0, !PT ;  /* 0x0000080005ff7812 */ /* 0x000fc6000784c0ff */
[----:B------:R-:W3:Y:S01]  /*6ccd0*/  LDL.LU.64 R24, [R1+0x10e0] ;  /* 0x0010e00001187983 */ /* 0x000ee20000300a00 */
[C---:B------:R-:W-:Y:S02]  /*6cce0*/  LOP3.LUT P1, RZ, R5.reuse, 0x400, RZ, 0xc0, !PT ;  /* 0x0000040005ff7812 */ /* 0x040fe4000782c0ff */
[C---:B------:R-:W-:Y:S01]  /*6ccf0*/  LOP3.LUT P0, RZ, R5.reuse, 0x200, RZ, 0xc0, !PT ;  /* 0x0000020005ff7812 */ /* 0x040fe2000780c0ff */
[----:B-1----:R-:W3:Y:S01]  /*6cd00*/  LDL.LU.64 R28, [R1+0x10d8] ;  /* 0x0010d800011c7983 */ /* 0x002ee20000300a00 */
[C---:B------:R-:W-:Y:S02]  /*6cd10*/  LOP3.LUT P6, RZ, R5.reuse, 0x100, RZ, 0xc0, !PT ;  /* 0x0000010005ff7812 */ /* 0x040fe400078cc0ff */
[C---:B------:R-:W-:Y:S01]  /*6cd20*/  LOP3.LUT P5, RZ, R5.reuse, 0x80, RZ, 0xc0, !PT ;  /* 0x0000008005ff7812 */ /* 0x040fe200078ac0ff */
[----:B0-----:R-:W3:Y:S01]  /*6cd30*/  LDL.LU.64 R26, [R1+0x1090] ;  /* 0x00109000011a7983 */ /* 0x001ee20000300a00 */
[----:B------:R-:W-:-:S03]  /*6cd40*/  LOP3.LUT P4, RZ, R5, 0x40, RZ, 0xc0, !PT ;  /* 0x0000004005ff7812 */ /* 0x000fc6000788c0ff */
[----:B------:R-:W3:Y:S04]  /*6cd50*/  LDL.LU.64 R4, [R1+0x1160] ;  /* 0x0011600001047983 */ /* 0x000ee80000300a00 */
[----:B--2---:R0:W-:Y:S04]  /*6cd60*/  @P3 STG.E.U8 desc[UR40][R10.64], R9 ;  /* 0x000000090a003986 */ /* 0x0041e8000c101128 */
[----:B0-----:R-:W2:Y:S04]  /*6cd70*/  LDL.LU.64 R10, [R1+0x15e0] ;  /* 0x0015e000010a7983 */ /* 0x001ea80000300a00 */
[----:B------:R-:W3:Y:S01]  /*6cd80*/  LDL.LU.64 R8, [R1+0x1178] ;  /* 0x0011780001087983 */ /* 0x000ee20000300a00 */
[----:B--2---:R-:W-:-:S05]  /*6cd90*/  PRMT R0, R10, 0x7772, RZ ;  /* 0x000077720a007816 */ /* 0x004fca00000000ff */
[----:B---3--:R0:W-:Y:S04]  /*6cda0*/  @P2 STG.E.U8 desc[UR40][R12.64], R0 ;  /* 0x000000000c002986 */ /* 0x0081e8000c101128 */
[----:B0-----:R-:W2:Y:S01]  /*6cdb0*/  LDL.LU.64 R12, [R1+0x15d8] ;  /* 0x0015d800010c7983 */ /* 0x001ea20000300a00 */
[----:B------:R-:W-:Y:S02]  /*6cdc0*/  PRMT R10, R10, 0x7773, RZ ;  /* 0x000077730a0a7816 */ /* 0x000fe400000000ff */
[C---:B------:R-:W-:Y:S02]  /*6cdd0*/  PRMT R3, R11.reuse, 0x7772, RZ ;  /* 0x000077720b037816 */ /* 0x040fe400000000ff */
[----:B------:R-:W-:Y:S01]  /*6cde0*/  PRMT R11, R11, 0x7773, RZ ;  /* 0x000077730b0b7816 */ /* 0x000fe200000000ff */
[----:B------:R-:W-:Y:S01]  /*6cdf0*/  @P1 STG.E.U8 desc[UR40][R8.64], R10 ;  /* 0x0000000a08001986 */ /* 0x000fe2000c101128 */
[----:B------:R-:W-:-:S03]  /*6ce00*/  LOP3.LUT P3, RZ, R2, 0x40000000, RZ, 0xc0, !PT ;  /* 0x4000000002ff7812 */ /* 0x000fc6000786c0ff */
[----:B------:R0:W-:Y:S01]  /*6ce10*/  @P0 STG.E.U8 desc[UR40][R4.64], R3 ;  /* 0x0000000304000986 */ /* 0x0001e2000c101128 */
[C---:B------:R-:W-:Y:S02]  /*6ce20*/  LOP3.LUT P2, RZ, R2.reuse, 0x20000000, RZ, 0xc0, !PT ;  /* 0x2000000002ff7812 */ /* 0x040fe4000784c0ff */
[C---:B------:R-:W-:Y:S01]  /*6ce30*/  LOP3.LUT P1, RZ, R2.reuse, 0x10000000, RZ, 0xc0, !PT ;  /* 0x1000000002ff7812 */ /* 0x040fe2000782c0ff */
[----:B------:R1:W-:Y:S01]  /*6ce40*/  @P6 STG.E.U8 desc[UR40][R6.64], R11 ;  /* 0x0000000b06006986 */ /* 0x0003e2000c101128 */
[C---:B------:R-:W-:Y:S02]  /*6ce50*/  LOP3.LUT P0, RZ, R2.reuse, 0x8000000, RZ, 0xc0, !PT ;  /* 0x0800000002ff7812 */ /* 0x040fe4000780c0ff */
[----:B------:R-:W-:Y:S02]  /*6ce60*/  LOP3.LUT P6, RZ, R2, 0x4000000, RZ, 0xc0, !PT ;  /* 0x0400000002ff7812 */ /* 0x000fe400078cc0ff */
[C---:B------:R-:W-:Y:S02]  /*6ce70*/  PRMT R0, R14.reuse, 0x7772, RZ ;  /* 0x000077720e007816 */ /* 0x040fe400000000ff */
[----:B------:R-:W-:-:S02]  /*6ce80*/  PRMT R14, R14, 0x7773, RZ ;  /* 0x000077730e0e7816 */ /* 0x000fc400000000ff */
[C---:B0-----:R-:W-:Y:S02]  /*6ce90*/  PRMT R5, R15.reuse, 0x7772, RZ ;  /* 0x000077720f057816 */ /* 0x041fe400000000ff */
[----:B------:R-:W-:Y:S02]  /*6cea0*/  PRMT R15, R15, 0x7773, RZ ;  /* 0x000077730f0f7816 */ /* 0x000fe400000000ff */
[C---:B--2---:R-:W-:Y:S02]  /*6ceb0*/  PRMT R4, R12.reuse, 0x7772, RZ ;  /* 0x000077720c047816 */ /* 0x044fe400000000ff */
[----:B------:R-:W-:-:S03]  /*6cec0*/  PRMT R12, R12, 0x7773, RZ ;  /* 0x000077730c0c7816 */ /* 0x000fc600000000ff */
[----:B----4-:R1:W-:Y:S01]  /*6ced0*/  @P5 STG.E.U8 desc[UR40][R16.64], R4 ;  /* 0x0000000410005986 */ /* 0x0103e2000c101128 */
[----:B------:R-:W-:Y:S02]  /*6cee0*/  LOP3.LUT P5, RZ, R2, 0x2000000, RZ, 0xc0, !PT ;  /* 0x0200000002ff7812 */ /* 0x000fe400078ac0ff */
[C---:B------:R-:W-:Y:S02]  /*6cef0*/  PRMT R2, R13.reuse, 0x7772, RZ ;  /* 0x000077720d027816 */ /* 0x040fe400000000ff */
[----:B------:R-:W-:Y:S01]  /*6cf00*/  PRMT R13, R13, 0x7773, RZ ;  /* 0x000077730d0d7816 */ /* 0x000fe200000000ff */
[----:B------:R1:W-:Y:S04]  /*6cf10*/  @P4 STG.E.U8 desc[UR40][R18.64], R12 ;  /* 0x0000000c12004986 */ /* 0x0003e8000c101128 */
[----:B------:R1:W-:Y:S04]  /*6cf20*/  @P3 STG.E.U8 desc[UR40][R20.64], R2 ;  /* 0x0000000214003986 */ /* 0x0003e8000c101128 */
[----:B------:R1:W-:Y:S04]  /*6cf30*/  @P2 STG.E.U8 desc[UR40][R22.64], R13 ;  /* 0x0000000d16002986 */ /* 0x0003e8000c101128 */
[----:B------:R1:W-:Y:S04]  /*6cf40*/  @P1 STG.E.U8 desc[UR40][R24.64], R0 ;  /* 0x0000000018001986 */ /* 0x0003e8000c101128 */
[----:B------:R1:W-:Y:S04]  /*6cf50*/  @P0 STG.E.U8 desc[UR40][R28.64], R14 ;  /* 0x0000000e1c000986 */ /* 0x0003e8000c101128 */
[----:B------:R1:W-:Y:S01]  /*6cf60*/  @P6 STG.E.U8 desc[UR40][R26.64], R5 ;  /* 0x000000051a006986 */ /* 0x0003e2000c101128 */
[----:B------:R-:W-:Y:S05]  /*6cf70*/  @!P5 EXIT ;  /* 0x000000000000d94d */ /* 0x000fea0003800000 */
[----:B-1----:R-:W2:Y:S04]  /*6cf80*/  LDL.LU.64 R26, [R1+0xf08] ;  /* 0x000f0800011a7983 */ /* 0x002ea80000300a00 */
[----:B--2---:R-:W-:Y:S01]  /*6cf90*/  STG.E.U8 desc[UR40][R26.64], R15 ;  /* 0x0000000f1a007986 */ /* 0x004fe2000c101128 */
[----:B------:R-:W-:Y:S05]  /*6cfa0*/  EXIT ;  /* 0x000000000000794d */ /* 0x000fea0003800000 */
.L_x_2:
[----:B------:R-:W-:-:S00]  /*6cfb0*/  BRA `(.L_x_2) ;  /* 0xfffffffc00fc7947 */ /* 0x000fc0000383ffff */
[----:B------:R-:W-:-:S00]  /*6cfc0*/  NOP ;  /* 0x0000000000007918 */ /* 0x000fc00000000000 */
        /* <DEDUP_REMOVED lines=11> */
.L_x_3:


//--------------------- .nv.shared.matmul_kernel  --------------------------
	.section	.nv.shared.matmul_kernel,"aw",@nobits
	.sectionflags	@""
	.align	16
	.zero		1024


//--------------------- .nv.shared.reserved.0     --------------------------
	.section	.nv.shared.reserved.0,"aw",@nobits
	.weak		__nv_reservedSMEM_offset_0_alias
	.size		__nv_reservedSMEM_offset_0_alias, 0, 64
	.other		__nv_reservedSMEM_offset_0_alias,@"STO_CUDA_RESERVED_SHARED STV_DEFAULT"
__nv_reservedSMEM_offset_0_alias:
	.zero		0
	.zero		64


//--------------------- .nv.constant0.matmul_kernel --------------------------
	.section	.nv.constant0.matmul_kernel,"a",@progbits
	.sectionflags	@""
	.align	4
.nv.constant0.matmul_kernel:
	.zero		976


//--------------------- SYMBOLS --------------------------

	.type		.nv.reservedSmem.offset0,@object
	.size		.nv.reservedSmem.offset0,0x4
	.type		.nv.reservedSmem.cap,@object
	.size		.nv.reservedSmem.cap,0x4
